def attn_fwd(
    Q,
    K,
    V,
    Out,
    Lse,
    sm_scale,
    stride_qz,
    stride_qh,
    stride_qm,
    stride_qk,
    stride_kz,
    stride_kh,
    stride_kn,
    stride_kk,
    stride_vz,
    stride_vh,
    stride_vn,
    stride_vk,
    stride_oz,
    stride_oh,
    stride_om,
    stride_ok,
    seqlen_q,
    seqlen_k,
    BLOCK_M: tl.constexpr,
    BLOCK_N: tl.constexpr,
    HEAD_DIM: tl.constexpr,
    CAUSAL: tl.constexpr,
):
    start_m = tl.program_id(0)
    off_hz = tl.program_id(1)
    q_off = off_hz * stride_qh
    k_off = off_hz * stride_kh
    v_off = off_hz * stride_vh
    offs_m = start_m * BLOCK_M + tl.arange(0, BLOCK_M)
    offs_d = tl.arange(0, HEAD_DIM)
    offs_n = tl.arange(0, BLOCK_N)
    q_ptrs = Q + q_off + offs_m[:, None] * stride_qm + offs_d[None, :] * stride_qk
    k_ptrs = K + k_off + offs_d[:, None] * stride_kk + offs_n[None, :] * stride_kn
    v_ptrs = V + v_off + offs_n[:, None] * stride_vn + offs_d[None, :] * stride_vk
    m_i = tl.full([BLOCK_M], float("-inf"), dtype=tl.float32)
    l_i = tl.zeros([BLOCK_M], dtype=tl.float32) + 1.0
    acc = tl.zeros([BLOCK_M, HEAD_DIM], dtype=tl.float32)
    q = tl.load(q_ptrs)
    acc, l_i, m_i = _attn_fwd_inner(
        acc,
        l_i,
        m_i,
        q,
        k_ptrs,
        v_ptrs,
        sm_scale,
        stride_kn,
        stride_vn,
        start_m,
        seqlen_k,
        BLOCK_M,
        BLOCK_N,
        HEAD_DIM,
        CAUSAL,
    )
    acc = acc / l_i[:, None]
    lse = m_i + tl.math.log2(l_i) / 1.4426950408889634
    o_ptrs = (
        Out
        + off_hz * stride_oh
        + offs_m[:, None] * stride_om
        + offs_d[None, :] * stride_ok
    )
    tl.store(o_ptrs, acc.to(Out.dtype.element_ty))
    tl.store(Lse + off_hz * seqlen_q + offs_m, lse)

# config = {"BLOCK_M": 32, "BLOCK_N": 128, "HEAD_DIM": 512, "arch": "sm_80", "causal": true, "dtype": "fp16", "num_stages": 2, "num_warps": 8}
# arch = sm_80


// ===== COMPILED SASS (sm_80) =====

	.target	sm_80

	.elftype	@"ET_EXEC"


//--------------------- .note.nv.tkinfo           --------------------------
	.section	.note.nv.tkinfo,"",@"SHT_NOTE"
	.sectionflags	@"SHF_NOTE_NV_TKINFO"
	.tkinfo
        /*0018*/ 	.word	0x00000002
        /*0030*/ 	.string	""
        /*0030*/ 	.string	"ptxas"
        /*0030*/ 	.string	"Cuda compilation tools, release 13.0, V13.0.88"
        /*0030*/ 	.string	"Build cuda_13.0.r13.0/compiler.36424714_0"
        /*0030*/ 	.string	"-v  -suppress-debug-info  -lineinfo  -arch sm_80 "



//--------------------- .note.nv.cuinfo           --------------------------
	.section	.note.nv.cuinfo,"",@"SHT_NOTE"
	.sectionflags	@"SHF_NOTE_NV_CUINFO"
        /*0018*/ 	.short	0x0002
        /*001a*/ 	.short	0x0050
        /*001c*/ 	.short	0x0082
	.zero		2


//--------------------- .nv.info                  --------------------------
	.section	.nv.info,"",@"SHT_CUDA_INFO"
	.align	4


	//----- nvinfo : EIATTR_REGCOUNT
	.align		4
        /*0000*/ 	.byte	0x04, 0x2f
        /*0002*/ 	.short	(.L_2 - .L_1)
	.align		4
.L_1:
        /*0004*/ 	.word	index@(attn_fwd)
        /*0008*/ 	.word	0x000000ff


	//----- nvinfo : EIATTR_FRAME_SIZE
	.align		4
.L_2:
        /*000c*/ 	.byte	0x04, 0x11
        /*000e*/ 	.short	(.L_4 - .L_3)
	.align		4
.L_3:
        /*0010*/ 	.word	index@(attn_fwd)
        /*0014*/ 	.word	0x00001240


	//----- nvinfo : EIATTR_MIN_STACK_SIZE
	.align		4
.L_4:
        /*0018*/ 	.byte	0x04, 0x12
        /*001a*/ 	.short	(.L_6 - .L_5)
	.align		4
.L_5:
        /*001c*/ 	.word	index@(attn_fwd)
        /*0020*/ 	.word	0x00001240
.L_6:


//--------------------- .nv.info.attn_fwd         --------------------------
	.section	.nv.info.attn_fwd,"",@"SHT_CUDA_INFO"
	.sectionflags	@""
	.align	4


	//----- nvinfo : EIATTR_CUDA_API_VERSION
	.align		4
        /*0000*/ 	.byte	0x04, 0x37
        /*0002*/ 	.short	(.L_8 - .L_7)
.L_7:
        /*0004*/ 	.word	0x00000082


	//----- nvinfo : EIATTR_SW2861232_WAR
	.align		4
.L_8:
        /*0008*/ 	.byte	0x01, 0x35
	.zero		2


	//----- nvinfo : EIATTR_PARAM_CBANK
	.align		4
        /*000c*/ 	.byte	0x04, 0x0a
        /*000e*/ 	.short	(.L_10 - .L_9)
	.align		4
.L_9:
        /*0010*/ 	.word	index@(.nv.constant0.attn_fwd)
        /*0014*/ 	.short	0x0160
        /*0016*/ 	.short	0x0088


	//----- nvinfo : EIATTR_CBANK_PARAM_SIZE
	.align		4
.L_10:
        /*0018*/ 	.byte	0x03, 0x19
        /*001a*/ 	.short	0x0088


	//----- nvinfo : EIATTR_KPARAM_INFO
	.align		4
        /*001c*/ 	.byte	0x04, 0x17
        /*001e*/ 	.short	(.L_12 - .L_11)
.L_11:
        /*0020*/ 	.word	0x00000000
        /*0024*/ 	.short	0x0019
        /*0026*/ 	.short	0x0080
        /*0028*/ 	.byte	0x00, 0xf4, 0x21, 0x00


	//----- nvinfo : EIATTR_KPARAM_INFO
	.align		4
.L_12:
        /*002c*/ 	.byte	0x04, 0x17
        /*002e*/ 	.short	(.L_14 - .L_13)
.L_13:
        /*0030*/ 	.word	0x00000000
        /*0034*/ 	.short	0x0018
        /*0036*/ 	.short	0x0078
        /*0038*/ 	.byte	0x00, 0xf4, 0x21, 0x00


	//----- nvinfo : EIATTR_KPARAM_INFO
	.align		4
.L_14:
        /*003c*/ 	.byte	0x04, 0x17
        /*003e*/ 	.short	(.L_16 - .L_15)
.L_15:
        /*0040*/ 	.word	0x00000000
        /*0044*/ 	.short	0x0017
        /*0046*/ 	.short	0x0070
        /*0048*/ 	.byte	0x00, 0xf0, 0x11, 0x00


	//----- nvinfo : EIATTR_KPARAM_INFO
	.align		4
.L_16:
        /*004c*/ 	.byte	0x04, 0x17
        /*004e*/ 	.short	(.L_18 - .L_17)
.L_17:
        /*0050*/ 	.word	0x00000000
        /*0054*/ 	.short	0x0016
        /*0056*/ 	.short	0x006c
        /*0058*/ 	.byte	0x00, 0xf0, 0x11, 0x00


	//----- nvinfo : EIATTR_KPARAM_INFO
	.align		4
.L_18:
        /*005c*/ 	.byte	0x04, 0x17
        /*005e*/ 	.short	(.L_20 - .L_19)
.L_19:
        /*0060*/ 	.word	0x00000000
        /*0064*/ 	.short	0x0015
        /*0066*/ 	.short	0x0068
        /*0068*/ 	.byte	0x00, 0xf0, 0x11, 0x00


	//----- nvinfo : EIATTR_KPARAM_INFO
	.align		4
.L_20:
        /*006c*/ 	.byte	0x04, 0x17
        /*006e*/ 	.short	(.L_22 - .L_21)
.L_21:
        /*0070*/ 	.word	0x00000000
        /*0074*/ 	.short	0x0014
        /*0076*/ 	.short	0x0064
        /*0078*/ 	.byte	0x00, 0xf0, 0x11, 0x00


	//----- nvinfo : EIATTR_KPARAM_INFO
	.align		4
.L_22:
        /*007c*/ 	.byte	0x04, 0x17
        /*007e*/ 	.short	(.L_24 - .L_23)
.L_23:
        /*0080*/ 	.word	0x00000000
        /*0084*/ 	.short	0x0013
        /*0086*/ 	.short	0x0060
        /*0088*/ 	.byte	0x00, 0xf0, 0x11, 0x00


	//----- nvinfo : EIATTR_KPARAM_INFO
	.align		4
.L_24:
        /*008c*/ 	.byte	0x04, 0x17
        /*008e*/ 	.short	(.L_26 - .L_25)
.L_25:
        /*0090*/ 	.word	0x00000000
        /*0094*/ 	.short	0x0012
        /*0096*/ 	.short	0x005c
        /*0098*/ 	.byte	0x00, 0xf0, 0x11, 0x00


	//----- nvinfo : EIATTR_KPARAM_INFO
	.align		4
.L_26:
        /*009c*/ 	.byte	0x04, 0x17
        /*009e*/ 	.short	(.L_28 - .L_27)
.L_27:
        /*00a0*/ 	.word	0x00000000
        /*00a4*/ 	.short	0x0011
        /*00a6*/ 	.short	0x0058
        /*00a8*/ 	.byte	0x00, 0xf0, 0x11, 0x00


	//----- nvinfo : EIATTR_KPARAM_INFO
	.align		4
.L_28:
        /*00ac*/ 	.byte	0x04, 0x17
        /*00ae*/ 	.short	(.L_30 - .L_29)
.L_29:
        /*00b0*/ 	.word	0x00000000
        /*00b4*/ 	.short	0x0010
        /*00b6*/ 	.short	0x0054
        /*00b8*/ 	.byte	0x00, 0xf0, 0x11, 0x00


	//----- nvinfo : EIATTR_KPARAM_INFO
	.align		4
.L_30:
        /*00bc*/ 	.byte	0x04, 0x17
        /*00be*/ 	.short	(.L_32 - .L_31)
.L_31:
        /*00c0*/ 	.word	0x00000000
        /*00c4*/ 	.short	0x000f
        /*00c6*/ 	.short	0x0050
        /*00c8*/ 	.byte	0x00, 0xf0, 0x11, 0x00


	//----- nvinfo : EIATTR_KPARAM_INFO
	.align		4
.L_32:
        /*00cc*/ 	.byte	0x04, 0x17
        /*00ce*/ 	.short	(.L_34 - .L_33)
.L_33:
        /*00d0*/ 	.word	0x00000000
        /*00d4*/ 	.short	0x000e
        /*00d6*/ 	.short	0x004c
        /*00d8*/ 	.byte	0x00, 0xf0, 0x11, 0x00


	//----- nvinfo : EIATTR_KPARAM_INFO
	.align		4
.L_34:
        /*00dc*/ 	.byte	0x04, 0x17
        /*00de*/ 	.short	(.L_36 - .L_35)
.L_35:
        /*00e0*/ 	.word	0x00000000
        /*00e4*/ 	.short	0x000d
        /*00e6*/ 	.short	0x0048
        /*00e8*/ 	.byte	0x00, 0xf0, 0x11, 0x00


	//----- nvinfo : EIATTR_KPARAM_INFO
	.align		4
.L_36:
        /*00ec*/ 	.byte	0x04, 0x17
        /*00ee*/ 	.short	(.L_38 - .L_37)
.L_37:
        /*00f0*/ 	.word	0x00000000
        /*00f4*/ 	.short	0x000c
        /*00f6*/ 	.short	0x0044
        /*00f8*/ 	.byte	0x00, 0xf0, 0x11, 0x00


	//----- nvinfo : EIATTR_KPARAM_INFO
	.align		4
.L_38:
        /*00fc*/ 	.byte	0x04, 0x17
        /*00fe*/ 	.short	(.L_40 - .L_39)
.L_39:
        /*0100*/ 	.word	0x00000000
        /*0104*/ 	.short	0x000b
        /*0106*/ 	.short	0x0040
        /*0108*/ 	.byte	0x00, 0xf0, 0x11, 0x00


	//----- nvinfo : EIATTR_KPARAM_INFO
	.align		4
.L_40:
        /*010c*/ 	.byte	0x04, 0x17
        /*010e*/ 	.short	(.L_42 - .L_41)
.L_41:
        /*0110*/ 	.word	0x00000000
        /*0114*/ 	.short	0x000a
        /*0116*/ 	.short	0x003c
        /*0118*/ 	.byte	0x00, 0xf0, 0x11, 0x00


	//----- nvinfo : EIATTR_KPARAM_INFO
	.align		4
.L_42:
        /*011c*/ 	.byte	0x04, 0x17
        /*011e*/ 	.short	(.L_44 - .L_43)
.L_43:
        /*0120*/ 	.word	0x00000000
        /*0124*/ 	.short	0x0009
        /*0126*/ 	.short	0x0038
        /*0128*/ 	.byte	0x00, 0xf0, 0x11, 0x00


	//----- nvinfo : EIATTR_KPARAM_INFO
	.align		4
.L_44:
        /*012c*/ 	.byte	0x04, 0x17
        /*012e*/ 	.short	(.L_46 - .L_45)
.L_45:
        /*0130*/ 	.word	0x00000000
        /*0134*/ 	.short	0x0008
        /*0136*/ 	.short	0x0034
        /*0138*/ 	.byte	0x00, 0xf0, 0x11, 0x00


	//----- nvinfo : EIATTR_KPARAM_INFO
	.align		4
.L_46:
        /*013c*/ 	.byte	0x04, 0x17
        /*013e*/ 	.short	(.L_48 - .L_47)
.L_47:
        /*0140*/ 	.word	0x00000000
        /*0144*/ 	.short	0x0007
        /*0146*/ 	.short	0x0030
        /*0148*/ 	.byte	0x00, 0xf0, 0x11, 0x00


	//----- nvinfo : EIATTR_KPARAM_INFO
	.align		4
.L_48:
        /*014c*/ 	.byte	0x04, 0x17
        /*014e*/ 	.short	(.L_50 - .L_49)
.L_49:
        /*0150*/ 	.word	0x00000000
        /*0154*/ 	.short	0x0006
        /*0156*/ 	.short	0x002c
        /*0158*/ 	.byte	0x00, 0xf0, 0x11, 0x00


	//----- nvinfo : EIATTR_KPARAM_INFO
	.align		4
.L_50:
        /*015c*/ 	.byte	0x04, 0x17
        /*015e*/ 	.short	(.L_52 - .L_51)
.L_51:
        /*0160*/ 	.word	0x00000000
        /*0164*/ 	.short	0x0005
        /*0166*/ 	.short	0x0028
        /*0168*/ 	.byte	0x00, 0xf0, 0x11, 0x00


	//----- nvinfo : EIATTR_KPARAM_INFO
	.align		4
.L_52:
        /*016c*/ 	.byte	0x04, 0x17
        /*016e*/ 	.short	(.L_54 - .L_53)
.L_53:
        /*0170*/ 	.word	0x00000000
        /*0174*/ 	.short	0x0004
        /*0176*/ 	.short	0x0020
        /*0178*/ 	.byte	0x00, 0xf4, 0x21, 0x00


	//----- nvinfo : EIATTR_KPARAM_INFO
	.align		4
.L_54:
        /*017c*/ 	.byte	0x04, 0x17
        /*017e*/ 	.short	(.L_56 - .L_55)
.L_55:
        /*0180*/ 	.word	0x00000000
        /*0184*/ 	.short	0x0003
        /*0186*/ 	.short	0x0018
        /*0188*/ 	.byte	0x00, 0xf4, 0x21, 0x00


	//----- nvinfo : EIATTR_KPARAM_INFO
	.align		4
.L_56:
        /*018c*/ 	.byte	0x04, 0x17
        /*018e*/ 	.short	(.L_58 - .L_57)
.L_57:
        /*0190*/ 	.word	0x00000000
        /*0194*/ 	.short	0x0002
        /*0196*/ 	.short	0x0010
        /*0198*/ 	.byte	0x00, 0xf4, 0x21, 0x00


	//----- nvinfo : EIATTR_KPARAM_INFO
	.align		4
.L_58:
        /*019c*/ 	.byte	0x04, 0x17
        /*019e*/ 	.short	(.L_60 - .L_59)
.L_59:
        /*01a0*/ 	.word	0x00000000
        /*01a4*/ 	.short	0x0001
        /*01a6*/ 	.short	0x0008
        /*01a8*/ 	.byte	0x00, 0xf4, 0x21, 0x00


	//----- nvinfo : EIATTR_KPARAM_INFO
	.align		4
.L_60:
        /*01ac*/ 	.byte	0x04, 0x17
        /*01ae*/ 	.short	(.L_62 - .L_61)
.L_61:
        /*01b0*/ 	.word	0x00000000
        /*01b4*/ 	.short	0x0000
        /*01b6*/ 	.short	0x0000
        /*01b8*/ 	.byte	0x00, 0xf4, 0x21, 0x00


	//----- nvinfo : EIATTR_MAXREG_COUNT
	.align		4
.L_62:
        /*01bc*/ 	.byte	0x03, 0x1b
        /*01be*/ 	.short	0x00ff


	//----- nvinfo : EIATTR_NUM_BARRIERS
	.align		4
        /*01c0*/ 	.byte	0x02, 0x4c
        /*01c2*/ 	.byte	0x01
	.zero		1


	//----- nvinfo : EIATTR_ANNOTATIONS
	.align		4
        /*01c4*/ 	.byte	0x04, 0x55
        /*01c6*/ 	.short	(.L_64 - .L_63)


	//   ....[0]....
.L_63:
        /*01c8*/ 	.word	0x00000001
        /*01cc*/ 	.byte	0xf0, 0x11, 0x00, 0x00, 0x01, 0x00, 0x00, 0x00, 0x10, 0x12, 0x00, 0x00, 0x01, 0x00, 0x00, 0x00
        /* <DEDUP_REMOVED lines=644> */
        /*2a1c*/ 	.byte	0xe0, 0x4a, 0x01, 0x00, 0x01, 0x00, 0x00, 0x00, 0x50, 0x4b, 0x01, 0x00


	//----- nvinfo : EIATTR_MERCURY_ISA_VERSION
	.align		4
.L_64:
        /*2a28*/ 	.byte	0x03, 0x5f
        /*2a2a*/ 	.short	0x0000


	//----- nvinfo : EIATTR_COOP_GROUP_MASK_REGIDS
	.align		4
        /*2a2c*/ 	.byte	0x04, 0x29
        /*2a2e*/ 	.short	(.L_66 - .L_65)


	//   ....[0]....
.L_65:
        /*2a30*/ 	.word	0xffffffff


	//   ....[1]....
        /*2a34*/ 	.word	0xffffffff


	//   ....[2]....
        /*2a38*/ 	.word	0xffffffff


	//   ....[3]....
        /*2a3c*/ 	.word	0xffffffff


	//   ....[4]....
        /*2a40*/ 	.word	0xffffffff


	//   ....[5]....
        /*2a44*/ 	.word	0xffffffff


	//   ....[6]....
        /*2a48*/ 	.word	0xffffffff


	//   ....[7]....
        /*2a4c*/ 	.word	0xffffffff


	//   ....[8]....
        /*2a50*/ 	.word	0xffffffff


	//   ....[9]....
        /*2a54*/ 	.word	0xffffffff


	//   ....[10]....
        /*2a58*/ 	.word	0xffffffff


	//   ....[11]....
        /*2a5c*/ 	.word	0xffffffff


	//   ....[12]....
        /*2a60*/ 	.word	0xffffffff


	//   ....[13]....
        /*2a64*/ 	.word	0xffffffff


	//   ....[14]....
        /*2a68*/ 	.word	0xffffffff


	//   ....[15]....
        /*2a6c*/ 	.word	0xffffffff


	//   ....[16]....
        /*2a70*/ 	.word	0xffffffff


	//   ....[17]....
        /*2a74*/ 	.word	0xffffffff


	//   ....[18]....
        /*2a78*/ 	.word	0xffffffff


	//   ....[19]....
        /*2a7c*/ 	.word	0xffffffff


	//   ....[20]....
        /*2a80*/ 	.word	0xffffffff


	//   ....[21]....
        /*2a84*/ 	.word	0xffffffff


	//----- nvinfo : EIATTR_COOP_GROUP_INSTR_OFFSETS
	.align		4
.L_66:
        /*2a88*/ 	.byte	0x04, 0x28
        /*2a8a*/ 	.short	(.L_68 - .L_67)


	//   ....[0]....
.L_67:
        /*2a8c*/ 	.word	0x0000e490


	//   ....[1]....
        /*2a90*/ 	.word	0x0000e4a0


	//   ....[2]....
        /*2a94*/ 	.word	0x0000e4b0


	//   ....[3]....
        /*2a98*/ 	.word	0x0000e4c0


	//   ....[4]....
        /*2a9c*/ 	.word	0x0000e540


	//   ....[5]....
        /*2aa0*/ 	.word	0x0000e550


	//   ....[6]....
        /*2aa4*/ 	.word	0x0000e560


	//   ....[7]....
        /*2aa8*/ 	.word	0x0000e570


	//   ....[8]....
        /*2aac*/ 	.word	0x0000e6b0


	//   ....[9]....
        /*2ab0*/ 	.word	0x0000e6d0


	//   ....[10]....
        /*2ab4*/ 	.word	0x0000e6f0


	//   ....[11]....
        /*2ab8*/ 	.word	0x0000ec40


	//   ....[12]....
        /*2abc*/ 	.word	0x0000ec50


	//   ....[13]....
        /*2ac0*/ 	.word	0x0000ec60


	//   ....[14]....
        /*2ac4*/ 	.word	0x0000ec70


	//   ....[15]....
        /*2ac8*/ 	.word	0x0000ecc0


	//   ....[16]....
        /*2acc*/ 	.word	0x0000ecd0


	//   ....[17]....
        /*2ad0*/ 	.word	0x0000ece0


	//   ....[18]....
        /*2ad4*/ 	.word	0x0000ecf0


	//   ....[19]....
        /*2ad8*/ 	.word	0x0000edb0


	//   ....[20]....
        /*2adc*/ 	.word	0x0000edd0


	//   ....[21]....
        /*2ae0*/ 	.word	0x0000edf0


	//----- nvinfo : EIATTR_EXIT_INSTR_OFFSETS
	.align		4
.L_68:
        /*2ae4*/ 	.byte	0x04, 0x1c
        /*2ae6*/ 	.short	(.L_70 - .L_69)


	//   ....[0]....
.L_69:
        /*2ae8*/ 	.word	0x00017900


	//   ....[1]....
        /*2aec*/ 	.word	0x000179a0


	//----- nvinfo : EIATTR_REQNTID
	.align		4
.L_70:
        /*2af0*/ 	.byte	0x04, 0x10
        /*2af2*/ 	.short	(.L_72 - .L_71)
.L_71:
        /*2af4*/ 	.word	0x00000100
        /*2af8*/ 	.word	0x00000001
        /*2afc*/ 	.word	0x00000001
.L_72:


//--------------------- .nv.callgraph             --------------------------
	.section	.nv.callgraph,"",@"SHT_CUDA_CALLGRAPH"
	.align	4
	.sectionentsize	8
	.align		4
        /*0000*/ 	.word	0x00000000
	.align		4
        /*0004*/ 	.word	0xffffffff
	.align		4
        /*0008*/ 	.word	0x00000000
	.align		4
        /*000c*/ 	.word	0xfffffffe
	.align		4
        /*0010*/ 	.word	0x00000000
	.align		4
        /*0014*/ 	.word	0xfffffffd
	.align		4
        /*0018*/ 	.word	0x00000000
	.align		4
        /*001c*/ 	.word	0xfffffffc


//--------------------- .nv.rel.action            --------------------------
	.section	.nv.rel.action,"",@"SHT_CUDA_RELOCINFO"
	.align	8
	.sectionentsize	8
        /*0000*/ 	.byte	0x73, 0x00, 0x00, 0x00, 0x00, 0x00, 0x00, 0x00, 0x00, 0x00, 0x00, 0x11, 0x25, 0x00, 0x05, 0x36


//--------------------- .nv.constant4             --------------------------
	.section	.nv.constant4,"a",@progbits
	.align	8
	.align		8
.nv.constant4:
        /*0000*/ 	.dword	_$_str


//--------------------- .nv.constant0.attn_fwd    --------------------------
	.section	.nv.constant0.attn_fwd,"a",@progbits
	.sectionflags	@""
	.align	4
.nv.constant0.attn_fwd:
	.zero		488


//--------------------- .text.attn_fwd            --------------------------
	.section	.text.attn_fwd,"ax",@progbits
	.sectioninfo	@"SHI_REGISTERS=255"
	.align	128
        .global         attn_fwd
        .type           attn_fwd,@function
        .size           attn_fwd,(.L_x_3 - attn_fwd)
        .other          attn_fwd,@"STO_CUDA_ENTRY STV_DEFAULT"
attn_fwd:
.text.attn_fwd:
[----:B------:R-:W-:Y:S02]  /*0000*/  MOV R1, c[0x0][0x28] ;  /* 0x00000a0000017a02 */ /* 0x000fe40000000f00 */
[----:B------:R-:W0:Y:S01]  /*0010*/  S2R R113, SR_CTAID.X ;  /* 0x0000000000717919 */ /* 0x000e220000002500 */
[----:B------:R-:W-:Y:S01]  /*0020*/  ULDC.64 UR6, c[0x0][0x118] ;  /* 0x0000460000067ab9 */ /* 0x000fe20000000a00 */
[----:B------:R-:W-:Y:S02]  /*0030*/  IADD3 R1, R1, -0x1240, RZ ;  /* 0xffffedc001017810 */ /* 0x000fe40007ffe0ff */
[----:B------:R-:W1:Y:S04]  /*0040*/  S2R R211, SR_TID.X ;  /* 0x0000000000d37919 */ /* 0x000e680000002100 */
[----:B------:R-:W2:Y:S01]  /*0050*/  S2R R112, SR_CTAID.Y ;  /* 0x0000000000707919 */ /* 0x000ea20000002600 */
[----:B0-----:R-:W-:-:S04]  /*0060*/  SHF.L.U32 R113, R113, 0x5, RZ ;  /* 0x0000000571717819 */ /* 0x001fc800000006ff */
[--C-:B-1----:R-:W-:Y:S02]  /*0070*/  LOP3.LUT R0, R113, 0x1f, R211.reuse, 0xf8, !PT ;  /* 0x0000001f71007812 */ /* 0x102fe400078ef8d3 */
[----:B------:R-:W-:Y:S01]  /*0080*/  SHF.R.U32.HI R6, RZ, 0x5, R211 ;  /* 0x00000005ff067819 */ /* 0x000fe200000116d3 */
[----:B--2---:R-:W-:Y:S02]  /*0090*/  IMAD R2, R112, c[0x0][0x190], RZ ;  /* 0x0000640070027a24 */ /* 0x004fe400078e02ff */
[----:B------:R-:W-:Y:S01]  /*00a0*/  IMAD R4, R0, c[0x0][0x194], RZ ;  /* 0x0000650000047a24 */ /* 0x000fe200078e02ff */
[----:B------:R-:W-:Y:S01]  /*00b0*/  SGXT.U32 R6, R6, 0x3 ;  /* 0x000000030606781a */ /* 0x000fe20000000000 */
[----:B------:R-:W-:Y:S01]  /*00c0*/  IMAD.MOV.U32 R0, RZ, RZ, c[0x0][0x198] ;  /* 0x00006600ff007624 */ /* 0x000fe200078e00ff */
[C---:B------:R-:W-:Y:S01]  /*00d0*/  SHF.L.U32 R3, R2.reuse, 0x1, RZ ;  /* 0x0000000102037819 */ /* 0x040fe200000006ff */
[----:B------:R-:W-:Y:S01]  /*00e0*/  IMAD.HI R2, R2, 0x2, RZ ;  /* 0x0000000202027827 */ /* 0x000fe200078e02ff */
[----:B------:R-:W-:-:S03]  /*00f0*/  SHF.L.U32 R8, R4, 0x1, RZ ;  /* 0x0000000104087819 */ /* 0x000fc600000006ff */
[----:B------:R-:W-:Y:S01]  /*0100*/  IMAD R7, R6, c[0x0][0x198], RZ ;  /* 0x0000660006077a24 */ /* 0x000fe200078e02ff */
[----:B------:R-:W-:Y:S01]  /*0110*/  IADD3 R3, P0, P1, R8, c[0x0][0x160], R3 ;  /* 0x0000580008037a10 */ /* 0x000fe2000791e003 */
[----:B------:R-:W-:-:S04]  /*0120*/  IMAD.HI R5, R4, 0x2, RZ ;  /* 0x0000000204057827 */ /* 0x000fc800078e02ff */
[C---:B------:R-:W-:Y:S01]  /*0130*/  IMAD R11, R0.reuse, 0x8, R7 ;  /* 0x00000008000b7824 */ /* 0x040fe200078e0207 */
[----:B------:R-:W-:Y:S02]  /*0140*/  IADD3.X R2, R5, c[0x0][0x164], R2, P0, P1 ;  /* 0x0000590005027a10 */ /* 0x000fe400007e2402 */
[C---:B------:R-:W-:Y:S02]  /*0150*/  LEA R8, P0, R7.reuse, R3, 0x1 ;  /* 0x0000000307087211 */ /* 0x040fe400078008ff */
[C---:B------:R-:W-:Y:S02]  /*0160*/  LEA R5, R0.reuse, R11, 0x3 ;  /* 0x0000000b00057211 */ /* 0x040fe400078e18ff */
[-C--:B------:R-:W-:Y:S02]  /*0170*/  LEA.HI.X.SX32 R9, R7, R2.reuse, 0x1, P0 ;  /* 0x0000000207097211 */ /* 0x080fe400000f0eff */
[C---:B------:R-:W-:Y:S02]  /*0180*/  LEA R7, R0.reuse, R5, 0x3 ;  /* 0x0000000500077211 */ /* 0x040fe400078e18ff */
[-C--:B------:R-:W-:Y:S01]  /*0190*/  LEA R12, P0, R5, R3.reuse, 0x1 ;  /* 0x00000003050c7211 */ /* 0x080fe200078008ff */
[----:B------:R0:W2:Y:S01]  /*01a0*/  LDG.E.U16 R4, [R8.64] ;  /* 0x0000000608047981 */ /* 0x0000a2000c1e1500 */
[----:B------:R-:W-:Y:S01]  /*01b0*/  LEA R10, P1, R11, R3, 0x1 ;  /* 0x000000030b0a7211 */ /* 0x000fe200078208ff */
[----:B------:R-:W-:Y:S01]  /*01c0*/  IMAD R17, R0, 0x8, R7 ;  /* 0x0000000800117824 */ /* 0x000fe200078e0207 */
[----:B------:R-:W-:-:S02]  /*01d0*/  LEA.HI.X.SX32 R13, R5, R2, 0x1, P0 ;  /* 0x00000002050d7211 */ /* 0x000fc400000f0eff */
[C---:B------:R-:W-:Y:S02]  /*01e0*/  LEA R14, P0, R7.reuse, R3, 0x1 ;  /* 0x00000003070e7211 */ /* 0x040fe400078008ff */
[C---:B------:R-:W-:Y:S02]  /*01f0*/  LEA R19, R0.reuse, R17, 0x3 ;  /* 0x0000001100137211 */ /* 0x040fe400078e18ff */
[-C--:B------:R-:W-:Y:S02]  /*0200*/  LEA.HI.X.SX32 R15, R7, R2.reuse, 0x1, P0 ;  /* 0x00000002070f7211 */ /* 0x080fe400000f0eff */
[C---:B------:R-:W-:Y:S01]  /*0210*/  LEA R21, R0.reuse, R19, 0x3 ;  /* 0x0000001300157211 */ /* 0x040fe200078e18ff */
[----:B------:R1:W3:Y:S01]  /*0220*/  LDG.E.U16 R7, [R12.64] ;  /* 0x000000060c077981 */ /* 0x0002e2000c1e1500 */
[-C--:B------:R-:W-:Y:S02]  /*0230*/  LEA R16, P0, R17, R3.reuse, 0x1 ;  /* 0x0000000311107211 */ /* 0x080fe400078008ff */
[-C--:B------:R-:W-:Y:S01]  /*0240*/  LEA.HI.X.SX32 R11, R11, R2.reuse, 0x1, P1 ;  /* 0x000000020b0b7211 */ /* 0x080fe200008f0eff */
[----:B------:R-:W-:Y:S01]  /*0250*/  IMAD R23, R0, 0x8, R21 ;  /* 0x0000000800177824 */ /* 0x000fe200078e0215 */
[----:B------:R-:W-:Y:S01]  /*0260*/  LEA.HI.X.SX32 R17, R17, R2, 0x1, P0 ;  /* 0x0000000211117211 */ /* 0x000fe200000f0eff */
[----:B0-----:R0:W4:Y:S01]  /*0270*/  LDG.E.U16 R8, [R14.64] ;  /* 0x000000060e087981 */ /* 0x001122000c1e1500 */
[----:B------:R-:W-:-:S02]  /*0280*/  LEA R18, P0, R19, R3, 0x1 ;  /* 0x0000000313127211 */ /* 0x000fc400078008ff */
[C---:B-1----:R-:W-:Y:S01]  /*0290*/  LEA R13, R0.reuse, R23, 0x3 ;  /* 0x00000017000d7211 */ /* 0x042fe200078e18ff */
[----:B------:R1:W5:Y:S01]  /*02a0*/  LDG.E.U16 R5, [R10.64] ;  /* 0x000000060a057981 */ /* 0x000362000c1e1500 */
[-C--:B------:R-:W-:Y:S02]  /*02b0*/  LEA.HI.X.SX32 R19, R19, R2.reuse, 0x1, P0 ;  /* 0x0000000213137211 */ /* 0x080fe400000f0eff */
[----:B------:R-:W-:Y:S01]  /*02c0*/  LEA R20, P1, R21, R3, 0x1 ;  /* 0x0000000315147211 */ /* 0x000fe200078208ff */
[----:B------:R1:W2:Y:S01]  /*02d0*/  LDG.E.U16 R9, [R16.64] ;  /* 0x0000000610097981 */ /* 0x0002a2000c1e1500 */
[C---:B0-----:R-:W-:Y:S02]  /*02e0*/  LEA R15, R0.reuse, R13, 0x3 ;  /* 0x0000000d000f7211 */ /* 0x041fe400078e18ff */
[CC--:B-1----:R-:W-:Y:S01]  /*02f0*/  LEA R10, P0, R23.reuse, R3.reuse, 0x1 ;  /* 0x00000003170a7211 */ /* 0x0c2fe200078008ff */
[----:B------:R0:W2:Y:S03]  /*0300*/  LDG.E.U16 R22, [R18.64] ;  /* 0x0000000612167981 */ /* 0x0000a6000c1e1500 */
[----:B------:R-:W-:Y:S01]  /*0310*/  LEA.HI.X.SX32 R11, R23, R2, 0x1, P0 ;  /* 0x00000002170b7211 */ /* 0x000fe200000f0eff */
[----:B------:R-:W-:Y:S01]  /*0320*/  IMAD R23, R0, 0x8, R15 ;  /* 0x0000000800177824 */ /* 0x000fe200078e020f */
[----:B------:R-:W-:-:S02]  /*0330*/  LEA R12, P0, R13, R3, 0x1 ;  /* 0x000000030d0c7211 */ /* 0x000fc400078008ff */
[-C--:B------:R-:W-:Y:S01]  /*0340*/  LEA.HI.X.SX32 R21, R21, R2.reuse, 0x1, P1 ;  /* 0x0000000215157211 */ /* 0x080fe200008f0eff */
[----:B------:R1:W2:Y:S01]  /*0350*/  LDG.E.U16 R26, [R10.64] ;  /* 0x000000060a1a7981 */ /* 0x0002a2000c1e1500 */
[-C--:B------:R-:W-:Y:S02]  /*0360*/  LEA.HI.X.SX32 R13, R13, R2.reuse, 0x1, P0 ;  /* 0x000000020d0d7211 */ /* 0x080fe400000f0eff */
[C---:B------:R-:W-:Y:S01]  /*0370*/  LEA R14, P0, R15.reuse, R3, 0x1 ;  /* 0x000000030f0e7211 */ /* 0x040fe200078008ff */
[----:B------:R1:W2:Y:S01]  /*0380*/  LDG.E.U16 R24, [R20.64] ;  /* 0x0000000614187981 */ /* 0x0002a2000c1e1500 */
[----:B------:R-:W-:Y:S02]  /*0390*/  LEA R25, R0, R23, 0x3 ;  /* 0x0000001700197211 */ /* 0x000fe400078e18ff */
[----:B------:R-:W-:Y:S01]  /*03a0*/  LEA.HI.X.SX32 R15, R15, R2, 0x1, P0 ;  /* 0x000000020f0f7211 */ /* 0x000fe200000f0eff */
[----:B------:R1:W2:Y:S01]  /*03b0*/  LDG.E.U16 R27, [R12.64] ;  /* 0x000000060c1b7981 */ /* 0x0002a2000c1e1500 */
[----:B------:R-:W-:-:S02]  /*03c0*/  LEA R16, P1, R23, R3, 0x1 ;  /* 0x0000000317107211 */ /* 0x000fc400078208ff */
[----:B0-----:R-:W-:Y:S01]  /*03d0*/  LEA R18, P0, R25, R3, 0x1 ;  /* 0x0000000319127211 */ /* 0x001fe200078008ff */
[----:B------:R0:W2:Y:S01]  /*03e0*/  LDG.E.U16 R28, [R14.64] ;  /* 0x000000060e1c7981 */ /* 0x0000a2000c1e1500 */
[C---:B-1----:R-:W-:Y:S02]  /*03f0*/  LEA R21, R0.reuse, R25, 0x3 ;  /* 0x0000001900157211 */ /* 0x042fe400078e18ff */
[-C--:B------:R-:W-:Y:S02]  /*0400*/  LEA.HI.X.SX32 R17, R23, R2.reuse, 0x1, P1 ;  /* 0x0000000217117211 */ /* 0x080fe400008f0eff */
[-C--:B------:R-:W-:Y:S01]  /*0410*/  LEA.HI.X.SX32 R19, R25, R2.reuse, 0x1, P0 ;  /* 0x0000000219137211 */ /* 0x080fe200000f0eff */
[C---:B------:R-:W-:Y:S01]  /*0420*/  IMAD R23, R0.reuse, 0x8, R21 ;  /* 0x0000000800177824 */ /* 0x040fe200078e0215 */
[C---:B------:R-:W-:Y:S01]  /*0430*/  LEA R10, P0, R21.reuse, R3, 0x1 ;  /* 0x00000003150a7211 */ /* 0x040fe200078008ff */
[----:B------:R1:W2:Y:S03]  /*0440*/  LDG.E.U16 R29, [R16.64] ;  /* 0x00000006101d7981 */ /* 0x0002a6000c1e1500 */
[----:B------:R-:W-:Y:S01]  /*0450*/  LEA.HI.X.SX32 R11, R21, R2, 0x1, P0 ;  /* 0x00000002150b7211 */ /* 0x000fe200000f0eff */
[----:B------:R0:W2:Y:S01]  /*0460*/  LDG.E.U16 R30, [R18.64] ;  /* 0x00000006121e7981 */ /* 0x0000a2000c1e1500 */
[----:B------:R-:W-:-:S02]  /*0470*/  LEA R21, R0, R23, 0x3 ;  /* 0x0000001700157211 */ /* 0x000fc400078e18ff */
[C---:B------:R-:W-:Y:S01]  /*0480*/  LEA R12, P0, R23.reuse, R3, 0x1 ;  /* 0x00000003170c7211 */ /* 0x040fe200078008ff */
[----:B------:R0:W2:Y:S01]  /*0490*/  LDG.E.U16 R31, [R10.64] ;  /* 0x000000060a1f7981 */ /* 0x0000a2000c1e1500 */
[----:B------:R-:W-:Y:S02]  /*04a0*/  LEA R25, R0, R21, 0x3 ;  /* 0x0000001500197211 */ /* 0x000fe400078e18ff */
[----:B------:R-:W-:-:S03]  /*04b0*/  LEA.HI.X.SX32 R13, R23, R2, 0x1, P0 ;  /* 0x00000002170d7211 */ /* 0x000fc600000f0eff */
[C---:B-1----:R-:W-:Y:S01]  /*04c0*/  IMAD R17, R0.reuse, 0x8, R25 ;  /* 0x0000000800117824 */ /* 0x042fe200078e0219 */
[C---:B0-----:R-:W-:Y:S01]  /*04d0*/  LEA R14, P0, R25.reuse, R3, 0x1 ;  /* 0x00000003190e7211 */ /* 0x041fe200078008ff */
[----:B------:R0:W2:Y:S03]  /*04e0*/  LDG.E.U16 R32, [R12.64] ;  /* 0x000000060c207981 */ /* 0x0000a6000c1e1500 */
[C---:B------:R-:W-:Y:S02]  /*04f0*/  LEA R19, R0.reuse, R17, 0x3 ;  /* 0x0000001100137211 */ /* 0x040fe400078e18ff */
[----:B------:R-:W-:Y:S02]  /*0500*/  LEA.HI.X.SX32 R15, R25, R2, 0x1, P0 ;  /* 0x00000002190f7211 */ /* 0x000fe400000f0eff */
[----:B------:R-:W-:Y:S02]  /*0510*/  LEA R16, P0, R17, R3, 0x1 ;  /* 0x0000000311107211 */ /* 0x000fe400078008ff */
[----:B------:R-:W-:Y:S01]  /*0520*/  LEA R23, R0, R19, 0x3 ;  /* 0x0000001300177211 */ /* 0x000fe200078e18ff */
[----:B------:R1:W2:Y:S01]  /*0530*/  LDG.E.U16 R34, [R14.64] ;  /* 0x000000060e227981 */ /* 0x0002a2000c1e1500 */
[----:B------:R-:W-:-:S02]  /*0540*/  LEA R20, P1, R21, R3, 0x1 ;  /* 0x0000000315147211 */ /* 0x000fc400078208ff */
[-C--:B------:R-:W-:Y:S01]  /*0550*/  LEA.HI.X.SX32 R17, R17, R2.reuse, 0x1, P0 ;  /* 0x0000000211117211 */ /* 0x080fe200000f0eff */
[----:B------:R-:W-:Y:S01]  /*0560*/  IMAD R25, R0, 0x8, R23 ;  /* 0x0000000800197824 */ /* 0x000fe200078e0217 */
[-C--:B------:R-:W-:Y:S02]  /*0570*/  LEA.HI.X.SX32 R21, R21, R2.reuse, 0x1, P1 ;  /* 0x0000000215157211 */ /* 0x080fe400008f0eff */
[-C--:B------:R-:W-:Y:S01]  /*0580*/  LEA R10, P0, R19, R3.reuse, 0x1 ;  /* 0x00000003130a7211 */ /* 0x080fe200078008ff */
[----:B------:R1:W2:Y:S01]  /*0590*/  LDG.E.U16 R35, [R16.64] ;  /* 0x0000000610237981 */ /* 0x0002a2000c1e1500 */
[-C--:B------:R-:W-:Y:S02]  /*05a0*/  LEA R18, P1, R23, R3.reuse, 0x1 ;  /* 0x0000000317127211 */ /* 0x080fe400078208ff */
[----:B------:R-:W-:Y:S01]  /*05b0*/  LEA.HI.X.SX32 R11, R19, R2, 0x1, P0 ;  /* 0x00000002130b7211 */ /* 0x000fe200000f0eff */
[----:B------:R1:W2:Y:S01]  /*05c0*/  LDG.E.U16 R33, [R20.64] ;  /* 0x0000000614217981 */ /* 0x0002a2000c1e1500 */
[----:B0-----:R-:W-:-:S02]  /*05d0*/  LEA R12, P0, R25, R3, 0x1 ;  /* 0x00000003190c7211 */ /* 0x001fc400078008ff */
[-C--:B------:R-:W-:Y:S01]  /*05e0*/  LEA.HI.X.SX32 R19, R23, R2.reuse, 0x1, P1 ;  /* 0x0000000217137211 */ /* 0x080fe200008f0eff */
[----:B------:R0:W2:Y:S01]  /*05f0*/  LDG.E.U16 R36, [R10.64] ;  /* 0x000000060a247981 */ /* 0x0000a2000c1e1500 */
[----:B------:R-:W-:-:S03]  /*0600*/  LEA.HI.X.SX32 R13, R25, R2, 0x1, P0 ;  /* 0x00000002190d7211 */ /* 0x000fc600000f0eff */
[----:B------:R0:W2:Y:S01]  /*0610*/  LDG.E.U16 R37, [R18.64] ;  /* 0x0000000612257981 */ /* 0x0000a2000c1e1500 */
[----:B-1----:R-:W-:-:S03]  /*0620*/  LEA R21, R0, R25, 0x3 ;  /* 0x0000001900157211 */ /* 0x002fc600078e18ff */
[----:B------:R1:W2:Y:S01]  /*0630*/  LDG.E.U16 R38, [R12.64] ;  /* 0x000000060c267981 */ /* 0x0002a2000c1e1500 */
[C---:B------:R-:W-:Y:S02]  /*0640*/  LEA R14, P0, R21.reuse, R3, 0x1 ;  /* 0x00000003150e7211 */ /* 0x040fe400078008ff */
[----:B------:R-:W-:Y:S02]  /*0650*/  LEA R23, R0, R21, 0x3 ;  /* 0x0000001500177211 */ /* 0x000fe400078e18ff */
[----:B------:R-:W-:-:S03]  /*0660*/  LEA.HI.X.SX32 R15, R21, R2, 0x1, P0 ;  /* 0x00000002150f7211 */ /* 0x000fc600000f0eff */
[C---:B------:R-:W-:Y:S01]  /*0670*/  IMAD R21, R0.reuse, 0x8, R23 ;  /* 0x0000000800157824 */ /* 0x040fe200078e0217 */
[C---:B------:R-:W-:Y:S01]  /*0680*/  LEA R16, P0, R23.reuse, R3, 0x1 ;  /* 0x0000000317107211 */ /* 0x040fe200078008ff */
[----:B------:R1:W3:Y:S03]  /*0690*/  LDG.E.U16 R39, [R14.64] ;  /* 0x000000060e277981 */ /* 0x0002e6000c1e1500 */
[C---:B------:R-:W-:Y:S02]  /*06a0*/  LEA R25, R0.reuse, R21, 0x3 ;  /* 0x0000001500197211 */ /* 0x040fe400078e18ff */
[-C--:B------:R-:W-:Y:S02]  /*06b0*/  LEA.HI.X.SX32 R17, R23, R2.reuse, 0x1, P0 ;  /* 0x0000000217117211 */ /* 0x080fe400000f0eff */
[C---:B0-----:R-:W-:Y:S02]  /*06c0*/  LEA R10, P0, R25.reuse, R3, 0x1 ;  /* 0x00000003190a7211 */ /* 0x041fe400078008ff */
[----:B------:R-:W-:Y:S01]  /*06d0*/  LEA R19, R0, R25, 0x3 ;  /* 0x0000001900137211 */ /* 0x000fe200078e18ff */
[----:B------:R0:W5:Y:S01]  /*06e0*/  LDG.E.U16 R40, [R16.64] ;  /* 0x0000000610287981 */ /* 0x000162000c1e1500 */
[----:B------:R-:W-:-:S02]  /*06f0*/  LEA.HI.X.SX32 R11, R25, R2, 0x1, P0 ;  /* 0x00000002190b7211 */ /* 0x000fc400000f0eff */
[-C--:B-1----:R-:W-:Y:S01]  /*0700*/  LEA R12, P0, R19, R3.reuse, 0x1 ;  /* 0x00000003130c7211 */ /* 0x082fe200078008ff */
[C---:B------:R-:W-:Y:S01]  /*0710*/  IMAD R23, R0.reuse, 0x8, R19 ;  /* 0x0000000800177824 */ /* 0x040fe200078e0213 */
[----:B------:R-:W-:Y:S01]  /*0720*/  LEA R20, P1, R21, R3, 0x1 ;  /* 0x0000000315147211 */ /* 0x000fe200078208ff */
[----:B------:R1:W5:Y:S01]  /*0730*/  LDG.E.U16 R42, [R10.64] ;  /* 0x000000060a2a7981 */ /* 0x000362000c1e1500 */
[-C--:B------:R-:W-:Y:S02]  /*0740*/  LEA.HI.X.SX32 R13, R19, R2.reuse, 0x1, P0 ;  /* 0x00000002130d7211 */ /* 0x080fe400000f0eff */
[----:B------:R-:W-:Y:S02]  /*0750*/  LEA R19, R0, R23, 0x3 ;  /* 0x0000001700137211 */ /* 0x000fe400078e18ff */
[----:B------:R-:W-:Y:S01]  /*0760*/  LEA.HI.X.SX32 R21, R21, R2, 0x1, P1 ;  /* 0x0000000215157211 */ /* 0x000fe200008f0eff */
[----:B------:R1:W5:Y:S01]  /*0770*/  LDG.E.U16 R43, [R12.64] ;  /* 0x000000060c2b7981 */ /* 0x000362000c1e1500 */
[----:B------:R-:W-:-:S02]  /*0780*/  LEA R14, P0, R23, R3, 0x1 ;  /* 0x00000003170e7211 */ /* 0x000fc400078008ff */
[C---:B------:R-:W-:Y:S01]  /*0790*/  LEA R25, R0.reuse, R19, 0x3 ;  /* 0x0000001300197211 */ /* 0x040fe200078e18ff */
[----:B------:R1:W5:Y:S01]  /*07a0*/  LDG.E.U16 R41, [R20.64] ;  /* 0x0000000614297981 */ /* 0x000362000c1e1500 */
[-C--:B------:R-:W-:Y:S02]  /*07b0*/  LEA.HI.X.SX32 R15, R23, R2.reuse, 0x1, P0 ;  /* 0x00000002170f7211 */ /* 0x080fe400000f0eff */
[-C--:B0-----:R-:W-:Y:S02]  /*07c0*/  LEA R16, P0, R25, R3.reuse, 0x1 ;  /* 0x0000000319107211 */ /* 0x081fe400078008ff */
[----:B------:R-:W-:Y:S01]  /*07d0*/  LEA R18, P1, R19, R3, 0x1 ;  /* 0x0000000313127211 */ /* 0x000fe200078208ff */
[----:B------:R0:W5:Y:S01]  /*07e0*/  LDG.E.U16 R44, [R14.64] ;  /* 0x000000060e2c7981 */ /* 0x000162000c1e1500 */
[----:B-1----:R-:W-:Y:S01]  /*07f0*/  IMAD R21, R0, 0x8, R25 ;  /* 0x0000000800157824 */ /* 0x002fe200078e0219 */
[----:B------:R-:W-:-:S04]  /*0800*/  LEA.HI.X.SX32 R17, R25, R2, 0x1, P0 ;  /* 0x0000000219117211 */ /* 0x000fc800000f0eff */
[C---:B------:R-:W-:Y:S01]  /*0810*/  LEA R10, P0, R21.reuse, R3, 0x1 ;  /* 0x00000003150a7211 */ /* 0x040fe200078008ff */
[----:B------:R1:W5:Y:S01]  /*0820*/  LDG.E.U16 R46, [R16.64] ;  /* 0x00000006102e7981 */ /* 0x000362000c1e1500 */
[C---:B------:R-:W-:Y:S02]  /*0830*/  LEA R23, R0.reuse, R21, 0x3 ;  /* 0x0000001500177211 */ /* 0x040fe400078e18ff */
[-C--:B------:R-:W-:Y:S02]  /*0840*/  LEA.HI.X.SX32 R11, R21, R2.reuse, 0x1, P0 ;  /* 0x00000002150b7211 */ /* 0x080fe400000f0eff */
[C---:B------:R-:W-:Y:S02]  /*0850*/  LEA R21, R0.reuse, R23, 0x3 ;  /* 0x0000001700157211 */ /* 0x040fe400078e18ff */
[----:B------:R-:W-:Y:S01]  /*0860*/  LEA.HI.X.SX32 R19, R19, R2, 0x1, P1 ;  /* 0x0000000213137211 */ /* 0x000fe200008f0eff */
[----:B------:R1:W5:Y:S01]  /*0870*/  LDG.E.U16 R47, [R10.64] ;  /* 0x000000060a2f7981 */ /* 0x000362000c1e1500 */
[----:B------:R-:W-:Y:S01]  /*0880*/  LEA R12, P0, R23, R3, 0x1 ;  /* 0x00000003170c7211 */ /* 0x000fe200078008ff */
[----:B------:R-:W-:-:S02]  /*0890*/  IMAD R25, R0, 0x8, R21 ;  /* 0x0000000800197824 */ /* 0x000fc400078e0215 */
[----:B------:R1:W5:Y:S01]  /*08a0*/  LDG.E.U16 R45, [R18.64] ;  /* 0x00000006122d7981 */ /* 0x000362000c1e1500 */
[-C--:B------:R-:W-:Y:S02]  /*08b0*/  LEA.HI.X.SX32 R13, R23, R2.reuse, 0x1, P0 ;  /* 0x00000002170d7211 */ /* 0x080fe400000f0eff */
[-C--:B0-----:R-:W-:Y:S02]  /*08c0*/  LEA R14, P0, R25, R3.reuse, 0x1 ;  /* 0x00000003190e7211 */ /* 0x081fe400078008ff */
[----:B------:R-:W-:Y:S01]  /*08d0*/  LEA R20, P1, R21, R3, 0x1 ;  /* 0x0000000315147211 */ /* 0x000fe200078208ff */
[----:B------:R0:W5:Y:S01]  /*08e0*/  LDG.E.U16 R48, [R12.64] ;  /* 0x000000060c307981 */ /* 0x000162000c1e1500 */
[-C--:B------:R-:W-:Y:S02]  /*08f0*/  LEA.HI.X.SX32 R15, R25, R2.reuse, 0x1, P0 ;  /* 0x00000002190f7211 */ /* 0x080fe400000f0eff */
[----:B-1----:R-:W-:Y:S02]  /*0900*/  LEA R19, R0, R25, 0x3 ;  /* 0x0000001900137211 */ /* 0x002fe400078e18ff */
[----:B------:R-:W-:Y:S01]  /*0910*/  LEA.HI.X.SX32 R21, R21, R2, 0x1, P1 ;  /* 0x0000000215157211 */ /* 0x000fe200008f0eff */
[----:B------:R1:W5:Y:S01]  /*0920*/  LDG.E.U16 R50, [R14.64] ;  /* 0x000000060e327981 */ /* 0x000362000c1e1500 */
[----:B------:R-:W-:-:S02]  /*0930*/  LEA R16, P0, R19, R3, 0x1 ;  /* 0x0000000313107211 */ /* 0x000fc400078008ff */
[----:B------:R-:W-:Y:S01]  /*0940*/  LEA R23, R0, R19, 0x3 ;  /* 0x0000001300177211 */ /* 0x000fe200078e18ff */
[----:B------:R0:W5:Y:S01]  /*0950*/  LDG.E.U16 R49, [R20.64] ;  /* 0x0000000614317981 */ /* 0x000162000c1e1500 */
[----:B------:R-:W-:-:S03]  /*0960*/  LEA.HI.X.SX32 R17, R19, R2, 0x1, P0 ;  /* 0x0000000213117211 */ /* 0x000fc600000f0eff */
[C---:B------:R-:W-:Y:S01]  /*0970*/  IMAD R19, R0.reuse, 0x8, R23 ;  /* 0x0000000800137824 */ /* 0x040fe200078e0217 */
[C---:B------:R-:W-:Y:S01]  /*0980*/  LEA R10, P0, R23.reuse, R3, 0x1 ;  /* 0x00000003170a7211 */ /* 0x040fe200078008ff */
[----:B------:R1:W5:Y:S03]  /*0990*/  LDG.E.U16 R51, [R16.64] ;  /* 0x0000000610337981 */ /* 0x000366000c1e1500 */
        /* <DEDUP_REMOVED lines=98> */
[C---:B0-----:R-:W-:Y:S02]  /*0fc0*/  LEA R21, R0.reuse, R25, 0x3 ;  /* 0x0000001900157211 */ /* 0x041fe400078e18ff */
[C---:B------:R-:W-:Y:S01]  /*0fd0*/  LEA R16, P0, R25.reuse, R3, 0x1 ;  /* 0x0000000319107211 */ /* 0x040fe200078008ff */
[----:B------:R0:W5:Y:S02]  /*0fe0*/  LDG.E.U16 R76, [R14.64] ;  /* 0x000000060e4c7981 */ /* 0x000164000c1e1500 */
[----:B------:R-:W-:Y:S01]  /*0ff0*/  IMAD R23, R0, 0x8, R21 ;  /* 0x0000000800177824 */ /* 0x000fe200078e0215 */
[----:B------:R-:W-:-:S02]  /*1000*/  LEA.HI.X.SX32 R17, R25, R2, 0x1, P0 ;  /* 0x0000000219117211 */ /* 0x000fc400000f0eff */
[C---:B-1----:R-:W-:Y:S02]  /*1010*/  LEA R10, P0, R21.reuse, R3, 0x1 ;  /* 0x00000003150a7211 */ /* 0x042fe400078008ff */
[C---:B------:R-:W-:Y:S01]  /*1020*/  LEA R25, R0.reuse, R23, 0x3 ;  /* 0x0000001700197211 */ /* 0x040fe200078e18ff */
[----:B------:R1:W5:Y:S01]  /*1030*/  LDG.E.U16 R16, [R16.64] ;  /* 0x0000000610107981 */ /* 0x000362000c1e1500 */
[----:B------:R-:W-:Y:S02]  /*1040*/  LEA.HI.X.SX32 R11, R21, R2, 0x1, P0 ;  /* 0x00000002150b7211 */ /* 0x000fe400000f0eff */
[-C--:B------:R-:W-:Y:S02]  /*1050*/  LEA R18, P1, R19, R3.reuse, 0x1 ;  /* 0x0000000313127211 */ /* 0x080fe400078208ff */
[----:B------:R-:W-:Y:S01]  /*1060*/  LEA R12, P0, R23, R3, 0x1 ;  /* 0x00000003170c7211 */ /* 0x000fe200078008ff */
[----:B------:R-:W5:Y:S01]  /*1070*/  LDG.E.U16 R10, [R10.64] ;  /* 0x000000060a0a7981 */ /* 0x000f62000c1e1500 */
[----:B------:R-:W-:-:S02]  /*1080*/  LEA R0, R0, R25, 0x3 ;  /* 0x0000001900007211 */ /* 0x000fc400078e18ff */
[-C--:B------:R-:W-:Y:S02]  /*1090*/  LEA.HI.X.SX32 R19, R19, R2.reuse, 0x1, P1 ;  /* 0x0000000213137211 */ /* 0x080fe400008f0eff */
[-C--:B------:R-:W-:Y:S02]  /*10a0*/  LEA.HI.X.SX32 R13, R23, R2.reuse, 0x1, P0 ;  /* 0x00000002170d7211 */ /* 0x080fe400000f0eff */
[CC--:B------:R-:W-:Y:S01]  /*10b0*/  LEA R20, P1, R25.reuse, R3.reuse, 0x1 ;  /* 0x0000000319147211 */ /* 0x0c0fe200078208ff */
[----:B------:R-:W5:Y:S01]  /*10c0*/  LDG.E.U16 R18, [R18.64] ;  /* 0x0000000612127981 */ /* 0x000f62000c1e1500 */
[C---:B0-----:R-:W-:Y:S02]  /*10d0*/  LEA R14, P0, R0.reuse, R3, 0x1 ;  /* 0x00000003000e7211 */ /* 0x041fe400078008ff */
[-C--:B------:R-:W-:Y:S01]  /*10e0*/  LEA.HI.X.SX32 R21, R25, R2.reuse, 0x1, P1 ;  /* 0x0000000219157211 */ /* 0x080fe200008f0eff */
[----:B------:R-:W5:Y:S01]  /*10f0*/  LDG.E.U16 R12, [R12.64] ;  /* 0x000000060c0c7981 */ /* 0x000f62000c1e1500 */
[----:B------:R-:W-:-:S03]  /*1100*/  LEA.HI.X.SX32 R15, R0, R2, 0x1, P0 ;  /* 0x00000002000f7211 */ /* 0x000fc600000f0eff */
[----:B------:R-:W5:Y:S04]  /*1110*/  LDG.E.U16 R20, [R20.64] ;  /* 0x0000000614147981 */ /* 0x000f68000c1e1500 */
[----:B------:R-:W5:Y:S01]  /*1120*/  LDG.E.U16 R14, [R14.64] ;  /* 0x000000060e0e7981 */ /* 0x000f62000c1e1500 */
[C---:B------:R-:W-:Y:S02]  /*1130*/  LOP3.LUT R116, R211.reuse, 0xff, RZ, 0xc0, !PT ;  /* 0x000000ffd3747812 */ /* 0x040fe400078ec0ff */
[----:B------:R-:W-:-:S03]  /*1140*/  LOP3.LUT R77, R211, 0xc0, RZ, 0xc0, !PT ;  /* 0x000000c0d34d7812 */ /* 0x000fc600078ec0ff */
[----:B------:R-:W-:Y:S01]  /*1150*/  IMAD.SHL.U32 R0, R116, 0x2, RZ ;  /* 0x0000000274007824 */ /* 0x000fe200078e00ff */
[----:B------:R-:W-:-:S04]  /*1160*/  SHF.R.U32.HI R3, RZ, 0x2, R77 ;  /* 0x00000002ff037819 */ /* 0x000fc8000001164d */
[----:B-1----:R-:W-:-:S05]  /*1170*/  LOP3.LUT R17, R0, R3, RZ, 0x3c, !PT ;  /* 0x0000000300117212 */ /* 0x002fca00078e3cff */
[----:B--2---:R0:W-:Y:S04]  /*1180*/  STS.U16 [R17+0x20000], R4 ;  /* 0x0200000411007388 */ /* 0x0041e80000000400 */
[----:B------:R1:W-:Y:S04]  /*1190*/  STS.U16 [R17+0x20800], R9 ;  /* 0x0208000911007388 */ /* 0x0003e80000000400 */
[----:B----4-:R2:W-:Y:S01]  /*11a0*/  STS.U16 [R17+0x20600], R8 ;  /* 0x0206000811007388 */ /* 0x0105e20000000400 */
[----:B0-----:R-:W-:-:S03]  /*11b0*/  MOV R4, 0x3f800000 ;  /* 0x3f80000000047802 */ /* 0x001fc60000000f00 */
[----:B---3--:R0:W-:Y:S01]  /*11c0*/  STS.U16 [R17+0x20400], R7 ;  /* 0x0204000711007388 */ /* 0x0081e20000000400 */
[----:B-1----:R-:W-:Y:S01]  /*11d0*/  IMAD.MOV.U32 R9, RZ, RZ, 0x3f800000 ;  /* 0x3f800000ff097424 */ /* 0x002fe200078e00ff */
[----:B--2---:R-:W-:Y:S02]  /*11e0*/  MOV R8, 0x3f800000 ;  /* 0x3f80000000087802 */ /* 0x004fe40000000f00 */
[----:B------:R-:W-:Y:S01]  /*11f0*/  STL [R1+0x40], R4 ;  /* 0x0000400401007387 */ /* 0x000fe20000100800 */
[----:B0-----:R-:W-:-:S03]  /*1200*/  MOV R7, 0x3f800000 ;  /* 0x3f80000000077802 */ /* 0x001fc60000000f00 */
[----:B------:R-:W-:Y:S04]  /*1210*/  STL [R1+0x3c], R9 ;  /* 0x00003c0901007387 */ /* 0x000fe80000100800 */
[----:B------:R-:W-:Y:S04]  /*1220*/  STL [R1+0x38], R8 ;  /* 0x0000380801007387 */ /* 0x000fe80000100800 */
[----:B------:R-:W-:Y:S04]  /*1230*/  STS.U16 [R17+0x20a00], R22 ;  /* 0x020a001611007388 */ /* 0x000fe80000000400 */
        /* <DEDUP_REMOVED lines=15> */
[----:B-----5:R-:W-:Y:S04]  /*1330*/  STS.U16 [R17+0x22a00], R40 ;  /* 0x022a002811007388 */ /* 0x020fe80000000400 */
[----:B------:R-:W-:Y:S04]  /*1340*/  STS.U16 [R17+0x22c00], R41 ;  /* 0x022c002911007388 */ /* 0x000fe80000000400 */
[----:B------:R-:W-:Y:S04]  /*1350*/  STS.U16 [R17+0x22e00], R42 ;  /* 0x022e002a11007388 */ /* 0x000fe80000000400 */
[----:B------:R-:W-:Y:S04]  /*1360*/  STS.U16 [R17+0x23000], R43 ;  /* 0x0230002b11007388 */ /* 0x000fe80000000400 */
[----:B------:R-:W-:Y:S04]  /*1370*/  STS.U16 [R17+0x23200], R44 ;  /* 0x0232002c11007388 */ /* 0x000fe80000000400 */
[----:B------:R-:W-:Y:S04]  /*1380*/  STS.U16 [R17+0x23400], R45 ;  /* 0x0234002d11007388 */ /* 0x000fe80000000400 */
[----:B------:R-:W-:Y:S04]  /*1390*/  STS.U16 [R17+0x23600], R46 ;  /* 0x0236002e11007388 */ /* 0x000fe80000000400 */
[----:B------:R-:W-:Y:S04]  /*13a0*/  STS.U16 [R17+0x23800], R47 ;  /* 0x0238002f11007388 */ /* 0x000fe80000000400 */
[----:B------:R0:W-:Y:S02]  /*13b0*/  STL [R1+0x34], R7 ;  /* 0x0000340701007387 */ /* 0x0001e40000100800 */
[----:B0-----:R-:W-:-:S04]  /*13c0*/  IADD3 R7, R113, 0x20, RZ ;  /* 0x0000002071077810 */ /* 0x001fc80007ffe0ff */
[----:B------:R-:W-:Y:S01]  /*13d0*/  ISETP.GE.AND P0, PT, R7, 0x1, PT ;  /* 0x000000010700780c */ /* 0x000fe20003f06270 */
[----:B------:R0:W-:Y:S01]  /*13e0*/  STS.U16 [R17+0x20200], R5 ;  /* 0x0202000511007388 */ /* 0x0001e20000000400 */
[----:B------:R-:W-:Y:S01]  /*13f0*/  MOV R2, 0xff800000 ;  /* 0xff80000000027802 */ /* 0x000fe20000000f00 */
[----:B------:R-:W-:Y:S01]  /*1400*/  IMAD.MOV.U32 R3, RZ, RZ, -0x800000 ;  /* 0xff800000ff037424 */ /* 0x000fe200078e00ff */
[----:B------:R-:W-:Y:S01]  /*1410*/  MOV R4, 0xff800000 ;  /* 0xff80000000047802 */ /* 0x000fe20000000f00 */
[----:B------:R-:W-:Y:S01]  /*1420*/  STS.U16 [R17+0x23a00], R48 ;  /* 0x023a003011007388 */ /* 0x000fe20000000400 */
[----:B------:R-:W-:Y:S01]  /*1430*/  CS2R R84, SRZ ;  /* 0x0000000000547805 */ /* 0x000fe2000001ff00 */
[----:B------:R-:W-:Y:S01]  /*1440*/  CS2R R86, SRZ ;  /* 0x0000000000567805 */ /* 0x000fe2000001ff00 */
[----:B------:R-:W-:Y:S01]  /*1450*/  CS2R R100, SRZ ;  /* 0x0000000000647805 */ /* 0x000fe2000001ff00 */
[----:B------:R1:W-:Y:S01]  /*1460*/  STS.U16 [R17+0x23c00], R49 ;  /* 0x023c003111007388 */ /* 0x0003e20000000400 */
[----:B------:R-:W-:Y:S01]  /*1470*/  CS2R R102, SRZ ;  /* 0x0000000000667805 */ /* 0x000fe2000001ff00 */
[----:B0-----:R-:W-:Y:S01]  /*1480*/  MOV R5, 0xff800000 ;  /* 0xff80000000057802 */ /* 0x001fe20000000f00 */
[----:B------:R-:W-:Y:S01]  /*1490*/  CS2R R88, SRZ ;  /* 0x0000000000587805 */ /* 0x000fe2000001ff00 */
[----:B------:R-:W-:Y:S01]  /*14a0*/  STS.U16 [R17+0x23e00], R50 ;  /* 0x023e003211007388 */ /* 0x000fe20000000400 */
[----:B------:R-:W-:Y:S01]  /*14b0*/  CS2R R90, SRZ ;  /* 0x00000000005a7805 */ /* 0x000fe2000001ff00 */
[----:B------:R-:W-:Y:S01]  /*14c0*/  CS2R R80, SRZ ;  /* 0x0000000000507805 */ /* 0x000fe2000001ff00 */
[----:B------:R-:W-:Y:S01]  /*14d0*/  CS2R R82, SRZ ;  /* 0x0000000000527805 */ /* 0x000fe2000001ff00 */
[----:B------:R0:W-:Y:S01]  /*14e0*/  STS.U16 [R17+0x24000], R51 ;  /* 0x0240003311007388 */ /* 0x0001e20000000400 */
[----:B------:R-:W-:Y:S01]  /*14f0*/  CS2R R92, SRZ ;  /* 0x00000000005c7805 */ /* 0x000fe2000001ff00 */
[----:B-1----:R-:W-:Y:S01]  /*1500*/  CS2R R48, SRZ ;  /* 0x0000000000307805 */ /* 0x002fe2000001ff00 */
[----:B------:R-:W-:Y:S01]  /*1510*/  CS2R R94, SRZ ;  /* 0x00000000005e7805 */ /* 0x000fe2000001ff00 */
[----:B------:R-:W-:Y:S01]  /*1520*/  STS.U16 [R17+0x24200], R52 ;  /* 0x0242003411007388 */ /* 0x000fe20000000400 */
[----:B------:R-:W-:Y:S01]  /*1530*/  CS2R R96, SRZ ;  /* 0x0000000000607805 */ /* 0x000fe2000001ff00 */
[----:B------:R-:W-:Y:S01]  /*1540*/  CS2R R98, SRZ ;  /* 0x0000000000627805 */ /* 0x000fe2000001ff00 */
[----:B------:R-:W-:Y:S01]  /*1550*/  CS2R R78, SRZ ;  /* 0x00000000004e7805 */ /* 0x000fe2000001ff00 */
[----:B------:R1:W-:Y:S01]  /*1560*/  STS.U16 [R17+0x24400], R53 ;  /* 0x0244003511007388 */ /* 0x0003e20000000400 */
[----:B------:R-:W-:Y:S01]  /*1570*/  CS2R R108, SRZ ;  /* 0x00000000006c7805 */ /* 0x000fe2000001ff00 */
[----:B0-----:R-:W-:Y:S01]  /*1580*/  CS2R R50, SRZ ;  /* 0x0000000000327805 */ /* 0x001fe2000001ff00 */
[----:B------:R-:W-:Y:S01]  /*1590*/  CS2R R110, SRZ ;  /* 0x00000000006e7805 */ /* 0x000fe2000001ff00 */
[----:B------:R-:W-:Y:S01]  /*15a0*/  STS.U16 [R17+0x24600], R54 ;  /* 0x0246003611007388 */ /* 0x000fe20000000400 */
[----:B------:R-:W-:Y:S01]  /*15b0*/  CS2R R104, SRZ ;  /* 0x0000000000687805 */ /* 0x000fe2000001ff00 */
[----:B------:R-:W-:Y:S01]  /*15c0*/  CS2R R106, SRZ ;  /* 0x00000000006a7805 */ /* 0x000fe2000001ff00 */
[----:B------:R-:W-:Y:S01]  /*15d0*/  IMAD R6, R6, c[0x0][0x1c8], RZ ;  /* 0x0000720006067a24 */ /* 0x000fe200078e02ff */
[----:B------:R0:W-:Y:S01]  /*15e0*/  STS.U16 [R17+0x24800], R55 ;  /* 0x0248003711007388 */ /* 0x0001e20000000400 */
[----:B------:R-:W-:Y:S01]  /*15f0*/  LOP3.LUT R114, R211, 0x1c, RZ, 0xc0, !PT ;  /* 0x0000001cd3727812 */ /* 0x000fe200078ec0ff */
[----:B-1----:R-:W-:-:S02]  /*1600*/  CS2R R52, SRZ ;  /* 0x0000000000347805 */ /* 0x002fc4000001ff00 */
[----:B------:R-:W-:Y:S04]  /*1610*/  STS.U16 [R17+0x24a00], R56 ;  /* 0x024a003811007388 */ /* 0x000fe80000000400 */
[----:B------:R1:W-:Y:S01]  /*1620*/  STS.U16 [R17+0x24c00], R57 ;  /* 0x024c003911007388 */ /* 0x0003e20000000400 */
[----:B0-----:R-:W-:-:S03]  /*1630*/  CS2R R54, SRZ ;  /* 0x0000000000367805 */ /* 0x001fc6000001ff00 */
[----:B------:R-:W-:Y:S04]  /*1640*/  STS.U16 [R17+0x24e00], R58 ;  /* 0x024e003a11007388 */ /* 0x000fe80000000400 */
[----:B------:R0:W-:Y:S01]  /*1650*/  STS.U16 [R17+0x25000], R59 ;  /* 0x0250003b11007388 */ /* 0x0001e20000000400 */
[----:B-1----:R-:W-:-:S03]  /*1660*/  CS2R R56, SRZ ;  /* 0x0000000000387805 */ /* 0x002fc6000001ff00 */
        /* <DEDUP_REMOVED lines=16> */
[----:B------:R0:W-:Y:S04]  /*1770*/  STS.U16 [R17+0x26800], R71 ;  /* 0x0268004711007388 */ /* 0x0001e80000000400 */
[----:B------:R-:W-:Y:S04]  /*1780*/  STS.U16 [R17+0x27600], R16 ;  /* 0x0276001011007388 */ /* 0x000fe80000000400 */
[----:B------:R-:W-:Y:S04]  /*1790*/  STS.U16 [R17+0x27800], R10 ;  /* 0x0278000a11007388 */ /* 0x000fe80000000400 */
[----:B------:R-:W-:Y:S04]  /*17a0*/  STS.U16 [R17+0x27400], R18 ;  /* 0x0274001211007388 */ /* 0x000fe80000000400 */
[----:B------:R-:W-:Y:S04]  /*17b0*/  STS.U16 [R17+0x27a00], R12 ;  /* 0x027a000c11007388 */ /* 0x000fe80000000400 */
[----:B------:R-:W-:Y:S04]  /*17c0*/  STS.U16 [R17+0x27c00], R20 ;  /* 0x027c001411007388 */ /* 0x000fe80000000400 */
[----:B------:R-:W-:Y:S01]  /*17d0*/  STS.U16 [R17+0x27e00], R14 ;  /* 0x027e000e11007388 */ /* 0x000fe20000000400 */
[----:B-1----:R-:W-:Y:S01]  /*17e0*/  CS2R R68, SRZ ;  /* 0x0000000000447805 */ /* 0x002fe2000001ff00 */
[----:B0-----:R-:W-:-:S02]  /*17f0*/  CS2R R70, SRZ ;  /* 0x0000000000467805 */ /* 0x001fc4000001ff00 */
[----:B------:R-:W-:Y:S04]  /*1800*/  STS.U16 [R17+0x26a00], R72 ;  /* 0x026a004811007388 */ /* 0x000fe80000000400 */
[----:B------:R0:W-:Y:S04]  /*1810*/  STS.U16 [R17+0x26c00], R73 ;  /* 0x026c004911007388 */ /* 0x0001e80000000400 */
[----:B------:R-:W-:Y:S04]  /*1820*/  STS.U16 [R17+0x26e00], R74 ;  /* 0x026e004a11007388 */ /* 0x000fe80000000400 */
[----:B------:R1:W-:Y:S01]  /*1830*/  STS.U16 [R17+0x27000], R75 ;  /* 0x0270004b11007388 */ /* 0x0003e20000000400 */
[----:B0-----:R-:W-:-:S03]  /*1840*/  CS2R R72, SRZ ;  /* 0x0000000000487805 */ /* 0x001fc6000001ff00 */
[----:B------:R0:W-:Y:S01]  /*1850*/  STS.U16 [R17+0x27200], R76 ;  /* 0x0272004c11007388 */ /* 0x0001e20000000400 */
[----:B-1----:R-:W-:Y:S01]  /*1860*/  CS2R R74, SRZ ;  /* 0x00000000004a7805 */ /* 0x002fe2000001ff00 */
[----:B0-----:R-:W-:Y:S01]  /*1870*/  CS2R R76, SRZ ;  /* 0x00000000004c7805 */ /* 0x001fe2000001ff00 */
[----:B------:R-:W-:Y:S05]  /*1880*/  @!P0 BRA `(.L_x_0) ;  /* 0x0001323000008947 */ /* 0x000fea0003800000 */
[----:B------:R-:W-:Y:S01]  /*1890*/  SHF.R.U32.HI R2, RZ, 0x7, R211 ;  /* 0x00000007ff027819 */ /* 0x000fe200000116d3 */
[----:B------:R-:W-:Y:S01]  /*18a0*/  IMAD.MOV.U32 R7, RZ, RZ, c[0x0][0x1b8] ;  /* 0x00006e00ff077624 */ /* 0x000fe200078e00ff */
[C---:B------:R-:W-:Y:S01]  /*18b0*/  LOP3.LUT R6, R211.reuse, 0x7f, RZ, 0xc0, !PT ;  /* 0x0000007fd3067812 */ /* 0x040fe200078ec0ff */
[----:B------:R-:W-:Y:S01]  /*18c0*/  IMAD R3, R116, c[0x0][0x1a8], RZ ;  /* 0x00006a0074037a24 */ /* 0x000fe200078e02ff */
[----:B------:R-:W-:Y:S01]  /*18d0*/  SGXT.U32 R2, R2, 0x1 ;  /* 0x000000010202781a */ /* 0x000fe20000000000 */
[----:B------:R-:W-:Y:S01]  /*18e0*/  IMAD R4, R112, c[0x0][0x1b0], RZ ;  /* 0x00006c0070047a24 */ /* 0x000fe200078e02ff */
[C---:B------:R-:W-:Y:S01]  /*18f0*/  LOP3.LUT P0, RZ, R211.reuse, 0x80, RZ, 0xc0, !PT ;  /* 0x00000080d3ff7812 */ /* 0x040fe2000780c0ff */
[----:B------:R-:W-:Y:S01]  /*1900*/  IMAD.SHL.U32 R8, R6, 0x2, RZ ;  /* 0x0000000206087824 */ /* 0x000fe200078e00ff */
[----:B------:R-:W-:Y:S01]  /*1910*/  MOV R10, c[0x0][0x1a8] ;  /* 0x00006a00000a7a02 */ /* 0x000fe20000000f00 */
[----:B------:R-:W-:Y:S01]  /*1920*/  IMAD R17, R2, c[0x0][0x1b8], RZ ;  /* 0x00006e0002117a24 */ /* 0x000fe200078e02ff */
[----:B------:R-:W-:Y:S01]  /*1930*/  SEL R5, RZ, 0x110, !P0 ;  /* 0x00000110ff057807 */ /* 0x000fe20004000000 */
[----:B------:R-:W-:Y:S01]  /*1940*/  IMAD R2, R112, c[0x0][0x1a0], RZ ;  /* 0x0000680070027a24 */ /* 0x000fe200078e02ff */
[----:B------:R-:W-:Y:S01]  /*1950*/  SHF.L.U32 R15, R211, 0x8, RZ ;  /* 0x00000008d30f7819 */ /* 0x000fe200000006ff */
[----:B------:R-:W-:Y:S01]  /*1960*/  IMAD R9, R6, c[0x0][0x1b4], RZ ;  /* 0x00006d0006097a24 */ /* 0x000fe200078e02ff */
[----:B------:R-:W-:Y:S01]  /*1970*/  LEA R21, R7, R17, 0x1 ;  /* 0x0000001107157211 */ /* 0x000fe200078e08ff */
[----:B------:R-:W-:Y:S01]  /*1980*/  UMOV UR4, URZ ;  /* 0x0000003f00047c82 */ /* 0x000fe20008000000 */
[----:B------:R-:W-:Y:S01]  /*1990*/  LOP3.LUT R8, R5, R8, RZ, 0x3c, !PT ;  /* 0x0000000805087212 */ /* 0x000fe200078e3cff */
[----:B------:R-:W-:Y:S01]  /*19a0*/  IMAD R5, R10, 0x100, R3 ;  /* 0x000001000a057824 */ /* 0x000fe200078e0203 */
[----:B------:R-:W-:-:S02]  /*19b0*/  LEA R25, R7, R21, 0x1 ;  /* 0x0000001507197211 */ /* 0x000fc400078e08ff */
[----:B------:R-:W-:Y:S02]  /*19c0*/  LEA R156, P0, R2, c[0x0][0x168], 0x1 ;  /* 0x00005a00029c7a11 */ /* 0x000fe400078008ff */
[----:B------:R-:W-:Y:S01]  /*19d0*/  SHF.L.U32 R6, R4, 0x1, RZ ;  /* 0x0000000104067819 */ /* 0x000fe200000006ff */
[----:B------:R-:W-:Y:S01]  /*19e0*/  IMAD R27, R7, 0x2, R25 ;  /* 0x00000002071b7824 */ /* 0x000fe200078e0219 */
[----:B------:R-:W-:Y:S01]  /*19f0*/  LEA.HI.X.SX32 R2, R2, c[0x0][0x16c], 0x1, P0 ;  /* 0x00005b0002027a11 */ /* 0x000fe200000f0eff */
[----:B------:R-:W-:Y:S01]  /*1a00*/  IMAD.HI R4, R4, 0x2, RZ ;  /* 0x0000000204047827 */ /* 0x000fe200078e02ff */
[-C--:B------:R-:W-:Y:S02]  /*1a10*/  LEA R154, P0, R3, R156.reuse, 0x1 ;  /* 0x0000009c039a7211 */ /* 0x080fe400078008ff */
[----:B------:R-:W-:Y:S02]  /*1a20*/  LEA R33, R7, R27, 0x1 ;  /* 0x0000001b07217211 */ /* 0x000fe400078e08ff */
[----:B------:R-:W-:-:S02]  /*1a30*/  LEA R156, P1, R5, R156, 0x1 ;  /* 0x0000009c059c7211 */ /* 0x000fc400078208ff */
[----:B------:R-:W-:Y:S02]  /*1a40*/  LEA R35, R7, R33, 0x1 ;  /* 0x0000002107237211 */ /* 0x000fe400078e08ff */
[----:B------:R-:W-:Y:S02]  /*1a50*/  SHF.L.U32 R11, R9, 0x1, RZ ;  /* 0x00000001090b7819 */ /* 0x000fe400000006ff */
[-C--:B------:R-:W-:Y:S01]  /*1a60*/  LEA.HI.X.SX32 R155, R3, R2.reuse, 0x1, P0 ;  /* 0x00000002039b7211 */ /* 0x080fe200000f0eff */
[----:B------:R-:W-:Y:S01]  /*1a70*/  IMAD R45, R7, 0x2, R35 ;  /* 0x00000002072d7824 */ /* 0x000fe200078e0223 */
[----:B------:R-:W-:Y:S02]  /*1a80*/  LEA.HI.X.SX32 R157, R5, R2, 0x1, P1 ;  /* 0x00000002059d7211 */ /* 0x000fe400008f0eff */
[----:B------:R-:W-:Y:S02]  /*1a90*/  IADD3 R6, P0, P1, R11, c[0x0][0x170], R6 ;  /* 0x00005c000b067a10 */ /* 0x000fe4000791e006 */
[----:B------:R-:W-:-:S02]  /*1aa0*/  LEA R47, R7, R45, 0x1 ;  /* 0x0000002d072f7211 */ /* 0x000fc400078e08ff */
[----:B------:R-:W-:Y:S02]  /*1ab0*/  SHF.L.U32 R3, R211, 0x3, RZ ;  /* 0x00000003d3037819 */ /* 0x000fe400000006ff */
[----:B------:R-:W-:Y:S02]  /*1ac0*/  LEA R61, R7, R47, 0x1 ;  /* 0x0000002f073d7211 */ /* 0x000fe400078e08ff */
[----:B------:R-:W-:Y:S02]  /*1ad0*/  LOP3.LUT R11, R211, 0x7, RZ, 0xc0, !PT ;  /* 0x00000007d30b7812 */ /* 0x000fe400078ec0ff */
[----:B------:R-:W-:Y:S01]  /*1ae0*/  LOP3.LUT R12, R3, 0x30, RZ, 0xc0, !PT ;  /* 0x00000030030c7812 */ /* 0x000fe200078ec0ff */
[----:B------:R-:W-:Y:S01]  /*1af0*/  IMAD R63, R7, 0x2, R61 ;  /* 0x00000002073f7824 */ /* 0x000fe200078e023d */
[----:B------:R-:W-:Y:S01]  /*1b00*/  SHF.L.U32 R5, R211, 0x1, RZ ;  /* 0x00000001d3057819 */ /* 0x000fe200000006ff */
[C---:B------:R-:W-:Y:S01]  /*1b10*/  IMAD.SHL.U32 R14, R11.reuse, 0x10, RZ ;  /* 0x000000100b0e7824 */ /* 0x040fe200078e00ff */
[----:B------:R-:W-:-:S02]  /*1b20*/  LEA R12, R11, R12, 0x6 ;  /* 0x0000000c0b0c7211 */ /* 0x000fc400078e30ff */
[----:B------:R-:W-:Y:S02]  /*1b30*/  LEA R65, R7, R63, 0x1 ;  /* 0x0000003f07417211 */ /* 0x000fe400078e08ff */
[----:B------:R-:W-:Y:S02]  /*1b40*/  LOP3.LUT R2, R211, 0x1f, RZ, 0xc0, !PT ;  /* 0x0000001fd3027812 */ /* 0x000fe400078ec0ff */
[C---:B------:R-:W-:Y:S02]  /*1b50*/  LEA R67, R7.reuse, R65, 0x1 ;  /* 0x0000004107437211 */ /* 0x040fe400078e08ff */
[C---:B------:R-:W-:Y:S02]  /*1b60*/  LOP3.LUT R112, R14.reuse, 0xf00, R15, 0xf8, !PT ;  /* 0x00000f000e707812 */ /* 0x040fe400078ef80f */
[----:B------:R-:W-:Y:S01]  /*1b70*/  LOP3.LUT R14, R14, 0x30, R5, 0x78, !PT ;  /* 0x000000300e0e7812 */ /* 0x000fe200078e7805 */
[----:B------:R-:W-:Y:S01]  /*1b80*/  IMAD R135, R7, 0x2, R67 ;  /* 0x0000000207877824 */ /* 0x000fe200078e0243 */
[----:B------:R-:W-:-:S02]  /*1b90*/  LOP3.LUT R15, R12, 0x10, R5, 0x78, !PT ;  /* 0x000000100c0f7812 */ /* 0x000fc400078e7805 */
[----:B------:R-:W-:Y:S02]  /*1ba0*/  LOP3.LUT R10, R211, 0xe0, RZ, 0xc0, !PT ;  /* 0x000000e0d30a7812 */ /* 0x000fe400078ec0ff */
[----:B------:R-:W-:Y:S02]  /*1bb0*/  LEA R137, R7, R135, 0x1 ;  /* 0x0000008707897211 */ /* 0x000fe400078e08ff */
[----:B------:R-:W-:Y:S02]  /*1bc0*/  LOP3.LUT R5, R5, 0x6, RZ, 0xc0, !PT ;  /* 0x0000000605057812 */ /* 0x000fe400078ec0ff */
[C---:B------:R-:W-:Y:S02]  /*1bd0*/  LEA R139, R7.reuse, R137, 0x1 ;  /* 0x00000089078b7211 */ /* 0x040fe400078e08ff */
[----:B------:R-:W-:Y:S02]  /*1be0*/  LEA R2, R114, R2, 0x4 ;  /* 0x0000000272027211 */ /* 0x000fe400078e20ff */
[----:B------:R-:W-:Y:S01]  /*1bf0*/  LEA.HI R5, R10, R5, RZ, 0x1e ;  /* 0x000000050a057211 */ /* 0x000fe200078ff0ff */
[----:B------:R-:W-:Y:S01]  /*1c00*/  IMAD R141, R7, 0x2, R139 ;  /* 0x00000002078d7824 */ /* 0x000fe200078e028b */
[----:B------:R-:W-:Y:S01]  /*1c10*/  LEA R49, R11, R10, 0x2 ;  /* 0x0000000a0b317211 */ /* 0x000fe200078e10ff */
[----:B------:R-:W-:Y:S01]  /*1c20*/  IMAD.SHL.U32 R2, R2, 0x4, RZ ;  /* 0x0000000402027824 */ /* 0x000fe200078e00ff */
[----:B------:R-:W-:Y:S01]  /*1c30*/  SHF.R.U32.HI R11, RZ, 0x1, R10 ;  /* 0x00000001ff0b7819 */ /* 0x000fe2000001160a */
[----:B------:R-:W-:Y:S01]  /*1c40*/  IMAD.HI R5, R9, 0x2, RZ ;  /* 0x0000000209057827 */ /* 0x000fe200078e02ff */
[----:B------:R-:W-:-:S02]  /*1c50*/  LEA R143, R7, R141, 0x1 ;  /* 0x0000008d078f7211 */ /* 0x000fc400078e08ff */
[----:B------:R-:W-:Y:S02]  /*1c60*/  LOP3.LUT R11, R2, R11, RZ, 0x3c, !PT ;  /* 0x0000000b020b7212 */ /* 0x000fe400078e3cff */
[----:B------:R-:W-:Y:S02]  /*1c70*/  LEA R145, R7, R143, 0x1 ;  /* 0x0000008f07917211 */ /* 0x000fe400078e08ff */
[----:B------:R-:W-:Y:S02]  /*1c80*/  IADD3.X R2, R5, c[0x0][0x174], R4, P0, P1 ;  /* 0x00005d0005027a10 */ /* 0x000fe400007e2404 */
[-C--:B------:R-:W-:Y:S01]  /*1c90*/  LEA R194, P0, R17, R6.reuse, 0x1 ;  /* 0x0000000611c27211 */ /* 0x080fe200078008ff */
[----:B------:R-:W-:Y:S01]  /*1ca0*/  IMAD R147, R7, 0x2, R145 ;  /* 0x0000000207937824 */ /* 0x000fe200078e0291 */
[-C--:B------:R-:W-:Y:S02]  /*1cb0*/  LEA R192, P1, R21, R6.reuse, 0x1 ;  /* 0x0000000615c07211 */ /* 0x080fe400078208ff */
[----:B------:R-:W-:-:S02]  /*1cc0*/  LEA R68, P2, R25, R6, 0x1 ;  /* 0x0000000619447211 */ /* 0x000fc400078408ff */
[----:B------:R-:W-:Y:S02]  /*1cd0*/  LEA R149, R7, R147, 0x1 ;  /* 0x0000009307957211 */ /* 0x000fe400078e08ff */
[-C--:B------:R-:W-:Y:S02]  /*1ce0*/  LEA.HI.X.SX32 R195, R17, R2.reuse, 0x1, P0 ;  /* 0x0000000211c37211 */ /* 0x080fe400000f0eff */
[----:B------:R-:W-:Y:S02]  /*1cf0*/  LEA R151, R7, R149, 0x1 ;  /* 0x0000009507977211 */ /* 0x000fe400078e08ff */
[----:B------:R-:W-:Y:S02]  /*1d00*/  LEA.HI.X.SX32 R193, R21, R2, 0x1, P1 ;  /* 0x0000000215c17211 */ /* 0x000fe400008f0eff */
[----:B------:R-:W-:Y:S01]  /*1d10*/  LEA R48, P0, R27, R6, 0x1 ;  /* 0x000000061b307211 */ /* 0x000fe200078008ff */
[----:B------:R-:W-:Y:S01]  /*1d20*/  IMAD R153, R7, 0x2, R151 ;  /* 0x0000000207997824 */ /* 0x000fe200078e0297 */
[----:B------:R-:W-:-:S02]  /*1d30*/  LEA.HI.X.SX32 R69, R25, R2, 0x1, P2 ;  /* 0x0000000219457211 */ /* 0x000fc400010f0eff */
[-C--:B------:R-:W-:Y:S02]  /*1d40*/  LEA R20, P1, R33, R6.reuse, 0x1 ;  /* 0x0000000621147211 */ /* 0x080fe400078208ff */
[----:B------:R-:W-:Y:S01]  /*1d50*/  LEA R159, R7, R153, 0x1 ;  /* 0x00000099079f7211 */ /* 0x000fe200078e08ff */
[----:B------:R-:W-:Y:S01]  /*1d60*/  STL.64 [R1+0x840], R68 ;  /* 0x0008404401007387 */ /* 0x000fe20000100a00 */
[----:B------:R-:W-:Y:S02]  /*1d70*/  LEA R16, P2, R35, R6, 0x1 ;  /* 0x0000000623107211 */ /* 0x000fe400078408ff */
[----:B------:R-:W-:Y:S01]  /*1d80*/  LEA R161, R7, R159, 0x1 ;  /* 0x0000009f07a17211 */ /* 0x000fe200078e08ff */
[----:B------:R-:W-:Y:S01]  /*1d90*/  STL.64 [R1+0x850], R194 ;  /* 0x000850c201007387 */ /* 0x000fe20000100a00 */
[CC--:B------:R-:W-:Y:S02]  /*1da0*/  LEA R9, R49.reuse, R14.reuse, 0x8 ;  /* 0x0000000e31097211 */ /* 0x0c0fe400078e40ff */
[----:B------:R-:W-:Y:S01]  /*1db0*/  LEA R10, R49, R14, 0x6 ;  /* 0x0000000e310a7211 */ /* 0x000fe200078e30ff */
[----:B------:R-:W-:Y:S01]  /*1dc0*/  IMAD R163, R7, 0x2, R161 ;  /* 0x0000000207a37824 */ /* 0x000fe200078e02a1 */
[-C--:B------:R-:W-:Y:S01]  /*1dd0*/  LEA.HI.X.SX32 R49, R27, R2.reuse, 0x1, P0 ;  /* 0x000000021b317211 */ /* 0x080fe200000f0eff */
[----:B------:R-:W-:Y:S01]  /*1de0*/  STL.64 [R1+0x848], R192 ;  /* 0x000848c001007387 */ /* 0x000fe20000100a00 */
[----:B------:R-:W-:-:S02]  /*1df0*/  LEA.HI.X.SX32 R21, R33, R2, 0x1, P1 ;  /* 0x0000000221157211 */ /* 0x000fc400008f0eff */
[----:B------:R-:W-:Y:S01]  /*1e00*/  LEA R165, R7, R163, 0x1 ;  /* 0x000000a307a57211 */ /* 0x000fe200078e08ff */
[----:B------:R-:W-:Y:S01]  /*1e10*/  STL.64 [R1+0x838], R48 ;  /* 0x0008383001007387 */ /* 0x000fe20000100a00 */
[----:B------:R-:W-:Y:S02]  /*1e20*/  LEA.HI.X.SX32 R17, R35, R2, 0x1, P2 ;  /* 0x0000000223117211 */ /* 0x000fe400010f0eff */
[----:B------:R-:W-:Y:S01]  /*1e30*/  LEA R167, R7, R165, 0x1 ;  /* 0x000000a507a77211 */ /* 0x000fe200078e08ff */
[----:B------:R0:W-:Y:S01]  /*1e40*/  STL.64 [R1+0x830], R20 ;  /* 0x0008301401007387 */ /* 0x0001e20000100a00 */
[----:B------:R-:W-:Y:S02]  /*1e50*/  LEA R24, P0, R45, R6, 0x1 ;  /* 0x000000062d187211 */ /* 0x000fe400078008ff */
[----:B------:R-:W-:Y:S01]  /*1e60*/  LOP3.LUT R12, R211, 0x10, RZ, 0xc0, !PT ;  /* 0x00000010d30c7812 */ /* 0x000fe200078ec0ff */
[----:B------:R-:W-:Y:S01]  /*1e70*/  IMAD R169, R7, 0x2, R167 ;  /* 0x0000000207a97824 */ /* 0x000fe200078e02a7 */
[----:B------:R1:W-:Y:S01]  /*1e80*/  STL.64 [R1+0x828], R16 ;  /* 0x0008281001007387 */ /* 0x0003e20000100a00 */
[----:B------:R-:W-:-:S02]  /*1e90*/  LEA.HI.X.SX32 R25, R45, R2, 0x1, P0 ;  /* 0x000000022d197211 */ /* 0x000fc400000f0eff */
[----:B------:R-:W-:Y:S02]  /*1ea0*/  LEA R12, R12, R15, 0x5 ;  /* 0x0000000f0c0c7211 */ /* 0x000fe400078e28ff */
[----:B------:R-:W-:Y:S01]  /*1eb0*/  LEA R171, R7, R169, 0x1 ;  /* 0x000000a907ab7211 */ /* 0x000fe200078e08ff */
[----:B------:R2:W-:Y:S01]  /*1ec0*/  STL.64 [R1+0x820], R24 ;  /* 0x0008201801007387 */ /* 0x0005e20000100a00 */
[----:B0-----:R-:W-:Y:S02]  /*1ed0*/  LEA R20, P1, R47, R6, 0x1 ;  /* 0x000000062f147211 */ /* 0x001fe400078208ff */
[----:B------:R-:W-:Y:S02]  /*1ee0*/  LEA R173, R7, R171, 0x1 ;  /* 0x000000ab07ad7211 */ /* 0x000fe400078e08ff */
[----:B------:R-:W-:Y:S02]  /*1ef0*/  LEA.HI.X.SX32 R21, R47, R2, 0x1, P1 ;  /* 0x000000022f157211 */ /* 0x000fe400008f0eff */
[----:B-1----:R-:W-:Y:S01]  /*1f00*/  LEA R16, P2, R61, R6, 0x1 ;  /* 0x000000063d107211 */ /* 0x002fe200078408ff */
[----:B------:R-:W-:-:S02]  /*1f10*/  IMAD R175, R7, 0x2, R173 ;  /* 0x0000000207af7824 */ /* 0x000fc400078e02ad */
[----:B------:R0:W-:Y:S01]  /*1f20*/  STL.64 [R1+0x818], R20 ;  /* 0x0008181401007387 */ /* 0x0001e20000100a00 */
[----:B------:R-:W-:Y:S02]  /*1f30*/  LEA.HI.X.SX32 R17, R61, R2, 0x1, P2 ;  /* 0x000000023d117211 */ /* 0x000fe400010f0eff */
[----:B------:R-:W-:Y:S02]  /*1f40*/  LEA R177, R7, R175, 0x1 ;  /* 0x000000af07b17211 */ /* 0x000fe400078e08ff */
[----:B--2---:R-:W-:Y:S01]  /*1f50*/  LEA R24, P0, R63, R6, 0x1 ;  /* 0x000000063f187211 */ /* 0x004fe200078008ff */
[----:B------:R1:W-:Y:S01]  /*1f60*/  STL.64 [R1+0x810], R16 ;  /* 0x0008101001007387 */ /* 0x0003e20000100a00 */
[----:B------:R-:W-:Y:S02]  /*1f70*/  LEA R179, R7, R177, 0x1 ;  /* 0x000000b107b37211 */ /* 0x000fe400078e08ff */
[----:B------:R-:W-:Y:S02]  /*1f80*/  LEA.HI.X.SX32 R25, R63, R2, 0x1, P0 ;  /* 0x000000023f197211 */ /* 0x000fe400000f0eff */
[-C--:B------:R-:W-:Y:S01]  /*1f90*/  LEA R32, P0, R135, R6.reuse, 0x1 ;  /* 0x0000000687207211 */ /* 0x080fe200078008ff */
[----:B------:R-:W-:Y:S01]  /*1fa0*/  IMAD R181, R7, 0x2, R179 ;  /* 0x0000000207b57824 */ /* 0x000fe200078e02b3 */
[----:B0-----:R-:W-:Y:S01]  /*1fb0*/  LEA R20, P1, R65, R6, 0x1 ;  /* 0x0000000641147211 */ /* 0x001fe200078208ff */
[----:B------:R0:W-:Y:S01]  /*1fc0*/  STL.64 [R1+0x808], R24 ;  /* 0x0008081801007387 */ /* 0x0001e20000100a00 */
[----:B------:R-:W-:-:S02]  /*1fd0*/  LEA.HI.X.SX32 R33, R135, R2, 0x1, P0 ;  /* 0x0000000287217211 */ /* 0x000fc400000f0eff */
[----:B------:R-:W-:Y:S02]  /*1fe0*/  LEA R183, R7, R181, 0x1 ;  /* 0x000000b507b77211 */ /* 0x000fe400078e08ff */
[----:B-1----:R-:W-:Y:S02]  /*1ff0*/  LEA R16, P2, R67, R6, 0x1 ;  /* 0x0000000643107211 */ /* 0x002fe400078408ff */
[----:B------:R-:W-:Y:S02]  /*2000*/  LEA R185, R7, R183, 0x1 ;  /* 0x000000b707b97211 */ /* 0x000fe400078e08ff */
[-C--:B------:R-:W-:Y:S02]  /*2010*/  LEA.HI.X.SX32 R21, R65, R2.reuse, 0x1, P1 ;  /* 0x0000000241157211 */ /* 0x080fe400008f0eff */
[----:B------:R-:W-:Y:S02]  /*2020*/  LEA R187, R7, R185, 0x1 ;  /* 0x000000b907bb7211 */ /* 0x000fe400078e08ff */
[----:B------:R-:W-:Y:S01]  /*2030*/  LEA.HI.X.SX32 R17, R67, R2, 0x1, P2 ;  /* 0x0000000243117211 */ /* 0x000fe200010f0eff */
[----:B------:R-:W-:Y:S01]  /*2040*/  STL.64 [R1+0x800], R20 ;  /* 0x0008001401007387 */ /* 0x000fe20000100a00 */
[----:B0-----:R-:W-:Y:S01]  /*2050*/  LEA R24, P1, R137, R6, 0x1 ;  /* 0x0000000689187211 */ /* 0x001fe200078208ff */
[----:B------:R-:W-:-:S02]  /*2060*/  IMAD R189, R7, 0x2, R187 ;  /* 0x0000000207bd7824 */ /* 0x000fc400078e02bb */
[----:B------:R0:W-:Y:S01]  /*2070*/  STL.64 [R1+0x7f8], R16 ;  /* 0x0007f81001007387 */ /* 0x0001e20000100a00 */
[----:B------:R-:W-:Y:S02]  /*2080*/  LEA.HI.X.SX32 R25, R137, R2, 0x1, P1 ;  /* 0x0000000289197211 */ /* 0x000fe400008f0eff */
[C---:B------:R-:W-:Y:S01]  /*2090*/  LEA R191, R7.reuse, R189, 0x1 ;  /* 0x000000bd07bf7211 */ /* 0x040fe200078e08ff */
[----:B------:R1:W-:Y:S03]  /*20a0*/  STL.64 [R1+0x7f0], R32 ;  /* 0x0007f02001007387 */ /* 0x0003e60000100a00 */
[C---:B------:R-:W-:Y:S01]  /*20b0*/  LEA R133, R7.reuse, R191, 0x1 ;  /* 0x000000bf07857211 */ /* 0x040fe200078e08ff */
[----:B------:R2:W-:Y:S03]  /*20c0*/  STL.64 [R1+0x7e8], R24 ;  /* 0x0007e81801007387 */ /* 0x0005e60000100a00 */
[----:B------:R-:W-:-:S02]  /*20d0*/  LEA R131, R7, R133, 0x1 ;  /* 0x0000008507837211 */ /* 0x000fc400078e08ff */
[----:B0-----:R-:W-:-:S03]  /*20e0*/  LEA R16, P2, R139, R6, 0x1 ;  /* 0x000000068b107211 */ /* 0x001fc600078408ff */
[----:B------:R-:W-:Y:S01]  /*20f0*/  IMAD R129, R7, 0x2, R131 ;  /* 0x0000000207817824 */ /* 0x000fe200078e0283 */
[----:B------:R-:W-:Y:S02]  /*2100*/  LEA.HI.X.SX32 R17, R139, R2, 0x1, P2 ;  /* 0x000000028b117211 */ /* 0x000fe400010f0eff */
[-C--:B-1----:R-:W-:Y:S02]  /*2110*/  LEA R32, P0, R141, R6.reuse, 0x1 ;  /* 0x000000068d207211 */ /* 0x082fe400078008ff */
[----:B------:R-:W-:Y:S01]  /*2120*/  LEA R43, R7, R129, 0x1 ;  /* 0x00000081072b7211 */ /* 0x000fe200078e08ff */
[----:B------:R0:W-:Y:S01]  /*2130*/  STL.64 [R1+0x7e0], R16 ;  /* 0x0007e01001007387 */ /* 0x0001e20000100a00 */
[----:B--2---:R-:W-:Y:S02]  /*2140*/  LEA R24, P1, R143, R6, 0x1 ;  /* 0x000000068f187211 */ /* 0x004fe400078208ff */
[----:B------:R-:W-:Y:S02]  /*2150*/  LEA R125, R7, R43, 0x1 ;  /* 0x0000002b077d7211 */ /* 0x000fe400078e08ff */
[----:B------:R-:W-:-:S02]  /*2160*/  LEA.HI.X.SX32 R33, R141, R2, 0x1, P0 ;  /* 0x000000028d217211 */ /* 0x000fc400000f0eff */
[----:B------:R-:W-:Y:S02]  /*2170*/  LEA R127, R7, R125, 0x1 ;  /* 0x0000007d077f7211 */ /* 0x000fe400078e08ff */
[----:B------:R-:W-:Y:S01]  /*2180*/  LEA.HI.X.SX32 R25, R143, R2, 0x1, P1 ;  /* 0x000000028f197211 */ /* 0x000fe200008f0eff */
[----:B------:R1:W-:Y:S02]  /*2190*/  STL.64 [R1+0x7d8], R32 ;  /* 0x0007d82001007387 */ /* 0x0003e40000100a00 */
[----:B------:R-:W-:Y:S01]  /*21a0*/  IMAD R59, R7, 0x2, R127 ;  /* 0x00000002073b7824 */ /* 0x000fe200078e027f */
[----:B0-----:R-:W-:Y:S01]  /*21b0*/  LEA R16, P2, R145, R6, 0x1 ;  /* 0x0000000691107211 */ /* 0x001fe200078408ff */
[----:B------:R0:W-:Y:S03]  /*21c0*/  STL.64 [R1+0x7d0], R24 ;  /* 0x0007d01801007387 */ /* 0x0001e60000100a00 */
[----:B------:R-:W-:-:S02]  /*21d0*/  LEA R121, R7, R59, 0x1 ;  /* 0x0000003b07797211 */ /* 0x000fc400078e08ff */
[----:B------:R-:W-:Y:S02]  /*21e0*/  LEA.HI.X.SX32 R17, R145, R2, 0x1, P2 ;  /* 0x0000000291117211 */ /* 0x000fe400010f0eff */
[----:B------:R-:W-:Y:S02]  /*21f0*/  LEA R123, R7, R121, 0x1 ;  /* 0x00000079077b7211 */ /* 0x000fe400078e08ff */
[-C--:B-1----:R-:W-:Y:S01]  /*2200*/  LEA R32, P0, R147, R6.reuse, 0x1 ;  /* 0x0000000693207211 */ /* 0x082fe200078008ff */
[----:B------:R1:W-:Y:S01]  /*2210*/  STL.64 [R1+0x7c8], R16 ;  /* 0x0007c81001007387 */ /* 0x0003e20000100a00 */
[----:B------:R-:W-:Y:S02]  /*2220*/  LEA R115, R7, R123, 0x1 ;  /* 0x0000007b07737211 */ /* 0x000fe400078e08ff */
[----:B0-----:R-:W-:Y:S02]  /*2230*/  LEA R24, P1, R149, R6, 0x1 ;  /* 0x0000000695187211 */ /* 0x001fe400078208ff */
[-C--:B------:R-:W-:Y:S01]  /*2240*/  LEA.HI.X.SX32 R33, R147, R2.reuse, 0x1, P0 ;  /* 0x0000000293217211 */ /* 0x080fe200000f0eff */
[----:B------:R-:W-:Y:S01]  /*2250*/  IMAD R117, R7, 0x2, R115 ;  /* 0x0000000207757824 */ /* 0x000fe200078e0273 */
[----:B------:R-:W-:-:S03]  /*2260*/  LEA.HI.X.SX32 R25, R149, R2, 0x1, P1 ;  /* 0x0000000295197211 */ /* 0x000fc600008f0eff */
[----:B------:R0:W-:Y:S01]  /*2270*/  STL.64 [R1+0x7c0], R32 ;  /* 0x0007c02001007387 */ /* 0x0001e20000100a00 */
[----:B------:R-:W-:Y:S02]  /*2280*/  LEA R119, R7, R117, 0x1 ;  /* 0x0000007507777211 */ /* 0x000fe400078e08ff */
[----:B-1----:R-:W-:Y:S01]  /*2290*/  LEA R16, P2, R151, R6, 0x1 ;  /* 0x0000000697107211 */ /* 0x002fe200078408ff */
[----:B------:R1:W-:Y:S01]  /*22a0*/  STL.64 [R1+0x7b8], R24 ;  /* 0x0007b81801007387 */ /* 0x0003e20000100a00 */
[----:B------:R-:W-:Y:S02]  /*22b0*/  LEA R13, R7, R119, 0x1 ;  /* 0x00000077070d7211 */ /* 0x000fe400078e08ff */
[----:B------:R-:W-:Y:S02]  /*22c0*/  LEA.HI.X.SX32 R17, R151, R2, 0x1, P2 ;  /* 0x0000000297117211 */ /* 0x000fe400010f0eff */
[----:B------:R-:W-:Y:S02]  /*22d0*/  LEA R31, R7, R13, 0x1 ;  /* 0x0000000d071f7211 */ /* 0x000fe400078e08ff */
[-C--:B0-----:R-:W-:Y:S01]  /*22e0*/  LEA R32, P0, R153, R6.reuse, 0x1 ;  /* 0x0000000699207211 */ /* 0x081fe200078008ff */
[----:B------:R0:W-:Y:S02]  /*22f0*/  STL.64 [R1+0x7b0], R16 ;  /* 0x0007b01001007387 */ /* 0x0001e40000100a00 */
[----:B------:R-:W-:Y:S01]  /*2300*/  IMAD R111, R7, 0x2, R31 ;  /* 0x00000002076f7824 */ /* 0x000fe200078e021f */
[----:B-1----:R-:W-:-:S02]  /*2310*/  LEA R24, P1, R159, R6, 0x1 ;  /* 0x000000069f187211 */ /* 0x002fc400078208ff */
[-C--:B------:R-:W-:Y:S02]  /*2320*/  LEA.HI.X.SX32 R33, R153, R2.reuse, 0x1, P0 ;  /* 0x0000000299217211 */ /* 0x080fe400000f0eff */
[----:B------:R-:W-:Y:S02]  /*2330*/  LEA R19, R7, R111, 0x1 ;  /* 0x0000006f07137211 */ /* 0x000fe400078e08ff */
[----:B------:R-:W-:Y:S01]  /*2340*/  LEA.HI.X.SX32 R25, R159, R2, 0x1, P1 ;  /* 0x000000029f197211 */ /* 0x000fe200008f0eff */
[----:B------:R1:W-:Y:S01]  /*2350*/  STL.64 [R1+0x7a8], R32 ;  /* 0x0007a82001007387 */ /* 0x0003e20000100a00 */
[----:B------:R-:W-:Y:S02]  /*2360*/  LEA R57, R7, R19, 0x1 ;  /* 0x0000001307397211 */ /* 0x000fe400078e08ff */
[----:B0-----:R-:W-:Y:S01]  /*2370*/  LEA R16, P2, R161, R6, 0x1 ;  /* 0x00000006a1107211 */ /* 0x001fe200078408ff */
[----:B------:R0:W-:Y:S01]  /*2380*/  STL.64 [R1+0x7a0], R24 ;  /* 0x0007a01801007387 */ /* 0x0001e20000100a00 */
[----:B------:R-:W-:-:S02]  /*2390*/  LEA R109, R7, R57, 0x1 ;  /* 0x00000039076d7211 */ /* 0x000fc400078e08ff */
[----:B------:R-:W-:-:S03]  /*23a0*/  LEA.HI.X.SX32 R17, R161, R2, 0x1, P2 ;  /* 0x00000002a1117211 */ /* 0x000fc600010f0eff */
[----:B------:R-:W-:Y:S02]  /*23b0*/  IMAD R41, R7, 0x2, R109 ;  /* 0x0000000207297824 */ /* 0x000fe400078e026d */
[----:B------:R2:W-:Y:S01]  /*23c0*/  STL.64 [R1+0x798], R16 ;  /* 0x0007981001007387 */ /* 0x0005e20000100a00 */
[----:B-1----:R-:W-:Y:S02]  /*23d0*/  LEA R32, P0, R163, R6, 0x1 ;  /* 0x00000006a3207211 */ /* 0x002fe400078008ff */
[----:B------:R-:W-:Y:S02]  /*23e0*/  LEA R105, R7, R41, 0x1 ;  /* 0x0000002907697211 */ /* 0x000fe400078e08ff */
[----:B------:R-:W-:Y:S02]  /*23f0*/  LEA.HI.X.SX32 R33, R163, R2, 0x1, P0 ;  /* 0x00000002a3217211 */ /* 0x000fe400000f0eff */
[----:B------:R-:W-:Y:S02]  /*2400*/  LEA R107, R7, R105, 0x1 ;  /* 0x00000069076b7211 */ /* 0x000fe400078e08ff */
[----:B0-----:R-:W-:-:S02]  /*2410*/  LEA R24, P1, R165, R6, 0x1 ;  /* 0x00000006a5187211 */ /* 0x001fc400078208ff */
[----:B------:R-:W-:Y:S02]  /*2420*/  LEA R103, R7, R107, 0x1 ;  /* 0x0000006b07677211 */ /* 0x000fe400078e08ff */
[----:B--2---:R-:W-:Y:S02]  /*2430*/  LEA R16, P2, R167, R6, 0x1 ;  /* 0x00000006a7107211 */ /* 0x004fe400078408ff */
[-C--:B------:R-:W-:Y:S01]  /*2440*/  LEA.HI.X.SX32 R25, R165, R2.reuse, 0x1, P1 ;  /* 0x00000002a5197211 */ /* 0x080fe200008f0eff */
[----:B------:R-:W-:Y:S01]  /*2450*/  IMAD R101, R7, 0x2, R103 ;  /* 0x0000000207657824 */ /* 0x000fe200078e0267 */
[----:B------:R-:W-:Y:S02]  /*2460*/  LEA.HI.X.SX32 R17, R167, R2, 0x1, P2 ;  /* 0x00000002a7117211 */ /* 0x000fe400010f0eff */
[----:B------:R-:W-:Y:S02]  /*2470*/  LEA R44, P0, R169, R6, 0x1 ;  /* 0x00000006a92c7211 */ /* 0x000fe400078008ff */
[----:B------:R-:W-:Y:S01]  /*2480*/  LEA R99, R7, R101, 0x1 ;  /* 0x0000006507637211 */ /* 0x000fe200078e08ff */
[----:B------:R-:W-:Y:S01]  /*2490*/  STL.64 [R1+0x780], R16 ;  /* 0x0007801001007387 */ /* 0x000fe20000100a00 */
[----:B------:R-:W-:-:S02]  /*24a0*/  LEA.HI.X.SX32 R45, R169, R2, 0x1, P0 ;  /* 0x00000002a92d7211 */ /* 0x000fc400000f0eff */
[C---:B------:R-:W-:Y:S01]  /*24b0*/  LEA R55, R7.reuse, R99, 0x1 ;  /* 0x0000006307377211 */ /* 0x040fe200078e08ff */
[----:B------:R0:W-:Y:S03]  /*24c0*/  STL.64 [R1+0x790], R32 ;  /* 0x0007902001007387 */ /* 0x0001e60000100a00 */
[C---:B------:R-:W-:Y:S01]  /*24d0*/  LEA R95, R7.reuse, R55, 0x1 ;  /* 0x00000037075f7211 */ /* 0x040fe200078e08ff */
[----:B------:R1:W-:Y:S04]  /*24e0*/  STL.64 [R1+0x788], R24 ;  /* 0x0007881801007387 */ /* 0x0003e80000100a00 */
[----:B------:R-:W-:Y:S01]  /*24f0*/  IMAD R97, R7, 0x2, R95 ;  /* 0x0000000207617824 */ /* 0x000fe200078e025f */
[----:B------:R2:W-:Y:S01]  /*2500*/  STL.64 [R1+0x778], R44 ;  /* 0x0007782c01007387 */ /* 0x0005e20000100a00 */
[----:B0-----:R-:W-:-:S03]  /*2510*/  LEA R32, P1, R171, R6, 0x1 ;  /* 0x00000006ab207211 */ /* 0x001fc600078208ff */
[----:B------:R-:W-:Y:S02]  /*2520*/  LEA R23, R7, R97, 0x1 ;  /* 0x0000006107177211 */ /* 0x000fe400078e08ff */
[----:B------:R-:W-:Y:S02]  /*2530*/  LEA.HI.X.SX32 R33, R171, R2, 0x1, P1 ;  /* 0x00000002ab217211 */ /* 0x000fe400008f0eff */
[----:B------:R-:W-:Y:S02]  /*2540*/  LEA R91, R7, R23, 0x1 ;  /* 0x00000017075b7211 */ /* 0x000fe400078e08ff */
[-C--:B-1----:R-:W-:Y:S01]  /*2550*/  LEA R24, P2, R173, R6.reuse, 0x1 ;  /* 0x00000006ad187211 */ /* 0x082fe200078408ff */
[----:B------:R0:W-:Y:S01]  /*2560*/  STL.64 [R1+0x770], R32 ;  /* 0x0007702001007387 */ /* 0x0001e20000100a00 */
[----:B------:R-:W-:Y:S02]  /*2570*/  LEA R93, R7, R91, 0x1 ;  /* 0x0000005b075d7211 */ /* 0x000fe400078e08ff */
[----:B--2---:R-:W-:-:S02]  /*2580*/  LEA R44, P0, R175, R6, 0x1 ;  /* 0x00000006af2c7211 */ /* 0x004fc400078008ff */
[-C--:B------:R-:W-:Y:S01]  /*2590*/  LEA.HI.X.SX32 R25, R173, R2.reuse, 0x1, P2 ;  /* 0x00000002ad197211 */ /* 0x080fe200010f0eff */
[----:B------:R-:W-:Y:S01]  /*25a0*/  IMAD R39, R7, 0x2, R93 ;  /* 0x0000000207277824 */ /* 0x000fe200078e025d */
[----:B------:R-:W-:Y:S02]  /*25b0*/  LEA.HI.X.SX32 R45, R175, R2, 0x1, P0 ;  /* 0x00000002af2d7211 */ /* 0x000fe400000f0eff */
[-C--:B------:R-:W-:Y:S01]  /*25c0*/  LEA R60, P0, R181, R6.reuse, 0x1 ;  /* 0x00000006b53c7211 */ /* 0x080fe200078008ff */
[----:B------:R1:W-:Y:S01]  /*25d0*/  STL.64 [R1+0x768], R24 ;  /* 0x0007681801007387 */ /* 0x0003e20000100a00 */
[----:B------:R-:W-:Y:S02]  /*25e0*/  LEA R87, R7, R39, 0x1 ;  /* 0x0000002707577211 */ /* 0x000fe400078e08ff */
[----:B0-----:R-:W-:Y:S01]  /*25f0*/  LEA R32, P1, R177, R6, 0x1 ;  /* 0x00000006b1207211 */ /* 0x001fe200078208ff */
[----:B------:R-:W-:Y:S01]  /*2600*/  STL.64 [R1+0x760], R44 ;  /* 0x0007602c01007387 */ /* 0x000fe20000100a00 */
[----:B------:R-:W-:-:S02]  /*2610*/  LEA R89, R7, R87, 0x1 ;  /* 0x0000005707597211 */ /* 0x000fc400078e08ff */
[-C--:B------:R-:W-:Y:S02]  /*2620*/  LEA.HI.X.SX32 R33, R177, R2.reuse, 0x1, P1 ;  /* 0x00000002b1217211 */ /* 0x080fe400008f0eff */
[----:B------:R-:W-:Y:S02]  /*2630*/  LEA R29, R7, R89, 0x1 ;  /* 0x00000059071d7211 */ /* 0x000fe400078e08ff */
[----:B------:R-:W-:Y:S01]  /*2640*/  LEA.HI.X.SX32 R61, R181, R2, 0x1, P0 ;  /* 0x00000002b53d7211 */ /* 0x000fe200000f0eff */
[----:B------:R0:W-:Y:S01]  /*2650*/  STL.64 [R1+0x758], R32 ;  /* 0x0007582001007387 */ /* 0x0001e20000100a00 */
[----:B------:R-:W-:Y:S02]  /*2660*/  LEA R53, R7, R29, 0x1 ;  /* 0x0000001d07357211 */ /* 0x000fe400078e08ff */
[----:B-1----:R-:W-:Y:S02]  /*2670*/  LEA R24, P2, R179, R6, 0x1 ;  /* 0x00000006b3187211 */ /* 0x002fe400078408ff */
[----:B------:R-:W-:-:S02]  /*2680*/  LEA R85, R7, R53, 0x1 ;  /* 0x0000003507557211 */ /* 0x000fc400078e08ff */
[----:B------:R-:W-:Y:S02]  /*2690*/  LEA.HI.X.SX32 R25, R179, R2, 0x1, P2 ;  /* 0x00000002b3197211 */ /* 0x000fe400010f0eff */
[----:B------:R-:W-:Y:S02]  /*26a0*/  LEA R79, R7, R85, 0x1 ;  /* 0x00000055074f7211 */ /* 0x000fe400078e08ff */
[-C--:B------:R-:W-:Y:S01]  /*26b0*/  LEA R134, P0, R187, R6.reuse, 0x1 ;  /* 0x00000006bb867211 */ /* 0x080fe200078008ff */
[----:B------:R1:W-:Y:S01]  /*26c0*/  STL.64 [R1+0x750], R24 ;  /* 0x0007501801007387 */ /* 0x0003e20000100a00 */
[----:B------:R-:W-:Y:S02]  /*26d0*/  LEA R81, R7, R79, 0x1 ;  /* 0x0000004f07517211 */ /* 0x000fe400078e08ff */
[----:B0-----:R-:W-:Y:S02]  /*26e0*/  LEA R32, P1, R183, R6, 0x1 ;  /* 0x00000006b7207211 */ /* 0x001fe400078208ff */
[-C--:B------:R-:W-:Y:S01]  /*26f0*/  LEA.HI.X.SX32 R135, R187, R2.reuse, 0x1, P0 ;  /* 0x00000002bb877211 */ /* 0x080fe200000f0eff */
[----:B------:R-:W-:Y:S01]  /*2700*/  IMAD R83, R7, 0x2, R81 ;  /* 0x0000000207537824 */ /* 0x000fe200078e0251 */
[----:B------:R-:W-:-:S02]  /*2710*/  LEA.HI.X.SX32 R33, R183, R2, 0x1, P1 ;  /* 0x00000002b7217211 */ /* 0x000fc400008f0eff */
[-C--:B------:R-:W-:Y:S02]  /*2720*/  LEA R138, P0, R133, R6.reuse, 0x1 ;  /* 0x00000006858a7211 */ /* 0x080fe400078008ff */
[----:B------:R-:W-:Y:S01]  /*2730*/  LEA R73, R7, R83, 0x1 ;  /* 0x0000005307497211 */ /* 0x000fe200078e08ff */
[----:B------:R-:W-:Y:S01]  /*2740*/  STL.64 [R1+0x740], R32 ;  /* 0x0007402001007387 */ /* 0x000fe20000100a00 */
[----:B-1----:R-:W-:Y:S02]  /*2750*/  LEA R24, P2, R185, R6, 0x1 ;  /* 0x00000006b9187211 */ /* 0x002fe400078408ff */
[-C--:B------:R-:W-:Y:S01]  /*2760*/  LEA.HI.X.SX32 R139, R133, R2.reuse, 0x1, P0 ;  /* 0x00000002858b7211 */ /* 0x080fe200000f0eff */
[----:B------:R-:W-:Y:S01]  /*2770*/  IMAD R75, R7, 0x2, R73 ;  /* 0x00000002074b7824 */ /* 0x000fe200078e0249 */
[----:B------:R0:W-:Y:S01]  /*2780*/  STL.64 [R1+0x748], R60 ;  /* 0x0007483c01007387 */ /* 0x0001e20000100a00 */
[----:B------:R-:W-:-:S03]  /*2790*/  LEA.HI.X.SX32 R25, R185, R2, 0x1, P2 ;  /* 0x00000002b9197211 */ /* 0x000fc600010f0eff */
[C---:B------:R-:W-:Y:S02]  /*27a0*/  LEA R77, R7.reuse, R75, 0x1 ;  /* 0x0000004b074d7211 */ /* 0x040fe400078e08ff */
[----:B------:R1:W-:Y:S02]  /*27b0*/  STL.64 [R1+0x738], R24 ;  /* 0x0007381801007387 */ /* 0x0003e40000100a00 */
[----:B------:R-:W-:-:S04]  /*27c0*/  LEA R3, R7, R77, 0x1 ;  /* 0x0000004d07037211 */ /* 0x000fc800078e08ff */
[----:B------:R-:W-:Y:S02]  /*27d0*/  LEA R51, R7, R3, 0x1 ;  /* 0x0000000307337211 */ /* 0x000fe400078e08ff */
[----:B0-----:R-:W-:-:S03]  /*27e0*/  LEA R60, P1, R189, R6, 0x1 ;  /* 0x00000006bd3c7211 */ /* 0x001fc600078208ff */
[----:B------:R-:W-:Y:S01]  /*27f0*/  IMAD R71, R7, 0x2, R51 ;  /* 0x0000000207477824 */ /* 0x000fe200078e0233 */
[----:B------:R-:W-:Y:S02]  /*2800*/  LEA.HI.X.SX32 R61, R189, R2, 0x1, P1 ;  /* 0x00000002bd3d7211 */ /* 0x000fe400008f0eff */
[----:B-1----:R-:W-:Y:S02]  /*2810*/  LEA R24, P2, R191, R6, 0x1 ;  /* 0x00000006bf187211 */ /* 0x002fe400078408ff */
[----:B------:R-:W-:Y:S01]  /*2820*/  LEA R37, R7, R71, 0x1 ;  /* 0x0000004707257211 */ /* 0x000fe200078e08ff */
[----:B------:R-:W-:Y:S01]  /*2830*/  STL.64 [R1+0x728], R60 ;  /* 0x0007283c01007387 */ /* 0x000fe20000100a00 */
[----:B------:R-:W-:Y:S02]  /*2840*/  LEA.HI.X.SX32 R25, R191, R2, 0x1, P2 ;  /* 0x00000002bf197211 */ /* 0x000fe400010f0eff */
[----:B------:R-:W-:Y:S01]  /*2850*/  LEA R50, R7, R37, 0x1 ;  /* 0x0000002507327211 */ /* 0x000fe200078e08ff */
[----:B------:R0:W-:Y:S01]  /*2860*/  STL.64 [R1+0x730], R134 ;  /* 0x0007308601007387 */ /* 0x0001e20000100a00 */
[----:B------:R-:W-:-:S03]  /*2870*/  LEA R136, P1, R131, R6, 0x1 ;  /* 0x0000000683887211 */ /* 0x000fc600078208ff */
[----:B------:R-:W-:Y:S01]  /*2880*/  IMAD R70, R7, 0x2, R50 ;  /* 0x0000000207467824 */ /* 0x000fe200078e0232 */
[----:B------:R-:W-:Y:S01]  /*2890*/  STL.64 [R1+0x720], R24 ;  /* 0x0007201801007387 */ /* 0x000fe20000100a00 */
[----:B------:R-:W-:Y:S02]  /*28a0*/  LEA.HI.X.SX32 R137, R131, R2, 0x1, P1 ;  /* 0x0000000283897211 */ /* 0x000fe400008f0eff */
[----:B------:R-:W-:Y:S01]  /*28b0*/  LEA R132, P1, R125, R6, 0x1 ;  /* 0x000000067d847211 */ /* 0x000fe200078208ff */
[----:B------:R-:W-:Y:S01]  /*28c0*/  STL.64 [R1+0x718], R138 ;  /* 0x0007188a01007387 */ /* 0x000fe20000100a00 */
[----:B------:R-:W-:Y:S02]  /*28d0*/  LEA R15, R7, R70, 0x1 ;  /* 0x00000046070f7211 */ /* 0x000fe400078e08ff */
[----:B0-----:R-:W-:Y:S02]  /*28e0*/  LEA R134, P2, R129, R6, 0x1 ;  /* 0x0000000681867211 */ /* 0x001fe400078408ff */
[----:B------:R-:W-:-:S02]  /*28f0*/  LEA R36, R7, R15, 0x1 ;  /* 0x0000000f07247211 */ /* 0x000fc400078e08ff */
[----:B------:R-:W-:Y:S02]  /*2900*/  LEA.HI.X.SX32 R135, R129, R2, 0x1, P2 ;  /* 0x0000000281877211 */ /* 0x000fe400010f0eff */
[----:B------:R-:W-:Y:S01]  /*2910*/  LEA R130, P2, R127, R6, 0x1 ;  /* 0x000000067f827211 */ /* 0x000fe200078408ff */
[----:B------:R-:W-:Y:S01]  /*2920*/  IMAD R69, R7, 0x2, R36 ;  /* 0x0000000207457824 */ /* 0x000fe200078e0224 */
[-C--:B------:R-:W-:Y:S01]  /*2930*/  LEA.HI.X.SX32 R133, R125, R2.reuse, 0x1, P1 ;  /* 0x000000027d857211 */ /* 0x080fe200008f0eff */
[----:B------:R0:W-:Y:S01]  /*2940*/  STL.64 [R1+0x708], R134 ;  /* 0x0007088601007387 */ /* 0x0001e20000100a00 */
[----:B------:R-:W-:Y:S02]  /*2950*/  LEA.HI.X.SX32 R131, R127, R2, 0x1, P2 ;  /* 0x000000027f837211 */ /* 0x000fe400010f0eff */
[----:B------:R-:W-:Y:S01]  /*2960*/  LEA R4, R7, R69, 0x1 ;  /* 0x0000004507047211 */ /* 0x000fe200078e08ff */
[----:B------:R-:W-:Y:S01]  /*2970*/  STL.64 [R1+0x710], R136 ;  /* 0x0007108801007387 */ /* 0x000fe20000100a00 */
[----:B------:R-:W-:-:S02]  /*2980*/  LEA R128, P1, R121, R6, 0x1 ;  /* 0x0000000679807211 */ /* 0x000fc400078208ff */
[----:B------:R-:W-:Y:S02]  /*2990*/  LEA R49, R7, R4, 0x1 ;  /* 0x0000000407317211 */ /* 0x000fe400078e08ff */
[-C--:B------:R-:W-:Y:S02]  /*29a0*/  LEA R124, P2, R123, R6.reuse, 0x1 ;  /* 0x000000067b7c7211 */ /* 0x080fe400078408ff */
[----:B------:R-:W-:Y:S02]  /*29b0*/  LEA R68, R7, R49, 0x1 ;  /* 0x0000003107447211 */ /* 0x000fe400078e08ff */
[----:B0-----:R-:W-:Y:S02]  /*29c0*/  LEA R134, P0, R43, R6, 0x1 ;  /* 0x000000062b867211 */ /* 0x001fe400078008ff */
[-C--:B------:R-:W-:Y:S01]  /*29d0*/  LEA.HI.X.SX32 R129, R121, R2.reuse, 0x1, P1 ;  /* 0x0000000279817211 */ /* 0x080fe200008f0eff */
[----:B------:R-:W-:Y:S01]  /*29e0*/  IMAD R27, R7, 0x2, R68 ;  /* 0x00000002071b7824 */ /* 0x000fe200078e0244 */
[----:B------:R-:W-:-:S02]  /*29f0*/  LEA.HI.X.SX32 R135, R43, R2, 0x1, P0 ;  /* 0x000000022b877211 */ /* 0x000fc400000f0eff */
[----:B------:R-:W-:Y:S02]  /*2a00*/  LEA.HI.X.SX32 R125, R123, R2, 0x1, P2 ;  /* 0x000000027b7d7211 */ /* 0x000fe400010f0eff */
[----:B------:R-:W-:Y:S01]  /*2a10*/  LEA R48, R7, R27, 0x1 ;  /* 0x0000001b07307211 */ /* 0x000fe200078e08ff */
[----:B------:R-:W-:Y:S01]  /*2a20*/  STL.64 [R1+0x700], R134 ;  /* 0x0007008601007387 */ /* 0x000fe20000100a00 */
[----:B------:R-:W-:Y:S02]  /*2a30*/  LEA R120, P2, R119, R6, 0x1 ;  /* 0x0000000677787211 */ /* 0x000fe400078408ff */
[----:B------:R-:W-:Y:S01]  /*2a40*/  LEA R67, R7, R48, 0x1 ;  /* 0x0000003007437211 */ /* 0x000fe200078e08ff */
[----:B------:R0:W-:Y:S01]  /*2a50*/  STL.64 [R1+0x6f0], R130 ;  /* 0x0006f08201007387 */ /* 0x0001e20000100a00 */
[----:B------:R-:W-:Y:S02]  /*2a60*/  LEA.HI.X.SX32 R121, R119, R2, 0x1, P2 ;  /* 0x0000000277797211 */ /* 0x000fe400010f0eff */
[C---:B------:R-:W-:Y:S01]  /*2a70*/  LEA R21, R7.reuse, R67, 0x1 ;  /* 0x0000004307157211 */ /* 0x040fe200078e08ff */
[----:B------:R-:W-:Y:S04]  /*2a80*/  STL.64 [R1+0x6f8], R132 ;  /* 0x0006f88401007387 */ /* 0x000fe80000100a00 */
[----:B------:R-:W-:Y:S01]  /*2a90*/  IMAD R35, R7, 0x2, R21 ;  /* 0x0000000207237824 */ /* 0x000fe200078e0215 */
[----:B0-----:R-:W-:-:S04]  /*2aa0*/  LEA R130, P0, R59, R6, 0x1 ;  /* 0x000000063b827211 */ /* 0x001fc800078008ff */
[----:B------:R-:W-:Y:S02]  /*2ab0*/  LEA R66, R7, R35, 0x1 ;  /* 0x0000002307427211 */ /* 0x000fe400078e08ff */
[----:B------:R-:W-:Y:S02]  /*2ac0*/  LEA.HI.X.SX32 R131, R59, R2, 0x1, P0 ;  /* 0x000000023b837211 */ /* 0x000fe400000f0eff */
[----:B------:R-:W-:Y:S02]  /*2ad0*/  LEA R126, P0, R115, R6, 0x1 ;  /* 0x00000006737e7211 */ /* 0x000fe400078008ff */
[----:B------:R-:W-:Y:S01]  /*2ae0*/  LEA R26, R7, R66, 0x1 ;  /* 0x00000042071a7211 */ /* 0x000fe200078e08ff */
[----:B------:R-:W-:Y:S01]  /*2af0*/  STL.64 [R1+0x6e8], R130 ;  /* 0x0006e88201007387 */ /* 0x000fe20000100a00 */
[----:B------:R-:W-:Y:S02]  /*2b00*/  LEA.HI.X.SX32 R127, R115, R2, 0x1, P0 ;  /* 0x00000002737f7211 */ /* 0x000fe400000f0eff */
[C---:B------:R-:W-:Y:S01]  /*2b10*/  LEA R47, R7.reuse, R26, 0x1 ;  /* 0x0000001a072f7211 */ /* 0x040fe200078e08ff */
[----:B------:R-:W-:Y:S04]  /*2b20*/  STL.64 [R1+0x6e0], R128 ;  /* 0x0006e08001007387 */ /* 0x000fe80000100a00 */
[----:B------:R0:W-:Y:S01]  /*2b30*/  STL.64 [R1+0x6d8], R124 ;  /* 0x0006d87c01007387 */ /* 0x0001e20000100a00 */
[----:B------:R-:W-:-:S03]  /*2b40*/  IMAD R65, R7, 0x2, R47 ;  /* 0x0000000207417824 */ /* 0x000fc600078e022f */
[----:B------:R-:W-:Y:S02]  /*2b50*/  STL.64 [R1+0x6d0], R126 ;  /* 0x0006d07e01007387 */ /* 0x000fe40000100a00 */
[----:B------:R-:W-:-:S04]  /*2b60*/  LEA R34, R7, R65, 0x1 ;  /* 0x0000004107227211 */ /* 0x000fc800078e08ff */
[----:B------:R-:W-:Y:S02]  /*2b70*/  LEA R46, R7, R34, 0x1 ;  /* 0x00000022072e7211 */ /* 0x000fe400078e08ff */
[----:B0-----:R-:W-:Y:S02]  /*2b80*/  LEA R124, P1, R117, R6, 0x1 ;  /* 0x00000006757c7211 */ /* 0x001fe400078208ff */
[----:B------:R-:W-:Y:S02]  /*2b90*/  LEA R64, R7, R46, 0x1 ;  /* 0x0000002e07407211 */ /* 0x000fe400078e08ff */
[----:B------:R-:W-:Y:S02]  /*2ba0*/  LEA.HI.X.SX32 R125, R117, R2, 0x1, P1 ;  /* 0x00000002757d7211 */ /* 0x000fe400008f0eff */
[----:B------:R-:W-:Y:S01]  /*2bb0*/  LEA R122, P1, R31, R6, 0x1 ;  /* 0x000000061f7a7211 */ /* 0x000fe200078208ff */
[----:B------:R-:W-:Y:S02]  /*2bc0*/  IMAD R17, R7, 0x2, R64 ;  /* 0x0000000207117824 */ /* 0x000fe400078e0240 */
[----:B------:R0:W-:Y:S01]  /*2bd0*/  STL.64 [R1+0x6c8], R124 ;  /* 0x0006c87c01007387 */ /* 0x0001e20000100a00 */
[----:B------:R-:W-:-:S02]  /*2be0*/  LEA.HI.X.SX32 R123, R31, R2, 0x1, P1 ;  /* 0x000000021f7b7211 */ /* 0x000fc400008f0eff */
[C---:B------:R-:W-:Y:S01]  /*2bf0*/  LEA R20, R7.reuse, R17, 0x1 ;  /* 0x0000001107147211 */ /* 0x040fe200078e08ff */
[----:B------:R1:W-:Y:S03]  /*2c00*/  STL.64 [R1+0x6c0], R120 ;  /* 0x0006c07801007387 */ /* 0x0003e60000100a00 */
[----:B------:R-:W-:-:S04]  /*2c10*/  LEA R63, R7, R20, 0x1 ;  /* 0x00000014073f7211 */ /* 0x000fc800078e08ff */
[----:B------:R-:W-:Y:S02]  /*2c20*/  LEA R5, R7, R63, 0x1 ;  /* 0x0000003f07057211 */ /* 0x000fe400078e08ff */
[-C--:B0-----:R-:W-:Y:S02]  /*2c30*/  LEA R124, P0, R13, R6.reuse, 0x1 ;  /* 0x000000060d7c7211 */ /* 0x081fe400078008ff */
[----:B-1----:R-:W-:Y:S01]  /*2c40*/  LEA R120, P2, R111, R6, 0x1 ;  /* 0x000000066f787211 */ /* 0x002fe200078408ff */
[----:B------:R-:W-:Y:S01]  /*2c50*/  IMAD R45, R7, 0x2, R5 ;  /* 0x00000002072d7824 */ /* 0x000fe200078e0205 */
[-C--:B------:R-:W-:Y:S02]  /*2c60*/  LEA.HI.X.SX32 R125, R13, R2.reuse, 0x1, P0 ;  /* 0x000000020d7d7211 */ /* 0x080fe400000f0eff */
[----:B------:R-:W-:Y:S02]  /*2c70*/  LEA.HI.X.SX32 R121, R111, R2, 0x1, P2 ;  /* 0x000000026f797211 */ /* 0x000fe400010f0eff */
[----:B------:R-:W-:Y:S01]  /*2c80*/  LEA R118, P2, R109, R6, 0x1 ;  /* 0x000000066d767211 */ /* 0x000fe200078408ff */
[----:B------:R-:W-:Y:S01]  /*2c90*/  STL.64 [R1+0x6b8], R124 ;  /* 0x0006b87c01007387 */ /* 0x000fe20000100a00 */
[----:B------:R-:W-:-:S02]  /*2ca0*/  LEA R62, R7, R45, 0x1 ;  /* 0x0000002d073e7211 */ /* 0x000fc400078e08ff */
[----:B------:R-:W-:Y:S01]  /*2cb0*/  LEA.HI.X.SX32 R119, R109, R2, 0x1, P2 ;  /* 0x000000026d777211 */ /* 0x000fe200010f0eff */
[----:B------:R0:W-:Y:S01]  /*2cc0*/  STL.64 [R1+0x6b0], R122 ;  /* 0x0006b07a01007387 */ /* 0x0001e20000100a00 */
[----:B------:R-:W-:Y:S02]  /*2cd0*/  LEA R110, P2, R107, R6, 0x1 ;  /* 0x000000066b6e7211 */ /* 0x000fe400078408ff */
[----:B------:R-:W-:Y:S01]  /*2ce0*/  LEA R33, R7, R62, 0x1 ;  /* 0x0000003e07217211 */ /* 0x000fe200078e08ff */
[----:B------:R1:W-:Y:S01]  /*2cf0*/  STL.64 [R1+0x6a8], R120 ;  /* 0x0006a87801007387 */ /* 0x0003e20000100a00 */
[----:B------:R-:W-:Y:S02]  /*2d00*/  LEA.HI.X.SX32 R111, R107, R2, 0x1, P2 ;  /* 0x000000026b6f7211 */ /* 0x000fe400010f0eff */
[----:B------:R-:W-:Y:S01]  /*2d10*/  LEA R104, P2, R99, R6, 0x1 ;  /* 0x0000000663687211 */ /* 0x000fe200078408ff */
[----:B------:R-:W-:Y:S01]  /*2d20*/  CS2R R106, SRZ ;  /* 0x00000000006a7805 */ /* 0x000fe2000001ff00 */
[----:B------:R-:W-:-:S02]  /*2d30*/  LEA R44, R7, R33, 0x1 ;  /* 0x00000021072c7211 */ /* 0x000fc400078e08ff */
[----:B0-----:R-:W-:-:S03]  /*2d40*/  LEA R122, P0, R19, R6, 0x1 ;  /* 0x00000006137a7211 */ /* 0x001fc600078008ff */
[----:B------:R-:W-:Y:S01]  /*2d50*/  IMAD R61, R7, 0x2, R44 ;  /* 0x00000002073d7824 */ /* 0x000fe200078e022c */
[----:B-1----:R-:W-:Y:S02]  /*2d60*/  LEA R120, P1, R57, R6, 0x1 ;  /* 0x0000000639787211 */ /* 0x002fe400078208ff */
[-C--:B------:R-:W-:Y:S02]  /*2d70*/  LEA.HI.X.SX32 R123, R19, R2.reuse, 0x1, P0 ;  /* 0x00000002137b7211 */ /* 0x080fe400000f0eff */
[----:B------:R-:W-:Y:S02]  /*2d80*/  LEA.HI.X.SX32 R121, R57, R2, 0x1, P1 ;  /* 0x0000000239797211 */ /* 0x000fe400008f0eff */
[C---:B------:R-:W-:Y:S01]  /*2d90*/  LEA R25, R7.reuse, R61, 0x1 ;  /* 0x0000003d07197211 */ /* 0x040fe200078e08ff */
[----:B------:R-:W-:Y:S03]  /*2da0*/  STL.64 [R1+0x6a0], R122 ;  /* 0x0006a07a01007387 */ /* 0x000fe60000100a00 */
[C---:B------:R-:W-:Y:S01]  /*2db0*/  LEA R32, R7.reuse, R25, 0x1 ;  /* 0x0000001907207211 */ /* 0x040fe200078e08ff */
[----:B------:R0:W-:Y:S03]  /*2dc0*/  STL.64 [R1+0x698], R120 ;  /* 0x0006987801007387 */ /* 0x0001e60000100a00 */
[C---:B------:R-:W-:Y:S01]  /*2dd0*/  LEA R60, R7.reuse, R32, 0x1 ;  /* 0x00000020073c7211 */ /* 0x040fe200078e08ff */
[----:B------:R1:W-:Y:S04]  /*2de0*/  STL.64 [R1+0x690], R118 ;  /* 0x0006907601007387 */ /* 0x0003e80000100a00 */
[----:B------:R-:W-:Y:S01]  /*2df0*/  IMAD R16, R7, 0x2, R60 ;  /* 0x0000000207107824 */ /* 0x000fe200078e023c */
[----:B0-----:R-:W-:-:S04]  /*2e00*/  LEA R120, P0, R41, R6, 0x1 ;  /* 0x0000000629787211 */ /* 0x001fc800078008ff */
[----:B------:R-:W-:Y:S02]  /*2e10*/  LEA R43, R7, R16, 0x1 ;  /* 0x00000010072b7211 */ /* 0x000fe400078e08ff */
[----:B------:R-:W-:Y:S02]  /*2e20*/  LEA.HI.X.SX32 R121, R41, R2, 0x1, P0 ;  /* 0x0000000229797211 */ /* 0x000fe400000f0eff */
[----:B-1----:R-:W-:Y:S02]  /*2e30*/  LEA R118, P1, R105, R6, 0x1 ;  /* 0x0000000669767211 */ /* 0x002fe400078208ff */
[----:B------:R-:W-:Y:S01]  /*2e40*/  LEA R59, R7, R43, 0x1 ;  /* 0x0000002b073b7211 */ /* 0x000fe200078e08ff */
[----:B------:R-:W-:Y:S01]  /*2e50*/  STL.64 [R1+0x688], R120 ;  /* 0x0006887801007387 */ /* 0x000fe20000100a00 */
[-C--:B------:R-:W-:Y:S02]  /*2e60*/  LEA.HI.X.SX32 R119, R105, R2.reuse, 0x1, P1 ;  /* 0x0000000269777211 */ /* 0x080fe400008f0eff */
[----:B------:R-:W-:Y:S01]  /*2e70*/  LEA.HI.X.SX32 R105, R99, R2, 0x1, P2 ;  /* 0x0000000263697211 */ /* 0x000fe200010f0eff */
[----:B------:R0:W-:Y:S01]  /*2e80*/  STL.64 [R1+0x678], R110 ;  /* 0x0006786e01007387 */ /* 0x0001e20000100a00 */
[----:B------:R-:W-:-:S02]  /*2e90*/  LEA R108, P1, R101, R6, 0x1 ;  /* 0x00000006656c7211 */ /* 0x000fc400078208ff */
[----:B------:R-:W-:Y:S01]  /*2ea0*/  LEA R100, P2, R97, R6, 0x1 ;  /* 0x0000000661647211 */ /* 0x000fe200078408ff */
[----:B------:R-:W-:Y:S01]  /*2eb0*/  STL.64 [R1+0x680], R118 ;  /* 0x0006807601007387 */ /* 0x000fe20000100a00 */
[-C--:B------:R-:W-:Y:S02]  /*2ec0*/  LEA.HI.X.SX32 R109, R101, R2.reuse, 0x1, P1 ;  /* 0x00000002656d7211 */ /* 0x080fe400008f0eff */
[----:B------:R-:W-:Y:S02]  /*2ed0*/  LEA.HI.X.SX32 R101, R97, R2, 0x1, P2 ;  /* 0x0000000261657211 */ /* 0x000fe400010f0eff */
[-C--:B------:R-:W-:Y:S02]  /*2ee0*/  LEA R102, P1, R95, R6.reuse, 0x1 ;  /* 0x000000065f667211 */ /* 0x080fe400078208ff */
[-C--:B------:R-:W-:Y:S02]  /*2ef0*/  LEA R94, P2, R93, R6.reuse, 0x1 ;  /* 0x000000065d5e7211 */ /* 0x080fe400078408ff */
[----:B0-----:R-:W-:-:S02]  /*2f00*/  LEA R110, P0, R103, R6, 0x1 ;  /* 0x00000006676e7211 */ /* 0x001fc400078008ff */
[----:B------:R-:W-:Y:S02]  /*2f10*/  LEA R24, R7, R59, 0x1 ;  /* 0x0000003b07187211 */ /* 0x000fe400078e08ff */
[-C--:B------:R-:W-:Y:S02]  /*2f20*/  LEA.HI.X.SX32 R111, R103, R2.reuse, 0x1, P0 ;  /* 0x00000002676f7211 */ /* 0x080fe400000f0eff */
[----:B------:R-:W-:Y:S01]  /*2f30*/  LEA.HI.X.SX32 R103, R95, R2, 0x1, P1 ;  /* 0x000000025f677211 */ /* 0x000fe200008f0eff */
[----:B------:R-:W-:Y:S01]  /*2f40*/  IMAD R42, R7, 0x2, R24 ;  /* 0x00000002072a7824 */ /* 0x000fe200078e0218 */
[----:B------:R-:W-:Y:S01]  /*2f50*/  LEA R98, P1, R91, R6, 0x1 ;  /* 0x000000065b627211 */ /* 0x000fe200078208ff */
[----:B------:R0:W-:Y:S01]  /*2f60*/  STL.64 [R1+0x670], R110 ;  /* 0x0006706e01007387 */ /* 0x0001e20000100a00 */
[-C--:B------:R-:W-:Y:S02]  /*2f70*/  LEA.HI.X.SX32 R95, R93, R2.reuse, 0x1, P2 ;  /* 0x000000025d5f7211 */ /* 0x080fe400010f0eff */
[----:B------:R-:W-:Y:S01]  /*2f80*/  LEA.HI.X.SX32 R99, R91, R2, 0x1, P1 ;  /* 0x000000025b637211 */ /* 0x000fe200008f0eff */
[----:B------:R1:W-:Y:S01]  /*2f90*/  STL.64 [R1+0x660], R104 ;  /* 0x0006606801007387 */ /* 0x0003e20000100a00 */
[----:B------:R-:W-:-:S02]  /*2fa0*/  LEA R90, P2, R89, R6, 0x1 ;  /* 0x00000006595a7211 */ /* 0x000fc400078408ff */
[----:B------:R-:W-:Y:S01]  /*2fb0*/  LEA R58, R7, R42, 0x1 ;  /* 0x0000002a073a7211 */ /* 0x000fe200078e08ff */
[----:B------:R2:W-:Y:S01]  /*2fc0*/  STL.64 [R1+0x668], R108 ;  /* 0x0006686c01007387 */ /* 0x0005e20000100a00 */
[----:B------:R-:W-:Y:S02]  /*2fd0*/  LEA.HI.X.SX32 R91, R89, R2, 0x1, P2 ;  /* 0x00000002595b7211 */ /* 0x000fe400010f0eff */
[----:B------:R-:W-:Y:S01]  /*2fe0*/  LEA R86, P2, R85, R6, 0x1 ;  /* 0x0000000655567211 */ /* 0x000fe200078408ff */
[----:B0-----:R-:W-:Y:S01]  /*2ff0*/  CS2R R110, SRZ ;  /* 0x00000000006e7805 */ /* 0x001fe2000001ff00 */
[----:B------:R-:W-:Y:S02]  /*3000*/  LEA R13, R7, R58, 0x1 ;  /* 0x0000003a070d7211 */ /* 0x000fe400078e08ff */
[----:B-1----:R-:W-:Y:S02]  /*3010*/  LEA R104, P0, R55, R6, 0x1 ;  /* 0x0000000637687211 */ /* 0x002fe400078008ff */
[----:B------:R-:W-:-:S02]  /*3020*/  LEA R31, R7, R13, 0x1 ;  /* 0x0000000d071f7211 */ /* 0x000fc400078e08ff */
[----:B------:R-:W-:Y:S01]  /*3030*/  LEA.HI.X.SX32 R105, R55, R2, 0x1, P0 ;  /* 0x0000000237697211 */ /* 0x000fe200000f0eff */
[----:B--2---:R-:W-:Y:S02]  /*3040*/  CS2R R108, SRZ ;  /* 0x00000000006c7805 */ /* 0x004fe4000001ff00 */
[C---:B------:R-:W-:Y:S02]  /*3050*/  IMAD R57, R7.reuse, 0x2, R31 ;  /* 0x0000000207397824 */ /* 0x040fe400078e021f */
[----:B------:R0:W-:Y:S03]  /*3060*/  STL.64 [R1+0x658], R104 ;  /* 0x0006586801007387 */ /* 0x0001e60000100a00 */
[C---:B------:R-:W-:Y:S01]  /*3070*/  LEA R19, R7.reuse, R57, 0x1 ;  /* 0x0000003907137211 */ /* 0x040fe200078e08ff */
[----:B------:R1:W-:Y:S03]  /*3080*/  STL.64 [R1+0x648], R100 ;  /* 0x0006486401007387 */ /* 0x0003e60000100a00 */
[C---:B------:R-:W-:Y:S01]  /*3090*/  LEA R41, R7.reuse, R19, 0x1 ;  /* 0x0000001307297211 */ /* 0x040fe200078e08ff */
[----:B------:R2:W-:Y:S03]  /*30a0*/  STL.64 [R1+0x650], R102 ;  /* 0x0006506601007387 */ /* 0x0005e60000100a00 */
[----:B------:R-:W-:Y:S01]  /*30b0*/  LEA R56, R7, R41, 0x1 ;  /* 0x0000002907387211 */ /* 0x000fe200078e08ff */
[----:B0-----:R-:W-:Y:S01]  /*30c0*/  CS2R R104, SRZ ;  /* 0x0000000000687805 */ /* 0x001fe2000001ff00 */
[----:B-1----:R-:W-:-:S03]  /*30d0*/  LEA R100, P0, R23, R6, 0x1 ;  /* 0x0000000617647211 */ /* 0x002fc600078008ff */
[----:B------:R-:W-:Y:S01]  /*30e0*/  IMAD R30, R7, 0x2, R56 ;  /* 0x00000002071e7824 */ /* 0x000fe200078e0238 */
[----:B------:R-:W-:Y:S01]  /*30f0*/  LEA.HI.X.SX32 R101, R23, R2, 0x1, P0 ;  /* 0x0000000217657211 */ /* 0x000fe200000f0eff */
[----:B--2---:R-:W-:Y:S01]  /*3100*/  CS2R R102, SRZ ;  /* 0x0000000000667805 */ /* 0x004fe2000001ff00 */
[----:B------:R-:W-:Y:S02]  /*3110*/  LEA R96, P0, R39, R6, 0x1 ;  /* 0x0000000627607211 */ /* 0x000fe400078008ff */
[----:B------:R-:W-:Y:S01]  /*3120*/  LEA R40, R7, R30, 0x1 ;  /* 0x0000001e07287211 */ /* 0x000fe200078e08ff */
[----:B------:R0:W-:Y:S01]  /*3130*/  STL.64 [R1+0x640], R100 ;  /* 0x0006406401007387 */ /* 0x0001e20000100a00 */
[----:B------:R-:W-:Y:S02]  /*3140*/  LEA.HI.X.SX32 R97, R39, R2, 0x1, P0 ;  /* 0x0000000227617211 */ /* 0x000fe400000f0eff */
[----:B------:R-:W-:Y:S01]  /*3150*/  LEA R92, P0, R29, R6, 0x1 ;  /* 0x000000061d5c7211 */ /* 0x000fe200078008ff */
[----:B------:R1:W-:Y:S01]  /*3160*/  STL.64 [R1+0x638], R98 ;  /* 0x0006386201007387 */ /* 0x0003e20000100a00 */
[----:B------:R-:W-:-:S02]  /*3170*/  LEA R55, R7, R40, 0x1 ;  /* 0x0000002807377211 */ /* 0x000fc400078e08ff */
[----:B------:R-:W-:Y:S01]  /*3180*/  LEA.HI.X.SX32 R93, R29, R2, 0x1, P0 ;  /* 0x000000021d5d7211 */ /* 0x000fe200000f0eff */
[----:B------:R2:W-:Y:S01]  /*3190*/  STL.64 [R1+0x630], R94 ;  /* 0x0006305e01007387 */ /* 0x0005e20000100a00 */
[----:B------:R-:W-:-:S03]  /*31a0*/  LEA R14, R7, R55, 0x1 ;  /* 0x00000037070e7211 */ /* 0x000fc600078e08ff */
[----:B------:R3:W-:Y:S01]  /*31b0*/  STL.64 [R1+0x628], R96 ;  /* 0x0006286001007387 */ /* 0x0007e20000100a00 */
[----:B0-----:R-:W-:Y:S01]  /*31c0*/  CS2R R100, SRZ ;  /* 0x0000000000647805 */ /* 0x001fe2000001ff00 */
[----:B------:R-:W-:Y:S01]  /*31d0*/  IMAD R23, R7, 0x2, R14 ;  /* 0x0000000207177824 */ /* 0x000fe200078e020e */
[----:B-1----:R-:W-:-:S04]  /*31e0*/  CS2R R98, SRZ ;  /* 0x0000000000627805 */ /* 0x002fc8000001ff00 */
[----:B------:R-:W-:Y:S02]  /*31f0*/  LEA R54, R7, R23, 0x1 ;  /* 0x0000001707367211 */ /* 0x000fe400078e08ff */
[----:B--2---:R-:W-:Y:S02]  /*3200*/  LEA R94, P1, R87, R6, 0x1 ;  /* 0x00000006575e7211 */ /* 0x004fe400078208ff */
[----:B------:R-:W-:Y:S01]  /*3210*/  LEA R18, R7, R54, 0x1 ;  /* 0x0000003607127211 */ /* 0x000fe200078e08ff */
[----:B---3--:R-:W-:Y:S01]  /*3220*/  CS2R R96, SRZ ;  /* 0x0000000000607805 */ /* 0x008fe2000001ff00 */
[-C--:B------:R-:W-:Y:S02]  /*3230*/  LEA.HI.X.SX32 R95, R87, R2.reuse, 0x1, P1 ;  /* 0x00000002575f7211 */ /* 0x080fe400008f0eff */
[----:B------:R-:W-:Y:S02]  /*3240*/  LEA.HI.X.SX32 R87, R85, R2, 0x1, P2 ;  /* 0x0000000255577211 */ /* 0x000fe400010f0eff */
[----:B------:R-:W-:Y:S01]  /*3250*/  LEA R39, R7, R18, 0x1 ;  /* 0x0000001207277211 */ /* 0x000fe200078e08ff */
[----:B------:R0:W-:Y:S04]  /*3260*/  STL.64 [R1+0x620], R94 ;  /* 0x0006205e01007387 */ /* 0x0001e80000100a00 */
[----:B------:R1:W-:Y:S04]  /*3270*/  STL.64 [R1+0x618], R90 ;  /* 0x0006185a01007387 */ /* 0x0003e80000100a00 */
[----:B------:R2:W-:Y:S01]  /*3280*/  STL.64 [R1+0x610], R92 ;  /* 0x0006105c01007387 */ /* 0x0005e20000100a00 */
[----:B0-----:R-:W-:Y:S01]  /*3290*/  CS2R R94, SRZ ;  /* 0x00000000005e7805 */ /* 0x001fe2000001ff00 */
[----:B-1----:R-:W-:-:S04]  /*32a0*/  LEA R90, P1, R53, R6, 0x1 ;  /* 0x00000006355a7211 */ /* 0x002fc800078208ff */
[----:B------:R-:W-:Y:S01]  /*32b0*/  LEA.HI.X.SX32 R91, R53, R2, 0x1, P1 ;  /* 0x00000002355b7211 */ /* 0x000fe200008f0eff */
[----:B------:R-:W-:Y:S01]  /*32c0*/  IMAD R53, R7, 0x2, R39 ;  /* 0x0000000207357824 */ /* 0x000fe200078e0227 */
[C---:B------:R-:W-:Y:S01]  /*32d0*/  LEA R88, P1, R81.reuse, R6, 0x1 ;  /* 0x0000000651587211 */ /* 0x040fe200078208ff */
[----:B--2---:R-:W-:Y:S02]  /*32e0*/  CS2R R92, SRZ ;  /* 0x00000000005c7805 */ /* 0x004fe4000001ff00 */
[----:B------:R0:W-:Y:S01]  /*32f0*/  STL.64 [R1+0x608], R90 ;  /* 0x0006085a01007387 */ /* 0x0001e20000100a00 */
[----:B------:R-:W-:Y:S02]  /*3300*/  LEA.HI.X.SX32 R89, R81, R2, 0x1, P1 ;  /* 0x0000000251597211 */ /* 0x000fe400008f0eff */
[----:B------:R-:W-:Y:S01]  /*3310*/  LEA R80, P1, R75, R6, 0x1 ;  /* 0x000000064b507211 */ /* 0x000fe200078208ff */
[----:B------:R1:W-:Y:S01]  /*3320*/  STL.64 [R1+0x600], R86 ;  /* 0x0006005601007387 */ /* 0x0003e20000100a00 */
[----:B------:R-:W-:-:S02]  /*3330*/  LEA R29, R7, R53, 0x1 ;  /* 0x00000035071d7211 */ /* 0x000fc400078e08ff */
[----:B------:R-:W-:Y:S02]  /*3340*/  LEA.HI.X.SX32 R81, R75, R2, 0x1, P1 ;  /* 0x000000024b517211 */ /* 0x000fe400008f0eff */
[-C--:B------:R-:W-:Y:S02]  /*3350*/  LEA R74, P1, R51, R6.reuse, 0x1 ;  /* 0x00000006334a7211 */ /* 0x080fe400078208ff */
[----:B------:R-:W-:Y:S02]  /*3360*/  LEA R38, R7, R29, 0x1 ;  /* 0x0000001d07267211 */ /* 0x000fe400078e08ff */
[----:B0-----:R-:W-:Y:S02]  /*3370*/  LEA R90, P0, R79, R6, 0x1 ;  /* 0x000000064f5a7211 */ /* 0x001fe400078008ff */
[----:B------:R-:W-:Y:S02]  /*3380*/  LEA.HI.X.SX32 R75, R51, R2, 0x1, P1 ;  /* 0x00000002334b7211 */ /* 0x000fe400008f0eff */
[----:B-1----:R-:W-:-:S02]  /*3390*/  LEA R86, P2, R83, R6, 0x1 ;  /* 0x0000000653567211 */ /* 0x002fc400078408ff */
[-C--:B------:R-:W-:Y:S02]  /*33a0*/  LEA.HI.X.SX32 R91, R79, R2.reuse, 0x1, P0 ;  /* 0x000000024f5b7211 */ /* 0x080fe400000f0eff */
[----:B------:R-:W-:Y:S02]  /*33b0*/  LEA.HI.X.SX32 R87, R83, R2, 0x1, P2 ;  /* 0x0000000253577211 */ /* 0x000fe400010f0eff */
[-C--:B------:R-:W-:Y:S01]  /*33c0*/  LEA R84, P0, R73, R6.reuse, 0x1 ;  /* 0x0000000649547211 */ /* 0x080fe200078008ff */
[----:B------:R0:W-:Y:S01]  /*33d0*/  STL.64 [R1+0x5f8], R90 ;  /* 0x0005f85a01007387 */ /* 0x0001e20000100a00 */
[----:B------:R-:W-:Y:S01]  /*33e0*/  LEA R78, P2, R77, R6, 0x1 ;  /* 0x000000064d4e7211 */ /* 0x000fe200078408ff */
[----:B------:R-:W-:Y:S01]  /*33f0*/  CS2R R82, SRZ ;  /* 0x0000000000527805 */ /* 0x000fe2000001ff00 */
[-C--:B------:R-:W-:Y:S01]  /*3400*/  LEA.HI.X.SX32 R85, R73, R2.reuse, 0x1, P0 ;  /* 0x0000000249557211 */ /* 0x080fe200000f0eff */
[----:B------:R1:W-:Y:S01]  /*3410*/  STL.64 [R1+0x5f0], R88 ;  /* 0x0005f05801007387 */ /* 0x0003e20000100a00 */
[----:B------:R-:W-:-:S02]  /*3420*/  LEA.HI.X.SX32 R79, R77, R2, 0x1, P2 ;  /* 0x000000024d4f7211 */ /* 0x000fc400010f0eff */
[----:B------:R-:W-:Y:S01]  /*3430*/  LEA R72, P2, R71, R6, 0x1 ;  /* 0x0000000647487211 */ /* 0x000fe200078408ff */
[----:B------:R2:W-:Y:S01]  /*3440*/  STL.64 [R1+0x5e8], R86 ;  /* 0x0005e85601007387 */ /* 0x0005e20000100a00 */
[----:B------:R-:W-:Y:S02]  /*3450*/  LEA R52, R7, R38, 0x1 ;  /* 0x0000002607347211 */ /* 0x000fe400078e08ff */
[----:B------:R-:W-:Y:S01]  /*3460*/  LEA.HI.X.SX32 R73, R71, R2, 0x1, P2 ;  /* 0x0000000247497211 */ /* 0x000fe200010f0eff */
[----:B------:R3:W-:Y:S01]  /*3470*/  STL.64 [R1+0x5e0], R84 ;  /* 0x0005e05401007387 */ /* 0x0007e20000100a00 */
[----:B0-----:R-:W-:Y:S01]  /*3480*/  CS2R R90, SRZ ;  /* 0x00000000005a7805 */ /* 0x001fe2000001ff00 */
[----:B------:R-:W-:Y:S02]  /*3490*/  IMAD R22, R7, 0x2, R52 ;  /* 0x0000000207167824 */ /* 0x000fe400078e0234 */
[----:B------:R0:W-:Y:S01]  /*34a0*/  STL.64 [R1+0x5d0], R78 ;  /* 0x0005d04e01007387 */ /* 0x0001e20000100a00 */
[----:B-1----:R-:W-:-:S02]  /*34b0*/  CS2R R88, SRZ ;  /* 0x0000000000587805 */ /* 0x002fc4000001ff00 */
[C---:B------:R-:W-:Y:S01]  /*34c0*/  LEA R28, R7.reuse, R22, 0x1 ;  /* 0x00000016071c7211 */ /* 0x040fe200078e08ff */
[----:B------:R1:W-:Y:S01]  /*34d0*/  STL.64 [R1+0x5d8], R80 ;  /* 0x0005d85001007387 */ /* 0x0003e20000100a00 */
[----:B--2---:R-:W-:Y:S02]  /*34e0*/  CS2R R86, SRZ ;  /* 0x0000000000567805 */ /* 0x004fe4000001ff00 */
[----:B------:R-:W-:Y:S01]  /*34f0*/  LEA R51, R7, R28, 0x1 ;  /* 0x0000001c07337211 */ /* 0x000fe200078e08ff */
[----:B---3--:R-:W-:Y:S01]  /*3500*/  CS2R R84, SRZ ;  /* 0x0000000000547805 */ /* 0x008fe2000001ff00 */
[----:B0-----:R-:W-:-:S04]  /*3510*/  LEA R78, P0, R3, R6, 0x1 ;  /* 0x00000006034e7211 */ /* 0x001fc800078008ff */
[----:B------:R-:W-:Y:S01]  /*3520*/  LEA.HI.X.SX32 R79, R3, R2, 0x1, P0 ;  /* 0x00000002034f7211 */ /* 0x000fe200000f0eff */
[----:B-1----:R-:W-:Y:S01]  /*3530*/  CS2R R80, SRZ ;  /* 0x0000000000507805 */ /* 0x002fe2000001ff00 */
[----:B------:R-:W-:Y:S02]  /*3540*/  LEA R76, P0, R37, R6, 0x1 ;  /* 0x00000006254c7211 */ /* 0x000fe400078008ff */
[----:B------:R-:W-:Y:S01]  /*3550*/  LEA R3, R7, R51, 0x1 ;  /* 0x0000003307037211 */ /* 0x000fe200078e08ff */
[----:B------:R0:W-:Y:S01]  /*3560*/  STL.64 [R1+0x5c8], R78 ;  /* 0x0005c84e01007387 */ /* 0x0001e20000100a00 */
[----:B------:R-:W-:-:S03]  /*3570*/  LEA.HI.X.SX32 R77, R37, R2, 0x1, P0 ;  /* 0x00000002254d7211 */ /* 0x000fc600000f0eff */
[----:B------:R1:W-:Y:S01]  /*3580*/  STL.64 [R1+0x5c0], R74 ;  /* 0x0005c04a01007387 */ /* 0x0003e20000100a00 */
[----:B------:R-:W-:-:S03]  /*3590*/  IMAD R37, R7, 0x2, R3 ;  /* 0x0000000207257824 */ /* 0x000fc600078e0203 */
[----:B------:R2:W-:Y:S04]  /*35a0*/  STL.64 [R1+0x5b8], R72 ;  /* 0x0005b84801007387 */ /* 0x0005e80000100a00 */
[----:B------:R3:W-:Y:S01]  /*35b0*/  STL.64 [R1+0x5b0], R76 ;  /* 0x0005b04c01007387 */ /* 0x0007e20000100a00 */
[----:B0-----:R-:W-:Y:S01]  /*35c0*/  CS2R R78, SRZ ;  /* 0x00000000004e7805 */ /* 0x001fe2000001ff00 */
[-C--:B-1----:R-:W-:Y:S02]  /*35d0*/  LEA R74, P1, R50, R6.reuse, 0x1 ;  /* 0x00000006324a7211 */ /* 0x082fe400078208ff */
[----:B--2---:R-:W-:Y:S02]  /*35e0*/  LEA R72, P2, R70, R6, 0x1 ;  /* 0x0000000646487211 */ /* 0x004fe400078408ff */
[----:B------:R-:W-:-:S02]  /*35f0*/  LEA.HI.X.SX32 R75, R50, R2, 0x1, P1 ;  /* 0x00000002324b7211 */ /* 0x000fc400008f0eff */
[----:B------:R-:W-:Y:S02]  /*3600*/  LEA.HI.X.SX32 R73, R70, R2, 0x1, P2 ;  /* 0x0000000246497211 */ /* 0x000fe400010f0eff */
[----:B---3--:R-:W-:Y:S01]  /*3610*/  LEA R76, P0, R15, R6, 0x1 ;  /* 0x000000060f4c7211 */ /* 0x008fe200078008ff */
[----:B------:R0:W-:Y:S01]  /*3620*/  STL.64 [R1+0x5a8], R74 ;  /* 0x0005a84a01007387 */ /* 0x0001e20000100a00 */
[----:B------:R-:W-:Y:S02]  /*3630*/  LEA R50, R7, R37, 0x1 ;  /* 0x0000002507327211 */ /* 0x000fe400078e08ff */
[----:B------:R-:W-:Y:S01]  /*3640*/  LEA.HI.X.SX32 R77, R15, R2, 0x1, P0 ;  /* 0x000000020f4d7211 */ /* 0x000fe200000f0eff */
[----:B------:R1:W-:Y:S01]  /*3650*/  STL.64 [R1+0x5a0], R72 ;  /* 0x0005a04801007387 */ /* 0x0003e20000100a00 */
[----:B------:R-:W-:-:S03]  /*3660*/  LEA R15, R7, R50, 0x1 ;  /* 0x00000032070f7211 */ /* 0x000fc600078e08ff */
[----:B------:R2:W-:Y:S01]  /*3670*/  STL.64 [R1+0x598], R76 ;  /* 0x0005984c01007387 */ /* 0x0005e20000100a00 */
[CC--:B0-----:R-:W-:Y:S02]  /*3680*/  LEA R74, P1, R36.reuse, R6.reuse, 0x1 ;  /* 0x00000006244a7211 */ /* 0x0c1fe400078208ff */
[C---:B-1----:R-:W-:Y:S02]  /*3690*/  LEA R72, P2, R69.reuse, R6, 0x1 ;  /* 0x0000000645487211 */ /* 0x042fe400078408ff */
[-C--:B------:R-:W-:Y:S02]  /*36a0*/  LEA.HI.X.SX32 R75, R36, R2.reuse, 0x1, P1 ;  /* 0x00000002244b7211 */ /* 0x080fe400008f0eff */
[----:B------:R-:W-:Y:S01]  /*36b0*/  LEA.HI.X.SX32 R73, R69, R2, 0x1, P2 ;  /* 0x0000000245497211 */ /* 0x000fe200010f0eff */
[----:B--2---:R-:W-:Y:S01]  /*36c0*/  CS2R R76, SRZ ;  /* 0x00000000004c7805 */ /* 0x004fe2000001ff00 */
[----:B------:R-:W-:Y:S01]  /*36d0*/  LEA R70, P2, R68, R6, 0x1 ;  /* 0x0000000644467211 */ /* 0x000fe200078408ff */
[----:B------:R0:W-:Y:S01]  /*36e0*/  STL.64 [R1+0x590], R74 ;  /* 0x0005904a01007387 */ /* 0x0001e20000100a00 */
[----:B------:R-:W-:-:S02]  /*36f0*/  LEA R36, R7, R15, 0x1 ;  /* 0x0000000f07247211 */ /* 0x000fc400078e08ff */
[----:B------:R-:W-:Y:S01]  /*3700*/  LEA.HI.X.SX32 R71, R68, R2, 0x1, P2 ;  /* 0x0000000244477211 */ /* 0x000fe200010f0eff */
[----:B------:R1:W-:Y:S01]  /*3710*/  STL.64 [R1+0x588], R72 ;  /* 0x0005884801007387 */ /* 0x0003e20000100a00 */
[CC--:B0-----:R-:W-:Y:S02]  /*3720*/  LEA R74, P0, R4.reuse, R6.reuse, 0x1 ;  /* 0x00000006044a7211 */ /* 0x0c1fe400078008ff */
[C---:B-1----:R-:W-:Y:S02]  /*3730*/  LEA R72, P1, R49.reuse, R6, 0x1 ;  /* 0x0000000631487211 */ /* 0x042fe400078208ff */
[-C--:B------:R-:W-:Y:S02]  /*3740*/  LEA.HI.X.SX32 R75, R4, R2.reuse, 0x1, P0 ;  /* 0x00000002044b7211 */ /* 0x080fe400000f0eff */
[----:B------:R-:W-:Y:S01]  /*3750*/  LEA.HI.X.SX32 R73, R49, R2, 0x1, P1 ;  /* 0x0000000231497211 */ /* 0x000fe200008f0eff */
[C---:B------:R-:W-:Y:S02]  /*3760*/  IMAD R49, R7.reuse, 0x2, R36 ;  /* 0x0000000207317824 */ /* 0x040fe400078e0224 */
[----:B------:R0:W-:Y:S03]  /*3770*/  STL.64 [R1+0x580], R74 ;  /* 0x0005804a01007387 */ /* 0x0001e60000100a00 */
[----:B------:R-:W-:Y:S01]  /*3780*/  LEA R4, R7, R49, 0x1 ;  /* 0x0000003107047211 */ /* 0x000fe200078e08ff */
[----:B------:R1:W-:Y:S04]  /*3790*/  STL.64 [R1+0x578], R72 ;  /* 0x0005784801007387 */ /* 0x0003e80000100a00 */
[----:B------:R2:W-:Y:S01]  /*37a0*/  STL.64 [R1+0x570], R70 ;  /* 0x0005704601007387 */ /* 0x0005e20000100a00 */
[----:B0-----:R-:W-:-:S02]  /*37b0*/  LEA R74, P0, R27, R6, 0x1 ;  /* 0x000000061b4a7211 */ /* 0x001fc400078008ff */
[C---:B-1----:R-:W-:Y:S02]  /*37c0*/  LEA R72, P1, R48.reuse, R6, 0x1 ;  /* 0x0000000630487211 */ /* 0x042fe400078208ff */
[----:B------:R-:W-:Y:S02]  /*37d0*/  LEA.HI.X.SX32 R75, R27, R2, 0x1, P0 ;  /* 0x000000021b4b7211 */ /* 0x000fe400000f0eff */
[C---:B--2---:R-:W-:Y:S02]  /*37e0*/  LEA R70, P2, R67.reuse, R6, 0x1 ;  /* 0x0000000643467211 */ /* 0x044fe400078408ff */
[-C--:B------:R-:W-:Y:S01]  /*37f0*/  LEA.HI.X.SX32 R73, R48, R2.reuse, 0x1, P1 ;  /* 0x0000000230497211 */ /* 0x080fe200008f0eff */
[----:B------:R0:W-:Y:S01]  /*3800*/  STL.64 [R1+0x568], R74 ;  /* 0x0005684a01007387 */ /* 0x0001e20000100a00 */
[----:B------:R-:W-:Y:S02]  /*3810*/  LEA.HI.X.SX32 R71, R67, R2, 0x1, P2 ;  /* 0x0000000243477211 */ /* 0x000fe400010f0eff */
[----:B------:R-:W-:Y:S01]  /*3820*/  LEA R68, P2, R66, R6, 0x1 ;  /* 0x0000000642447211 */ /* 0x000fe200078408ff */
[----:B------:R1:W-:Y:S01]  /*3830*/  STL.64 [R1+0x560], R72 ;  /* 0x0005604801007387 */ /* 0x0003e20000100a00 */
[----:B------:R-:W-:-:S02]  /*3840*/  LEA R27, R7, R4, 0x1 ;  /* 0x00000004071b7211 */ /* 0x000fc400078e08ff */
[----:B------:R-:W-:Y:S01]  /*3850*/  LEA.HI.X.SX32 R69, R66, R2, 0x1, P2 ;  /* 0x0000000242457211 */ /* 0x000fe200010f0eff */
[----:B------:R2:W-:Y:S01]  /*3860*/  STL.64 [R1+0x558], R70 ;  /* 0x0005584601007387 */ /* 0x0005e20000100a00 */
[----:B------:R-:W-:Y:S01]  /*3870*/  LEA R48, R7, R27, 0x1 ;  /* 0x0000001b07307211 */ /* 0x000fe200078e08ff */
[----:B0-----:R-:W-:Y:S01]  /*3880*/  CS2R R74, SRZ ;  /* 0x00000000004a7805 */ /* 0x001fe2000001ff00 */
[-C--:B-1----:R-:W-:Y:S02]  /*3890*/  LEA R72, P0, R21, R6.reuse, 0x1 ;  /* 0x0000000615487211 */ /* 0x082fe400078008ff */
[----:B--2---:R-:W-:Y:S02]  /*38a0*/  LEA R70, P1, R35, R6, 0x1 ;  /* 0x0000000623467211 */ /* 0x004fe400078208ff */
[-C--:B------:R-:W-:Y:S01]  /*38b0*/  LEA.HI.X.SX32 R73, R21, R2.reuse, 0x1, P0 ;  /* 0x0000000215497211 */ /* 0x080fe200000f0eff */
[----:B------:R-:W-:Y:S01]  /*38c0*/  IMAD R21, R7, 0x2, R48 ;  /* 0x0000000207157824 */ /* 0x000fe200078e0230 */
[----:B------:R-:W-:-:S03]  /*38d0*/  LEA.HI.X.SX32 R71, R35, R2, 0x1, P1 ;  /* 0x0000000223477211 */ /* 0x000fc600008f0eff */
[----:B------:R0:W-:Y:S01]  /*38e0*/  STL.64 [R1+0x550], R72 ;  /* 0x0005504801007387 */ /* 0x0001e20000100a00 */
[----:B------:R-:W-:-:S03]  /*38f0*/  LEA R35, R7, R21, 0x1 ;  /* 0x0000001507237211 */ /* 0x000fc600078e08ff */
[----:B------:R1:W-:Y:S04]  /*3900*/  STL.64 [R1+0x548], R70 ;  /* 0x0005484601007387 */ /* 0x0003e80000100a00 */
[----:B------:R2:W-:Y:S01]  /*3910*/  STL.64 [R1+0x540], R68 ;  /* 0x0005404401007387 */ /* 0x0005e20000100a00 */
[CC--:B0-----:R-:W-:Y:S02]  /*3920*/  LEA R72, P0, R26.reuse, R6.reuse, 0x1 ;  /* 0x000000061a487211 */ /* 0x0c1fe400078008ff */
[----:B-1----:R-:W-:Y:S02]  /*3930*/  LEA R70, P1, R47, R6, 0x1 ;  /* 0x000000062f467211 */ /* 0x002fe400078208ff */
[----:B------:R-:W-:Y:S02]  /*3940*/  LEA.HI.X.SX32 R73, R26, R2, 0x1, P0 ;  /* 0x000000021a497211 */ /* 0x000fe400000f0eff */
[----:B--2---:R-:W-:-:S02]  /*3950*/  LEA R68, P2, R65, R6, 0x1 ;  /* 0x0000000641447211 */ /* 0x004fc400078408ff */
[-C--:B------:R-:W-:Y:S01]  /*3960*/  LEA.HI.X.SX32 R71, R47, R2.reuse, 0x1, P1 ;  /* 0x000000022f477211 */ /* 0x080fe200008f0eff */
[----:B------:R0:W-:Y:S01]  /*3970*/  STL.64 [R1+0x538], R72 ;  /* 0x0005384801007387 */ /* 0x0001e20000100a00 */
[----:B------:R-:W-:Y:S02]  /*3980*/  LEA.HI.X.SX32 R69, R65, R2, 0x1, P2 ;  /* 0x0000000241457211 */ /* 0x000fe400010f0eff */
[C---:B------:R-:W-:Y:S01]  /*3990*/  LEA R66, P2, R64.reuse, R6, 0x1 ;  /* 0x0000000640427211 */ /* 0x040fe200078408ff */
[----:B------:R1:W-:Y:S01]  /*39a0*/  STL.64 [R1+0x530], R70 ;  /* 0x0005304601007387 */ /* 0x0003e20000100a00 */
[C---:B------:R-:W-:Y:S02]  /*39b0*/  LEA R47, R7.reuse, R35, 0x1 ;  /* 0x00000023072f7211 */ /* 0x040fe400078e08ff */
[----:B------:R-:W-:Y:S01]  /*39c0*/  LEA.HI.X.SX32 R67, R64, R2, 0x1, P2 ;  /* 0x0000000240437211 */ /* 0x000fe200010f0eff */
[----:B------:R2:W-:Y:S01]  /*39d0*/  STL.64 [R1+0x528], R68 ;  /* 0x0005284401007387 */ /* 0x0005e20000100a00 */
[----:B------:R-:W-:Y:S01]  /*39e0*/  LEA R26, R7, R47, 0x1 ;  /* 0x0000002f071a7211 */ /* 0x000fe200078e08ff */
[----:B0-----:R-:W-:Y:S01]  /*39f0*/  CS2R R72, SRZ ;  /* 0x0000000000487805 */ /* 0x001fe2000001ff00 */
[----:B-1----:R-:W-:-:S02]  /*3a00*/  LEA R70, P0, R34, R6, 0x1 ;  /* 0x0000000622467211 */ /* 0x002fc400078008ff */
        /* <DEDUP_REMOVED lines=45> */
[CC--:B-1----:R-:W-:Y:S02]  /*3ce0*/  LEA R66, P0, R25.reuse, R6.reuse, 0x1 ;  /* 0x0000000619427211 */ /* 0x0c2fe400078008ff */
[C---:B--2---:R-:W-:Y:S02]  /*3cf0*/  LEA R64, P1, R32.reuse, R6, 0x1 ;  /* 0x0000000620407211 */ /* 0x044fe400078208ff */
        /* <DEDUP_REMOVED lines=30> */
[-C--:B0-----:R-:W-:Y:S02]  /*3ee0*/  LEA R64, P0, R13, R6.reuse, 0x1 ;  /* 0x000000060d407211 */ /* 0x081fe400078008ff */
        /* <DEDUP_REMOVED lines=23> */
[----:B-1----:R-:W-:Y:S02]  /*4060*/  LEA R60, P1, R40, R6, 0x1 ;  /* 0x00000006283c7211 */ /* 0x002fe400078208ff */
        /* <DEDUP_REMOVED lines=148> */
[C---:B------:R-:W-:Y:S01]  /*49b0*/  LEA R32, R7.reuse, R25, 0x1 ;  /* 0x0000001907207211 */ /* 0x040fe200078e08ff */
        /* <DEDUP_REMOVED lines=38> */
[----:B------:R-:W-:Y:S01]  /*4c20*/  STL.64 [R1+0x2c8], R46 ;  /* 0x0002c82e01007387 */ /* 0x000fe20000100a00 */
[----:B------:R-:W-:Y:S02]  /*4c30*/  LEA.HI.X.SX32 R43, R39, R2, 0x1, P2 ;  /* 0x00000002272b7211 */ /* 0x000fe400010f0eff */
[C---:B------:R-:W-:Y:S01]  /*4c40*/  LEA R40, P2, R38.reuse, R6, 0x1 ;  /* 0x0000000626287211 */ /* 0x040fe200078408ff */
[----:B------:R0:W-:Y:S01]  /*4c50*/  STL.64 [R1+0x2c0], R44 ;  /* 0x0002c02c01007387 */ /* 0x0001e20000100a00 */
[C---:B------:R-:W-:Y:S02]  /*4c60*/  LEA R14, R7.reuse, R30, 0x1 ;  /* 0x0000001e070e7211 */ /* 0x040fe400078e08ff */
[----:B------:R-:W-:Y:S01]  /*4c70*/  LEA.HI.X.SX32 R41, R38, R2, 0x1, P2 ;  /* 0x0000000226297211 */ /* 0x000fe200010f0eff */
[----:B------:R1:W-:Y:S01]  /*4c80*/  STL.64 [R1+0x2b8], R42 ;  /* 0x0002b82a01007387 */ /* 0x0003e20000100a00 */
[----:B------:R-:W-:-:S02]  /*4c90*/  LEA R23, R7, R14, 0x1 ;  /* 0x0000000e07177211 */ /* 0x000fc400078e08ff */
        /* <DEDUP_REMOVED lines=14> */
[----:B------:R-:W-:Y:S01]  /*4d80*/  STL.64 [R1+0x298], R44 ;  /* 0x0002982c01007387 */ /* 0x000fe20000100a00 */
[----:B------:R-:W-:Y:S02]  /*4d90*/  LEA.HI.X.SX32 R41, R37, R2, 0x1, P2 ;  /* 0x0000000225297211 */ /* 0x000fe400010f0eff */
[----:B------:R-:W-:Y:S01]  /*4da0*/  LEA R38, P2, R36, R6, 0x1 ;  /* 0x0000000624267211 */ /* 0x000fe200078408ff */
[----:B------:R0:W-:Y:S01]  /*4db0*/  STL.64 [R1+0x290], R42 ;  /* 0x0002902a01007387 */ /* 0x0001e20000100a00 */
[----:B------:R-:W-:-:S02]  /*4dc0*/  LEA R22, R7, R18, 0x1 ;  /* 0x0000001207167211 */ /* 0x000fc400078e08ff */
[----:B------:R-:W-:Y:S01]  /*4dd0*/  LEA.HI.X.SX32 R39, R36, R2, 0x1, P2 ;  /* 0x0000000224277211 */ /* 0x000fe200010f0eff */
[----:B------:R1:W-:Y:S01]  /*4de0*/  STL.64 [R1+0x288], R40 ;  /* 0x0002882801007387 */ /* 0x0003e20000100a00 */
[----:B------:R-:W-:Y:S02]  /*4df0*/  LEA R28, R7, R22, 0x1 ;  /* 0x00000016071c7211 */ /* 0x000fe400078e08ff */
[-C--:B0-----:R-:W-:Y:S02]  /*4e00*/  LEA R42, P0, R3, R6.reuse, 0x1 ;  /* 0x00000006032a7211 */ /* 0x081fe400078008ff */
[----:B-1----:R-:W-:Y:S02]  /*4e10*/  LEA R40, P1, R15, R6, 0x1 ;  /* 0x000000060f287211 */ /* 0x002fe400078208ff */
        /* <DEDUP_REMOVED lines=42> */
[-C--:B0-----:R-:W-:Y:S02]  /*50c0*/  LEA R38, P0, R5, R6.reuse, 0x1 ;  /* 0x0000000605267211 */ /* 0x081fe400078008ff */
[----:B-1----:R-:W-:Y:S02]  /*50d0*/  LEA R36, P1, R25, R6, 0x1 ;  /* 0x0000000619247211 */ /* 0x002fe400078208ff */
        /* <DEDUP_REMOVED lines=168> */
[C---:B------:R-:W-:Y:S01]  /*5b60*/  LEA R15, R7.reuse, R14, 0x1 ;  /* 0x0000000e070f7211 */ /* 0x040fe200078e08ff */
[----:B------:R0:W-:Y:S01]  /*5b70*/  STL.64 [R1+0xa8], R22 ;  /* 0x0000a81601007387 */ /* 0x0001e20000100a00 */
[C---:B------:R-:W-:Y:S02]  /*5b80*/  LEA R18, P2, R16.reuse, R6, 0x1 ;  /* 0x0000000610127211 */ /* 0x040fe400078408ff */
[----:B------:R-:W-:Y:S01]  /*5b90*/  LEA R3, R7, R15, 0x1 ;  /* 0x0000000f07037211 */ /* 0x000fe200078e08ff */
[----:B------:R1:W-:Y:S01]  /*5ba0*/  STL.64 [R1+0xa0], R20 ;  /* 0x0000a01401007387 */ /* 0x0003e20000100a00 */
[----:B------:R-:W-:-:S02]  /*5bb0*/  LEA.HI.X.SX32 R19, R16, R2, 0x1, P2 ;  /* 0x0000000210137211 */ /* 0x000fc400010f0eff */
[CC--:B0-----:R-:W-:Y:S02]  /*5bc0*/  LEA R22, P0, R4.reuse, R6.reuse, 0x1 ;  /* 0x0000000604167211 */ /* 0x0c1fe400078008ff */
[----:B-1----:R-:W-:Y:S02]  /*5bd0*/  LEA R20, P1, R5, R6, 0x1 ;  /* 0x0000000605147211 */ /* 0x002fe400078208ff */
[-C--:B------:R-:W-:Y:S01]  /*5be0*/  LEA.HI.X.SX32 R23, R4, R2.reuse, 0x1, P0 ;  /* 0x0000000204177211 */ /* 0x080fe200000f0eff */
[----:B------:R-:W-:Y:S01]  /*5bf0*/  IMAD R4, R7, 0x2, R3 ;  /* 0x0000000207047824 */ /* 0x000fe200078e0203 */
[----:B------:R-:W-:-:S03]  /*5c00*/  LEA.HI.X.SX32 R21, R5, R2, 0x1, P1 ;  /* 0x0000000205157211 */ /* 0x000fc600008f0eff */
[----:B------:R0:W-:Y:S01]  /*5c10*/  STL.64 [R1+0x98], R22 ;  /* 0x0000981601007387 */ /* 0x0001e20000100a00 */
[----:B------:R-:W-:-:S03]  /*5c20*/  LEA R5, R7, R4, 0x1 ;  /* 0x0000000407057211 */ /* 0x000fc600078e08ff */
[----:B------:R1:W-:Y:S01]  /*5c30*/  STL.64 [R1+0x90], R20 ;  /* 0x0000901401007387 */ /* 0x0003e20000100a00 */
[----:B------:R-:W-:-:S03]  /*5c40*/  LEA R7, R7, R5, 0x1 ;  /* 0x0000000507077211 */ /* 0x000fc600078e08ff */
[----:B------:R2:W-:Y:S01]  /*5c50*/  STL.64 [R1+0x88], R18 ;  /* 0x0000881201007387 */ /* 0x0005e20000100a00 */
[-C--:B------:R-:W-:Y:S02]  /*5c60*/  LEA R16, P3, R7, R6.reuse, 0x1 ;  /* 0x0000000607107211 */ /* 0x080fe400078608ff */
[----:B0-----:R-:W-:Y:S02]  /*5c70*/  LEA R22, P0, R13, R6, 0x1 ;  /* 0x000000060d167211 */ /* 0x001fe400078008ff */
[----:B------:R-:W-:Y:S02]  /*5c80*/  LEA.HI.X.SX32 R17, R7, R2, 0x1, P3 ;  /* 0x0000000207117211 */ /* 0x000fe400018f0eff */
[----:B-1----:R-:W-:Y:S02]  /*5c90*/  LEA R20, P1, R14, R6, 0x1 ;  /* 0x000000060e147211 */ /* 0x002fe400078208ff */
[----:B------:R-:W-:Y:S01]  /*5ca0*/  LEA.HI.X.SX32 R23, R13, R2, 0x1, P0 ;  /* 0x000000020d177211 */ /* 0x000fe200000f0eff */
[----:B------:R-:W-:Y:S01]  /*5cb0*/  IMAD.MOV.U32 R13, RZ, RZ, RZ ;  /* 0x000000ffff0d7224 */ /* 0x000fe200078e00ff */
[----:B--2---:R-:W-:-:S02]  /*5cc0*/  LEA R18, P2, R15, R6, 0x1 ;  /* 0x000000060f127211 */ /* 0x004fc400078408ff */
[-C--:B------:R-:W-:Y:S01]  /*5cd0*/  LEA.HI.X.SX32 R21, R14, R2.reuse, 0x1, P1 ;  /* 0x000000020e157211 */ /* 0x080fe200008f0eff */
[----:B------:R0:W-:Y:S01]  /*5ce0*/  STL.64 [R1+0x80], R22 ;  /* 0x0000801601007387 */ /* 0x0001e20000100a00 */
[----:B------:R-:W-:Y:S02]  /*5cf0*/  LEA.HI.X.SX32 R19, R15, R2, 0x1, P2 ;  /* 0x000000020f137211 */ /* 0x000fe400010f0eff */
[----:B------:R-:W-:Y:S01]  /*5d00*/  MOV R15, 0xff800000 ;  /* 0xff800000000f7802 */ /* 0x000fe20000000f00 */
[----:B------:R1:W-:Y:S01]  /*5d10*/  STL.64 [R1+0x78], R20 ;  /* 0x0000781401007387 */ /* 0x0003e20000100a00 */
[----:B------:R-:W-:Y:S02]  /*5d20*/  SHF.L.U32 R14, R114, 0x3, RZ ;  /* 0x00000003720e7819 */ /* 0x000fe400000006ff */
[C---:B------:R-:W-:Y:S01]  /*5d30*/  LOP3.LUT R7, R0.reuse, 0x10, RZ, 0x3c, !PT ;  /* 0x0000001000077812 */ /* 0x040fe200078e3cff */
[----:B------:R2:W-:Y:S01]  /*5d40*/  STL.64 [R1+0x70], R18 ;  /* 0x0000701201007387 */ /* 0x0005e20000100a00 */
[----:B------:R-:W-:-:S02]  /*5d50*/  LOP3.LUT R7, R0, 0x40, RZ, 0x3c, !PT ;  /* 0x0000004000077812 */ /* 0x000fc400078e3cff */
[----:B------:R-:W-:Y:S02]  /*5d60*/  LOP3.LUT R7, R0, 0x70, RZ, 0x3c, !PT ;  /* 0x0000007000077812 */ /* 0x000fe400078e3cff */
[CC--:B0-----:R-:W-:Y:S02]  /*5d70*/  LEA R22, P0, R3.reuse, R6.reuse, 0x1 ;  /* 0x0000000603167211 */ /* 0x0c1fe400078008ff */
[----:B------:R-:W-:Y:S02]  /*5d80*/  MOV R7, RZ ;  /* 0x000000ff00077202 */ /* 0x000fe40000000f00 */
[----:B-1----:R-:W-:Y:S02]  /*5d90*/  LEA R20, P1, R4, R6, 0x1 ;  /* 0x0000000604147211 */ /* 0x002fe400078208ff */
[----:B------:R-:W-:Y:S01]  /*5da0*/  LEA.HI.X.SX32 R23, R3, R2, 0x1, P0 ;  /* 0x0000000203177211 */ /* 0x000fe200000f0eff */
[----:B------:R-:W-:Y:S01]  /*5db0*/  IMAD.MOV.U32 R3, RZ, RZ, c[0x0][0x1a4] ;  /* 0x00006900ff037624 */ /* 0x000fe200078e00ff */
[----:B--2---:R-:W-:-:S02]  /*5dc0*/  LEA R18, P2, R5, R6, 0x1 ;  /* 0x0000000605127211 */ /* 0x004fc400078408ff */
[-C--:B------:R-:W-:Y:S01]  /*5dd0*/  LEA.HI.X.SX32 R21, R4, R2.reuse, 0x1, P1 ;  /* 0x0000000204157211 */ /* 0x080fe200008f0eff */
[----:B------:R0:W-:Y:S01]  /*5de0*/  STL.64 [R1+0x68], R22 ;  /* 0x0000681601007387 */ /* 0x0001e20000100a00 */
[----:B------:R-:W-:Y:S01]  /*5df0*/  LEA.HI.X.SX32 R19, R5, R2, 0x1, P2 ;  /* 0x0000000205137211 */ /* 0x000fe200010f0eff */
[C---:B------:R-:W-:Y:S01]  /*5e00*/  IMAD R24, R3.reuse, 0xb, RZ ;  /* 0x0000000b03187824 */ /* 0x040fe200078e02ff */
[C---:B------:R-:W-:Y:S01]  /*5e10*/  LOP3.LUT R5, R0.reuse, 0x20, RZ, 0x3c, !PT ;  /* 0x0000002000057812 */ /* 0x040fe200078e3cff */
[----:B------:R1:W-:Y:S01]  /*5e20*/  STL.64 [R1+0x60], R20 ;  /* 0x0000601401007387 */ /* 0x0003e20000100a00 */
[C---:B------:R-:W-:Y:S01]  /*5e30*/  LOP3.LUT R5, R0.reuse, 0x50, RZ, 0x3c, !PT ;  /* 0x0000005000057812 */ /* 0x040fe200078e3cff */
[C---:B------:R-:W-:Y:S01]  /*5e40*/  IMAD R25, R3.reuse, 0xc, RZ ;  /* 0x0000000c03197824 */ /* 0x040fe200078e02ff */
[----:B------:R-:W-:Y:S01]  /*5e50*/  MOV R5, 0x3f800000 ;  /* 0x3f80000000057802 */ /* 0x000fe20000000f00 */
[----:B------:R2:W-:Y:S01]  /*5e60*/  STL.64 [R1+0x58], R18 ;  /* 0x0000581201007387 */ /* 0x0005e20000100a00 */
[C---:B------:R-:W-:Y:S01]  /*5e70*/  LOP3.LUT R4, R0.reuse, 0x30, RZ, 0x3c, !PT ;  /* 0x0000003000047812 */ /* 0x040fe200078e3cff */
[C---:B------:R-:W-:Y:S01]  /*5e80*/  IMAD R26, R3.reuse, 0xd, RZ ;  /* 0x0000000d031a7824 */ /* 0x040fe200078e02ff */
[----:B------:R-:W-:Y:S01]  /*5e90*/  LOP3.LUT R4, R0, 0x60, RZ, 0x3c, !PT ;  /* 0x0000006000047812 */ /* 0x000fe200078e3cff */
[----:B------:R3:W-:Y:S01]  /*5ea0*/  STL.64 [R1+0x50], R16 ;  /* 0x0000501001007387 */ /* 0x0007e20000100a00 */
[----:B------:R-:W-:Y:S01]  /*5eb0*/  MOV R4, 0xff800000 ;  /* 0xff80000000047802 */ /* 0x000fe20000000f00 */
[C---:B0-----:R-:W-:Y:S01]  /*5ec0*/  IMAD R22, R3.reuse, 0x9, RZ ;  /* 0x0000000903167824 */ /* 0x041fe200078e02ff */
[--C-:B------:R-:W-:Y:S01]  /*5ed0*/  SHF.R.U32.HI R6, RZ, 0x2, R211.reuse ;  /* 0x00000002ff067819 */ /* 0x100fe200000116d3 */
[----:B------:R0:W-:Y:S01]  /*5ee0*/  STL [R1+0x40], R5 ;  /* 0x0000400501007387 */ /* 0x0001e20000100800 */
[----:B------:R-:W-:Y:S01]  /*5ef0*/  SHF.R.U32.HI R2, RZ, 0x3, R116 ;  /* 0x00000003ff027819 */ /* 0x000fe20000011674 */
[C---:B-1----:R-:W-:Y:S01]  /*5f00*/  IMAD R20, R3.reuse, 0x7, RZ ;  /* 0x0000000703147824 */ /* 0x042fe200078e02ff */
[----:B------:R-:W-:Y:S01]  /*5f10*/  SGXT.U32 R6, R6, 0x3 ;  /* 0x000000030606781a */ /* 0x000fe20000000000 */
[----:B------:R-:W-:Y:S01]  /*5f20*/  STL [R1+0x24], R4 ;  /* 0x0000240401007387 */ /* 0x000fe20000100800 */
[----:B------:R-:W-:Y:S01]  /*5f30*/  LOP3.LUT R2, R2, 0x1c, RZ, 0xc0, !PT ;  /* 0x0000001c02027812 */ /* 0x000fe200078ec0ff */
[C---:B--2---:R-:W-:Y:S01]  /*5f40*/  IMAD R18, R3.reuse, 0x5, RZ ;  /* 0x0000000503127824 */ /* 0x044fe200078e02ff */
[----:B------:R-:W-:Y:S01]  /*5f50*/  LOP3.LUT R212, R6, R113, RZ, 0xfc, !PT ;  /* 0x0000007106d47212 */ /* 0x000fe200078efcff */
[----:B------:R1:W-:Y:S01]  /*5f60*/  STL [R1+0x30], R15 ;  /* 0x0000300f01007387 */ /* 0x0003e20000100800 */
[C---:B---3--:R-:W-:Y:S01]  /*5f70*/  IMAD R16, R3.reuse, 0x3, RZ ;  /* 0x0000000303107824 */ /* 0x048fe200078e02ff */
[----:B0-----:R-:W-:Y:S01]  /*5f80*/  MOV R5, 0xff800000 ;  /* 0xff80000000057802 */ /* 0x001fe20000000f00 */
[----:B------:R-:W-:Y:S01]  /*5f90*/  IMAD.IADD R14, R14, 0x1, R2 ;  /* 0x000000010e0e7824 */ /* 0x000fe200078e0202 */
[----:B------:R-:W-:Y:S01]  /*5fa0*/  LOP3.LUT R14, R112, 0x10, R211, 0x78, !PT ;  /* 0x00000010700e7812 */ /* 0x000fe200078e78d3 */
[C---:B------:R-:W-:Y:S01]  /*5fb0*/  IMAD R19, R3.reuse, 0x6, RZ ;  /* 0x0000000603137824 */ /* 0x040fe200078e02ff */
[----:B------:R-:W-:Y:S01]  /*5fc0*/  LOP3.LUT R112, R8, 0x40, RZ, 0x3c, !PT ;  /* 0x0000004008707812 */ /* 0x000fe200078e3cff */
[----:B------:R0:W-:Y:S01]  /*5fd0*/  STL [R1+0x2c], R5 ;  /* 0x00002c0501007387 */ /* 0x0001e20000100800 */
[C---:B------:R-:W-:Y:S01]  /*5fe0*/  SHF.L.U32 R17, R3.reuse, 0x2, RZ ;  /* 0x0000000203117819 */ /* 0x040fe200000006ff */
[C---:B------:R-:W-:Y:S01]  /*5ff0*/  IMAD.SHL.U32 R21, R3.reuse, 0x8, RZ ;  /* 0x0000000803157824 */ /* 0x040fe200078e00ff */
[----:B-1----:R-:W-:Y:S01]  /*6000*/  MOV R15, 0x3f800000 ;  /* 0x3f800000000f7802 */ /* 0x002fe20000000f00 */
[----:B------:R1:W-:Y:S01]  /*6010*/  STL [R1+0x28], R4 ;  /* 0x0000280401007387 */ /* 0x0003e20000100800 */
[C---:B------:R-:W-:Y:S01]  /*6020*/  IMAD R23, R3.reuse, 0xa, RZ ;  /* 0x0000000a03177824 */ /* 0x040fe200078e02ff */
[C---:B------:R-:W-:Y:S01]  /*6030*/  SHF.L.U32 R29, R3.reuse, 0x4, RZ ;  /* 0x00000004031d7819 */ /* 0x040fe200000006ff */
[C---:B------:R-:W-:Y:S01]  /*6040*/  IMAD R27, R3.reuse, 0xe, RZ ;  /* 0x0000000e031b7824 */ /* 0x040fe200078e02ff */
[----:B------:R2:W-:Y:S01]  /*6050*/  STL [R1+0x3c], R15 ;  /* 0x00003c0f01007387 */ /* 0x0005e20000100800 */
[C---:B------:R-:W-:Y:S01]  /*6060*/  IMAD R28, R3.reuse, 0xf, RZ ;  /* 0x0000000f031c7824 */ /* 0x040fe200078e02ff */
[C---:B------:R-:W-:Y:S01]  /*6070*/  SHF.L.U32 R45, R3.reuse, 0x5, RZ ;  /* 0x00000005032d7819 */ /* 0x040fe200000006ff */
[----:B0-----:R-:W-:Y:S01]  /*6080*/  IMAD.MOV.U32 R5, RZ, RZ, 0x3f800000 ;  /* 0x3f800000ff057424 */ /* 0x001fe200078e00ff */
[C---:B------:R-:W-:Y:S01]  /*6090*/  SHF.L.U32 R143, R3.reuse, 0x6, RZ ;  /* 0x00000006038f7819 */ /* 0x040fe200000006ff */
[C---:B------:R-:W-:Y:S01]  /*60a0*/  IMAD R30, R3.reuse, 0x11, RZ ;  /* 0x00000011031e7824 */ /* 0x040fe200078e02ff */
[----:B-1----:R-:W-:Y:S01]  /*60b0*/  MOV R4, 0x3f800000 ;  /* 0x3f80000000047802 */ /* 0x002fe20000000f00 */
[C---:B------:R-:W-:Y:S01]  /*60c0*/  IMAD R31, R3.reuse, 0x12, RZ ;  /* 0x00000012031f7824 */ /* 0x040fe200078e02ff */
[----:B------:R0:W-:Y:S01]  /*60d0*/  STL [R1+0x38], R5 ;  /* 0x0000380501007387 */ /* 0x0001e20000100800 */
[C---:B------:R-:W-:Y:S01]  /*60e0*/  IMAD R32, R3.reuse, 0x13, RZ ;  /* 0x0000001303207824 */ /* 0x040fe200078e02ff */
[C---:B--2---:R-:W-:Y:S01]  /*60f0*/  SHF.L.U32 R15, R3.reuse, 0x1, RZ ;  /* 0x00000001030f7819 */ /* 0x044fe200000006ff */
[C---:B------:R-:W-:Y:S01]  /*6100*/  IMAD R33, R3.reuse, 0x14, RZ ;  /* 0x0000001403217824 */ /* 0x040fe200078e02ff */
[----:B------:R1:W-:Y:S01]  /*6110*/  STL [R1+0x34], R4 ;  /* 0x0000340401007387 */ /* 0x0003e20000100800 */
[----:B------:R-:W-:Y:S01]  /*6120*/  IMAD R34, R3, 0x15, RZ ;  /* 0x0000001503227824 */ /* 0x000fe200078e02ff */
[----:B------:R-:W-:Y:S01]  /*6130*/  LOP3.LUT P0, RZ, R211, 0x7, RZ, 0xc0, !PT ;  /* 0x00000007d3ff7812 */ /* 0x000fe2000780c0ff */
[----:B------:R-:W-:Y:S01]  /*6140*/  IMAD R35, R3, 0x16, RZ ;  /* 0x0000001603237824 */ /* 0x000fe200078e02ff */
[----:B------:R-:W-:Y:S01]  /*6150*/  LOP3.LUT P1, RZ, R211, 0x3, RZ, 0xc0, !PT ;  /* 0x00000003d3ff7812 */ /* 0x000fe2000782c0ff */
[----:B------:R-:W-:Y:S01]  /*6160*/  IMAD R36, R3, 0x17, RZ ;  /* 0x0000001703247824 */ /* 0x000fe200078e02ff */
[--C-:B0-----:R-:W-:Y:S01]  /*6170*/  LOP3.LUT R5, R113, 0x10, R6.reuse, 0xfe, !PT ;  /* 0x0000001071057812 */ /* 0x101fe200078efe06 */
[C---:B------:R-:W-:Y:S01]  /*6180*/  IMAD R37, R3.reuse, 0x18, RZ ;  /* 0x0000001803257824 */ /* 0x040fe200078e02ff */
[C---:B------:R-:W-:Y:S01]  /*6190*/  LOP3.LUT R5, R6.reuse, 0x10, RZ, 0xfc, !PT ;  /* 0x0000001006057812 */ /* 0x040fe200078efcff */
[----:B------:R-:W-:Y:S01]  /*61a0*/  IMAD R38, R3, 0x19, RZ ;  /* 0x0000001903267824 */ /* 0x000fe200078e02ff */
[--C-:B-1----:R-:W-:Y:S01]  /*61b0*/  LOP3.LUT R4, R113, 0x8, R6.reuse, 0xfe, !PT ;  /* 0x0000000871047812 */ /* 0x102fe200078efe06 */
[C---:B------:R-:W-:Y:S01]  /*61c0*/  IMAD R39, R3.reuse, 0x1a, RZ ;  /* 0x0000001a03277824 */ /* 0x040fe200078e02ff */
[C---:B------:R-:W-:Y:S01]  /*61d0*/  LOP3.LUT R4, R6.reuse, 0x8, RZ, 0xfc, !PT ;  /* 0x0000000806047812 */ /* 0x040fe200078efcff */
[----:B------:R-:W-:Y:S01]  /*61e0*/  IMAD R40, R3, 0x1b, RZ ;  /* 0x0000001b03287824 */ /* 0x000fe200078e02ff */
[----:B------:R-:W-:Y:S01]  /*61f0*/  LOP3.LUT R113, R113, 0x18, R6, 0xfe, !PT ;  /* 0x0000001871717812 */ /* 0x000fe200078efe06 */
[C---:B------:R-:W-:Y:S01]  /*6200*/  IMAD R41, R3.reuse, 0x1c, RZ ;  /* 0x0000001c03297824 */ /* 0x040fe200078e02ff */
[----:B------:R-:W-:Y:S01]  /*6210*/  LOP3.LUT R6, R6, 0x18, RZ, 0xfc, !PT ;  /* 0x0000001806067812 */ /* 0x000fe200078efcff */
[C---:B------:R-:W-:Y:S01]  /*6220*/  IMAD R42, R3.reuse, 0x1d, RZ ;  /* 0x0000001d032a7824 */ /* 0x040fe200078e02ff */
[----:B------:R-:W-:Y:S01]  /*6230*/  SHF.L.U32 R4, R4, 0x5, RZ ;  /* 0x0000000504047819 */ /* 0x000fe200000006ff */
[----:B------:R-:W-:Y:S01]  /*6240*/  IMAD R43, R3, 0x1e, RZ ;  /* 0x0000001e032b7824 */ /* 0x000fe200078e02ff */
[----:B------:R-:W-:Y:S01]  /*6250*/  SHF.L.U32 R5, R5, 0x5, RZ ;  /* 0x0000000505057819 */ /* 0x000fe200000006ff */
[C---:B------:R-:W-:Y:S01]  /*6260*/  IMAD R44, R3.reuse, 0x1f, RZ ;  /* 0x0000001f032c7824 */ /* 0x040fe200078e02ff */
[----:B------:R-:W-:Y:S01]  /*6270*/  SHF.L.U32 R6, R6, 0x5, RZ ;  /* 0x0000000506067819 */ /* 0x000fe200000006ff */
[C---:B------:R-:W-:Y:S01]  /*6280*/  IMAD.IADD R4, R2.reuse, 0x1, R4 ;  /* 0x0000000102047824 */ /* 0x040fe200078e0204 */
[C---:B------:R-:W-:Y:S01]  /*6290*/  IADD3 R112, R2.reuse, R5, RZ ;  /* 0x0000000502707210 */ /* 0x040fe20007ffe0ff */
[C---:B------:R-:W-:Y:S01]  /*62a0*/  IMAD R46, R3.reuse, 0x21, RZ ;  /* 0x00000021032e7824 */ /* 0x040fe200078e02ff */
[----:B------:R-:W-:Y:S01]  /*62b0*/  IADD3 R5, R2, R6, RZ ;  /* 0x0000000602057210 */ /* 0x000fe20007ffe0ff */
[C---:B------:R-:W-:Y:S01]  /*62c0*/  IMAD R47, R3.reuse, 0x22, RZ ;  /* 0x00000022032f7824 */ /* 0x040fe200078e02ff */
[----:B------:R0:W-:Y:S01]  /*62d0*/  STL [R1+0x4c], R4 ;  /* 0x00004c0401007387 */ /* 0x0001e20000100800 */
[C---:B------:R-:W-:Y:S01]  /*62e0*/  LOP3.LUT R113, R8.reuse, 0x20, RZ, 0x3c, !PT ;  /* 0x0000002008717812 */ /* 0x040fe200078e3cff */
[C---:B------:R-:W-:Y:S01]  /*62f0*/  IMAD R114, R3.reuse, 0x23, RZ ;  /* 0x0000002303727824 */ /* 0x040fe200078e02ff */
[----:B------:R-:W-:Y:S01]  /*6300*/  LOP3.LUT R113, R8, 0x60, RZ, 0x3c, !PT ;  /* 0x0000006008717812 */ /* 0x000fe200078e3cff */
[----:B------:R1:W-:Y:S01]  /*6310*/  STL [R1+0x48], R112 ;  /* 0x0000487001007387 */ /* 0x0003e20000100800 */
[----:B------:R-:W-:Y:S01]  /*6320*/  LOP3.LUT R2, R14, 0x20, RZ, 0x3c, !PT ;  /* 0x000000200e027812 */ /* 0x000fe200078e3cff */
[C---:B------:R-:W-:Y:S01]  /*6330*/  IMAD R115, R3.reuse, 0x24, RZ ;  /* 0x0000002403737824 */ /* 0x040fe200078e02ff */
[----:B------:R-:W-:Y:S01]  /*6340*/  LOP3.LUT R2, R10, 0x40, RZ, 0x3c, !PT ;  /* 0x000000400a027812 */ /* 0x000fe200078e3cff */
[----:B------:R2:W-:Y:S01]  /*6350*/  STL [R1+0x44], R5 ;  /* 0x0000440501007387 */ /* 0x0005e20000100800 */
[----:B------:R-:W-:Y:S01]  /*6360*/  IMAD R116, R3, 0x25, RZ ;  /* 0x0000002503747824 */ /* 0x000fe200078e02ff */
[----:B0-----:R-:W-:Y:S01]  /*6370*/  LOP3.LUT R4, R9, 0x40, RZ, 0x3c, !PT ;  /* 0x0000004009047812 */ /* 0x001fe200078e3cff */
[C---:B------:R-:W-:Y:S01]  /*6380*/  IMAD R117, R3.reuse, 0x26, RZ ;  /* 0x0000002603757824 */ /* 0x040fe200078e02ff */
[----:B------:R-:W-:Y:S01]  /*6390*/  LOP3.LUT R4, R14, 0x60, RZ, 0x3c, !PT ;  /* 0x000000600e047812 */ /* 0x000fe200078e3cff */
[----:B------:R-:W-:-:S02]  /*63a0*/  IMAD R118, R3, 0x27, RZ ;  /* 0x0000002703767824 */ /* 0x000fc400078e02ff */
[----:B-1----:R-:W-:Y:S01]  /*63b0*/  IMAD.WIDE R112, R3, 0x2, R154 ;  /* 0x0000000203707825 */ /* 0x002fe200078e029a */
[----:B--2---:R-:W-:-:S03]  /*63c0*/  LOP3.LUT R5, R14, 0x40, RZ, 0x3c, !PT ;  /* 0x000000400e057812 */ /* 0x004fc600078e3cff */
[C---:B------:R-:W-:Y:S01]  /*63d0*/  IMAD R119, R3.reuse, 0x28, RZ ;  /* 0x0000002803777824 */ /* 0x040fe200078e02ff */
[----:B------:R0:W-:Y:S01]  /*63e0*/  STL.64 [R1+0x1078], R112 ;  /* 0x0010787001007387 */ /* 0x0001e20000100a00 */
[----:B------:R-:W-:-:S04]  /*63f0*/  IMAD.WIDE R4, R3, 0x2, R156 ;  /* 0x0000000203047825 */ /* 0x000fc800078e029c */
[C---:B------:R-:W-:Y:S01]  /*6400*/  IMAD R120, R3.reuse, 0x29, RZ ;  /* 0x0000002903787824 */ /* 0x040fe200078e02ff */
[----:B------:R1:W-:Y:S01]  /*6410*/  STL.64 [R1+0x1070], R4 ;  /* 0x0010700401007387 */ /* 0x0003e20000100a00 */
[C---:B------:R-:W-:Y:S02]  /*6420*/  IMAD R121, R3.reuse, 0x2a, RZ ;  /* 0x0000002a03797824 */ /* 0x040fe400078e02ff */
[C---:B------:R-:W-:Y:S02]  /*6430*/  IMAD R122, R3.reuse, 0x2b, RZ ;  /* 0x0000002b037a7824 */ /* 0x040fe400078e02ff */
[C---:B------:R-:W-:Y:S02]  /*6440*/  IMAD R123, R3.reuse, 0x2c, RZ ;  /* 0x0000002c037b7824 */ /* 0x040fe400078e02ff */
[C---:B------:R-:W-:Y:S02]  /*6450*/  IMAD R124, R3.reuse, 0x2d, RZ ;  /* 0x0000002d037c7824 */ /* 0x040fe400078e02ff */
[----:B------:R-:W-:-:S02]  /*6460*/  IMAD R125, R3, 0x2e, RZ ;  /* 0x0000002e037d7824 */ /* 0x000fc400078e02ff */
[C---:B------:R-:W-:Y:S02]  /*6470*/  IMAD R126, R3.reuse, 0x2f, RZ ;  /* 0x0000002f037e7824 */ /* 0x040fe400078e02ff */
        /* <DEDUP_REMOVED lines=78> */
[----:B------:R-:W-:Y:S02]  /*6960*/  IMAD R210, R3, 0x7f, RZ ;  /* 0x0000007f03d27824 */ /* 0x000fe400078e02ff */
[----:B------:R-:W-:-:S04]  /*6970*/  IMAD.WIDE R2, R15, 0x2, R154 ;  /* 0x000000020f027825 */ /* 0x000fc800078e029a */
[----:B0-----:R-:W-:Y:S01]  /*6980*/  IMAD.WIDE R112, R15, 0x2, R156 ;  /* 0x000000020f707825 */ /* 0x001fe200078e029c */
[----:B------:R0:W-:Y:S03]  /*6990*/  STL.64 [R1+0x1060], R2 ;  /* 0x0010600201007387 */ /* 0x0001e60000100a00 */
[C---:B-1----:R-:W-:Y:S01]  /*69a0*/  IMAD.WIDE R4, R16.reuse, 0x2, R154 ;  /* 0x0000000210047825 */ /* 0x042fe200078e029a */
[----:B------:R1:W-:Y:S04]  /*69b0*/  STL.64 [R1+0x1058], R112 ;  /* 0x0010587001007387 */ /* 0x0003e80000100a00 */
[----:B------:R2:W-:Y:S01]  /*69c0*/  STL.64 [R1+0x1050], R4 ;  /* 0x0010500401007387 */ /* 0x0005e20000100a00 */
[----:B0-----:R-:W-:-:S04]  /*69d0*/  IMAD.WIDE R2, R16, 0x2, R156 ;  /* 0x0000000210027825 */ /* 0x001fc800078e029c */
[C---:B-1----:R-:W-:Y:S01]  /*69e0*/  IMAD.WIDE R112, R17.reuse, 0x2, R154 ;  /* 0x0000000211707825 */ /* 0x042fe200078e029a */
[----:B------:R0:W-:Y:S03]  /*69f0*/  STL.64 [R1+0x1048], R2 ;  /* 0x0010480201007387 */ /* 0x0001e60000100a00 */
[--C-:B--2---:R-:W-:Y:S01]  /*6a00*/  IMAD.WIDE R4, R17, 0x2, R156.reuse ;  /* 0x0000000211047825 */ /* 0x104fe200078e029c */
[----:B------:R-:W-:Y:S03]  /*6a10*/  STL.64 [R1+0x1040], R112 ;  /* 0x0010407001007387 */ /* 0x000fe60000100a00 */
[C---:B------:R-:W-:Y:S01]  /*6a20*/  IMAD.WIDE R16, R18.reuse, 0x2, R156 ;  /* 0x0000000212107825 */ /* 0x040fe200078e029c */
[----:B------:R1:W-:Y:S03]  /*6a30*/  STL.64 [R1+0x1038], R4 ;  /* 0x0010380401007387 */ /* 0x0003e60000100a00 */
[----:B0-----:R-:W-:-:S05]  /*6a40*/  IMAD.WIDE R2, R18, 0x2, R154 ;  /* 0x0000000212027825 */ /* 0x001fca00078e029a */
[----:B------:R0:W-:Y:S01]  /*6a50*/  STL.64 [R1+0x1030], R2 ;  /* 0x0010300201007387 */ /* 0x0001e20000100a00 */
[----:B-1----:R-:W-:-:S03]  /*6a60*/  IMAD.WIDE R4, R19, 0x2, R154 ;  /* 0x0000000213047825 */ /* 0x002fc600078e029a */
[----:B------:R1:W-:Y:S04]  /*6a70*/  STL.64 [R1+0x1028], R16 ;  /* 0x0010281001007387 */ /* 0x0003e80000100a00 */
[----:B------:R2:W-:Y:S01]  /*6a80*/  STL.64 [R1+0x1020], R4 ;  /* 0x0010200401007387 */ /* 0x0005e20000100a00 */
[----:B0-----:R-:W-:-:S04]  /*6a90*/  IMAD.WIDE R2, R19, 0x2, R156 ;  /* 0x0000000213027825 */ /* 0x001fc800078e029c */
[C---:B-1----:R-:W-:Y:S01]  /*6aa0*/  IMAD.WIDE R16, R20.reuse, 0x2, R154 ;  /* 0x0000000214107825 */ /* 0x042fe200078e029a */
[----:B------:R0:W-:Y:S03]  /*6ab0*/  STL.64 [R1+0x1018], R2 ;  /* 0x0010180201007387 */ /* 0x0001e60000100a00 */
[----:B--2---:R-:W-:Y:S01]  /*6ac0*/  IMAD.WIDE R4, R20, 0x2, R156 ;  /* 0x0000000214047825 */ /* 0x004fe200078e029c */
[----:B------:R1:W-:Y:S04]  /*6ad0*/  STL.64 [R1+0x1010], R16 ;  /* 0x0010101001007387 */ /* 0x0003e80000100a00 */
[----:B------:R2:W-:Y:S01]  /*6ae0*/  STL.64 [R1+0x1008], R4 ;  /* 0x0010080401007387 */ /* 0x0005e20000100a00 */
[----:B0-----:R-:W-:-:S04]  /*6af0*/  IMAD.WIDE R2, R21, 0x2, R154 ;  /* 0x0000000215027825 */ /* 0x001fc800078e029a */
[----:B-1----:R-:W-:Y:S01]  /*6b00*/  IMAD.WIDE R16, R21, 0x2, R156 ;  /* 0x0000000215107825 */ /* 0x002fe200078e029c */
[----:B------:R0:W-:Y:S03]  /*6b10*/  STL.64 [R1+0x1000], R2 ;  /* 0x0010000201007387 */ /* 0x0001e60000100a00 */
[C---:B--2---:R-:W-:Y:S01]  /*6b20*/  IMAD.WIDE R4, R22.reuse, 0x2, R154 ;  /* 0x0000000216047825 */ /* 0x044fe200078e029a */
        /* <DEDUP_REMOVED lines=476> */
[----:B0-----:R-:W-:-:S03]  /*88f0*/  LOP3.LUT R2, R12, 0x20, RZ, 0x3c, !PT ;  /* 0x000000200c027812 */ /* 0x001fc600078e3cff */
.L_x_1:
[----:B-1----:R-:W2:Y:S04]  /*8900*/  LDL.64 R16, [R1+0x1078] ;  /* 0x0010780001107983 */ /* 0x002ea80000100a00 */
[----:B------:R-:W3:Y:S04]  /*8910*/  LDL.64 R4, [R1+0x1070] ;  /* 0x0010700001047983 */ /* 0x000ee80000100a00 */
[----:B------:R-:W4:Y:S04]  /*8920*/  LDL.64 R2, [R1+0x1060] ;  /* 0x0010600001027983 */ /* 0x000f280000100a00 */
[----:B------:R-:W4:Y:S04]  /*8930*/  LDL.64 R40, [R1+0x1058] ;  /* 0x0010580001287983 */ /* 0x000f280000100a00 */
[----:B------:R-:W4:Y:S04]  /*8940*/  LDL.64 R24, [R1+0x1050] ;  /* 0x0010500001187983 */ /* 0x000f280000100a00 */
[----:B------:R-:W4:Y:S04]  /*8950*/  LDL.64 R38, [R1+0x1048] ;  /* 0x0010480001267983 */ /* 0x000f280000100a00 */
[----:B------:R-:W4:Y:S04]  /*8960*/  LDL.64 R28, [R1+0x1040] ;  /* 0x00104000011c7983 */ /* 0x000f280000100a00 */
[----:B------:R-:W4:Y:S01]  /*8970*/  LDL.64 R36, [R1+0x1038] ;  /* 0x0010380001247983 */ /* 0x000f220000100a00 */
[----:B-----5:R-:W-:-:S03]  /*8980*/  IMAD.WIDE R20, R7, 0x2, R154 ;  /* 0x0000000207147825 */ /* 0x020fc600078e029a */
[----:B------:R-:W-:Y:S01]  /*8990*/  STL [R1+0x1224], R12 ;  /* 0x0012240c01007387 */ /* 0x000fe20000100800 */
[----:B------:R-:W-:-:S03]  /*89a0*/  IMAD.WIDE R18, R7, 0x2, R156 ;  /* 0x0000000207127825 */ /* 0x000fc600078e029c */
[----:B------:R-:W-:Y:S04]  /*89b0*/  STL [R1+0x1220], R9 ;  /* 0x0012200901007387 */ /* 0x000fe80000100800 */
        /* <DEDUP_REMOVED lines=53> */
[----:B------:R0:W-:Y:S04]  /*8d10*/  STL [R1+0x10c8], R104 ;  /* 0x0010c86801007387 */ /* 0x0001e80000100800 */
        /* <DEDUP_REMOVED lines=11> */
[----:B------:R-:W-:Y:S01]  /*8dd0*/  STL [R1+0x1098], R64 ;  /* 0x0010984001007387 */ /* 0x000fe20000100800 */
[----:B--2---:R-:W-:-:S03]  /*8de0*/  IMAD.WIDE R16, R7, 0x2, R16 ;  /* 0x0000000207107825 */ /* 0x004fc600078e0210 */
[----:B------:R-:W-:Y:S01]  /*8df0*/  STL [R1+0x1094], R65 ;  /* 0x0010944101007387 */ /* 0x000fe20000100800 */
[----:B---3--:R-:W-:-:S03]  /*8e00*/  IMAD.WIDE R4, R7, 0x2, R4 ;  /* 0x0000000207047825 */ /* 0x008fc600078e0204 */
[----:B------:R-:W-:Y:S01]  /*8e10*/  STL [R1+0x1090], R66 ;  /* 0x0010904201007387 */ /* 0x000fe20000100800 */
[----:B----4-:R-:W-:-:S03]  /*8e20*/  IMAD.WIDE R2, R7, 0x2, R2 ;  /* 0x0000000207027825 */ /* 0x010fc600078e0202 */
[----:B------:R-:W-:Y:S04]  /*8e30*/  STL [R1+0x108c], R67 ;  /* 0x00108c4301007387 */ /* 0x000fe80000100800 */
[----:B------:R1:W-:Y:S04]  /*8e40*/  STL [R1+0x119c], R154 ;  /* 0x00119c9a01007387 */ /* 0x0003e80000100800 */
[----:B------:R2:W-:Y:S04]  /*8e50*/  STL [R1+0x1198], R155 ;  /* 0x0011989b01007387 */ /* 0x0005e80000100800 */
[----:B0-----:R0:W3:Y:S04]  /*8e60*/  LDG.E.U16 R104, [R2.64] ;  /* 0x0000000602687981 */ /* 0x0010e8000c1e1500 */
[----:B-1----:R1:W4:Y:S04]  /*8e70*/  LDG.E.U16 R154, [R4.64] ;  /* 0x00000006049a7981 */ /* 0x002328000c1e1500 */
[----:B--2---:R2:W3:Y:S04]  /*8e80*/  LDG.E.U16 R155, [R16.64] ;  /* 0x00000006109b7981 */ /* 0x0044e8000c1e1500 */
[----:B------:R0:W4:Y:S04]  /*8e90*/  LDG.E.U16 R42, [R20.64] ;  /* 0x00000006142a7981 */ /* 0x000128000c1e1500 */
[----:B------:R1:W4:Y:S04]  /*8ea0*/  LDG.E.U16 R6, [R18.64] ;  /* 0x0000000612067981 */ /* 0x000328000c1e1500 */
[----:B------:R-:W-:Y:S01]  /*8eb0*/  STL [R1+0x11a4], R156 ;  /* 0x0011a49c01007387 */ /* 0x000fe20000100800 */
[----:B0-----:R-:W-:-:S03]  /*8ec0*/  IMAD.WIDE R20, R7, 0x2, R40 ;  /* 0x0000000207147825 */ /* 0x001fc600078e0228 */
[----:B------:R-:W-:Y:S01]  /*8ed0*/  STL [R1+0x11a0], R157 ;  /* 0x0011a09d01007387 */ /* 0x000fe20000100800 */
[----:B-1----:R-:W-:-:S03]  /*8ee0*/  IMAD.WIDE R18, R7, 0x2, R24 ;  /* 0x0000000207127825 */ /* 0x002fc600078e0218 */
[----:B------:R0:W4:Y:S04]  /*8ef0*/  LDG.E.U16 R103, [R20.64] ;  /* 0x0000000614677981 */ /* 0x000128000c1e1500 */
[----:B------:R-:W4:Y:S04]  /*8f00*/  LDG.E.U16 R93, [R18.64] ;  /* 0x00000006125d7981 */ /* 0x000f28000c1e1500 */
[----:B------:R-:W0:Y:S04]  /*8f10*/  LDL.64 R22, [R1+0x1030] ;  /* 0x0010300001167983 */ /* 0x000e280000100a00 */
[----:B------:R-:W4:Y:S04]  /*8f20*/  LDL.64 R34, [R1+0x1028] ;  /* 0x0010280001227983 */ /* 0x000f280000100a00 */
[----:B------:R-:W4:Y:S04]  /*8f30*/  LDL.64 R32, [R1+0x1020] ;  /* 0x0010200001207983 */ /* 0x000f280000100a00 */
[----:B------:R-:W4:Y:S04]  /*8f40*/  LDL.64 R30, [R1+0x1018] ;  /* 0x00101800011e7983 */ /* 0x000f280000100a00 */
[----:B------:R-:W4:Y:S01]  /*8f50*/  LDL.64 R26, [R1+0x1010] ;  /* 0x00101000011a7983 */ /* 0x000f220000100a00 */
[----:B------:R-:W-:-:S04]  /*8f60*/  IMAD.WIDE R4, R7, 0x2, R28 ;  /* 0x0000000207047825 */ /* 0x000fc800078e021c */
[C---:B--2---:R-:W-:Y:S01]  /*8f70*/  IMAD.WIDE R16, R7.reuse, 0x2, R38 ;  /* 0x0000000207107825 */ /* 0x044fe200078e0226 */
[----:B------:R1:W2:Y:S03]  /*8f80*/  LDG.E.U16 R83, [R4.64] ;  /* 0x0000000604537981 */ /* 0x0002a6000c1e1500 */
[C---:B------:R-:W-:Y:S01]  /*8f90*/  IMAD.WIDE R2, R7.reuse, 0x2, R36 ;  /* 0x0000000207027825 */ /* 0x040fe200078e0224 */
[----:B------:R0:W2:Y:S04]  /*8fa0*/  LDG.E.U16 R92, [R16.64] ;  /* 0x00000006105c7981 */ /* 0x0000a8000c1e1500 */
[----:B------:R0:W2:Y:S04]  /*8fb0*/  LDG.E.U16 R82, [R2.64] ;  /* 0x0000000602527981 */ /* 0x0000a8000c1e1500 */
[----:B---3--:R-:W-:Y:S04]  /*8fc0*/  STL [R1+0x1228], R155 ;  /* 0x0012289b01007387 */ /* 0x008fe80000100800 */
[----:B----4-:R-:W-:Y:S04]  /*8fd0*/  STL [R1+0x122c], R154 ;  /* 0x00122c9a01007387 */ /* 0x010fe80000100800 */
[----:B------:R-:W-:Y:S04]  /*8fe0*/  STL [R1+0x1230], R104 ;  /* 0x0012306801007387 */ /* 0x000fe80000100800 */
[----:B------:R-:W3:Y:S04]  /*8ff0*/  LDL.64 R24, [R1+0x1008] ;  /* 0x0010080001187983 */ /* 0x000ee80000100a00 */
[----:B------:R-:W4:Y:S04]  /*9000*/  LDL.64 R28, [R1+0xff8] ;  /* 0x000ff800011c7983 */ /* 0x000f280000100a00 */
[----:B------:R-:W2:Y:S04]  /*9010*/  LDL.64 R12, [R1+0x1000] ;  /* 0x00100000010c7983 */ /* 0x000ea80000100a00 */
[----:B------:R-:W2:Y:S04]  /*9020*/  LDL.64 R14, [R1+0xff0] ;  /* 0x000ff000010e7983 */ /* 0x000ea80000100a00 */
[----:B------:R-:W2:Y:S01]  /*9030*/  LDL.64 R10, [R1+0xfe8] ;  /* 0x000fe800010a7983 */ /* 0x000ea20000100a00 */
[----:B0-----:R-:W-:-:S03]  /*9040*/  IMAD.WIDE R20, R7, 0x2, R22 ;  /* 0x0000000207147825 */ /* 0x001fc600078e0216 */
[----:B------:R-:W2:Y:S04]  /*9050*/  LDL.64 R8, [R1+0xfe0] ;  /* 0x000fe00001087983 */ /* 0x000ea80000100a00 */
[----:B------:R-:W-:Y:S04]  /*9060*/  STL [R1+0x1234], R103 ;  /* 0x0012346701007387 */ /* 0x000fe80000100800 */
[----:B------:R-:W-:Y:S04]  /*9070*/  STL [R1+0x1238], R93 ;  /* 0x0012385d01007387 */ /* 0x000fe80000100800 */
[----:B------:R0:W-:Y:S04]  /*9080*/  STL [R1+0x8], R42 ;  /* 0x0000082a01007387 */ /* 0x0001e80000100800 */
[----:B------:R-:W2:Y:S01]  /*9090*/  LDL.64 R22, [R1+0xfd8] ;  /* 0x000fd80001167983 */ /* 0x000ea20000100a00 */
[----:B------:R-:W-:-:S03]  /*90a0*/  IMAD.WIDE R18, R7, 0x2, R34 ;  /* 0x0000000207127825 */ /* 0x000fc600078e0222 */
[----:B------:R0:W-:Y:S01]  /*90b0*/  STL [R1+0x4], R6 ;  /* 0x0000040601007387 */ /* 0x0001e20000100800 */
[----:B------:R-:W-:-:S03]  /*90c0*/  IMAD.WIDE R16, R7, 0x2, R32 ;  /* 0x0000000207107825 */ /* 0x000fc600078e0220 */
[----:B------:R-:W2:Y:S01]  /*90d0*/  LDL.64 R34, [R1+0xfd0] ;  /* 0x000fd00001227983 */ /* 0x000ea20000100a00 */
[----:B------:R-:W-:-:S03]  /*90e0*/  IMAD.WIDE R2, R7, 0x2, R26 ;  /* 0x0000000207027825 */ /* 0x000fc600078e021a */
[----:B------:R-:W2:Y:S04]  /*90f0*/  LDL.64 R32, [R1+0xfc8] ;  /* 0x000fc80001207983 */ /* 0x000ea80000100a00 */
[----:B------:R3:W2:Y:S04]  /*9100*/  LDG.E.U16 R73, [R20.64] ;  /* 0x0000000614497981 */ /* 0x0006a8000c1e1500 */
[----:B------:R-:W2:Y:S01]  /*9110*/  LDL.64 R26, [R1+0xfb8] ;  /* 0x000fb800011a7983 */ /* 0x000ea20000100a00 */
[----:B-1----:R-:W-:-:S03]  /*9120*/  IMAD.WIDE R4, R7, 0x2, R30 ;  /* 0x0000000207047825 */ /* 0x002fc600078e021e */
[----:B------:R4:W2:Y:S04]  /*9130*/  LDG.E.U16 R63, [R16.64] ;  /* 0x00000006103f7981 */ /* 0x0008a8000c1e1500 */
[----:B------:R-:W2:Y:S04]  /*9140*/  LDL.64 R30, [R1+0xfc0] ;  /* 0x000fc000011e7983 */ /* 0x000ea80000100a00 */
[----:B------:R2:W2:Y:S04]  /*9150*/  LDG.E.U16 R72, [R18.64] ;  /* 0x0000000612487981 */ /* 0x0004a8000c1e1500 */
[----:B------:R1:W2:Y:S04]  /*9160*/  LDG.E.U16 R62, [R4.64] ;  /* 0x00000006043e7981 */ /* 0x0002a8000c1e1500 */
[----:B------:R0:W2:Y:S04]  /*9170*/  LDG.E.U16 R53, [R2.64] ;  /* 0x0000000602357981 */ /* 0x0000a8000c1e1500 */
[----:B------:R-:W2:Y:S04]  /*9180*/  LDL.64 R36, [R1+0xec8] ;  /* 0x000ec80001247983 */ /* 0x000ea80000100a00 */
[----:B------:R-:W2:Y:S04]  /*9190*/  LDL.64 R40, [R1+0xe70] ;  /* 0x000e700001287983 */ /* 0x000ea80000100a00 */
[----:B------:R-:W2:Y:S04]  /*91a0*/  LDL.64 R38, [R1+0xe40] ;  /* 0x000e400001267983 */ /* 0x000ea80000100a00 */
[----:B0-----:R-:W2:Y:S04]  /*91b0*/  LDL.64 R42, [R1+0xe38] ;  /* 0x000e3800012a7983 */ /* 0x001ea80000100a00 */
[----:B------:R-:W2:Y:S04]  /*91c0*/  LDL.64 R44, [R1+0xd88] ;  /* 0x000d8800012c7983 */ /* 0x000ea80000100a00 */
        /* <DEDUP_REMOVED lines=22> */
[----:B------:R-:W2:Y:S01]  /*9330*/  LDL.64 R150, [R1+0xa28] ;  /* 0x000a280001967983 */ /* 0x000ea20000100a00 */
[----:B---3--:R-:W-:-:S03]  /*9340*/  IMAD.WIDE R20, R7, 0x2, R24 ;  /* 0x0000000207147825 */ /* 0x008fc600078e0218 */
[----:B------:R-:W3:Y:S01]  /*9350*/  LDL.64 R24, [R1+0xfb0] ;  /* 0x000fb00001187983 */ /* 0x000ee20000100a00 */
[----:B----4-:R-:W-:-:S03]  /*9360*/  IMAD.WIDE R16, R7, 0x2, R28 ;  /* 0x0000000207107825 */ /* 0x010fc600078e021c */
[----:B------:R-:W4:Y:S01]  /*9370*/  LDL.64 R28, [R1+0xfa0] ;  /* 0x000fa000011c7983 */ /* 0x000f220000100a00 */
[----:B--2---:R-:W-:-:S03]  /*9380*/  IMAD.WIDE R18, R7, 0x2, R12 ;  /* 0x0000000207127825 */ /* 0x004fc600078e020c */
[----:B------:R-:W2:Y:S01]  /*9390*/  LDL.64 R12, [R1+0xfa8] ;  /* 0x000fa800010c7983 */ /* 0x000ea20000100a00 */
[----:B-1----:R-:W-:-:S03]  /*93a0*/  IMAD.WIDE R4, R7, 0x2, R14 ;  /* 0x0000000207047825 */ /* 0x002fc600078e020e */
[----:B------:R0:W2:Y:S01]  /*93b0*/  LDG.E.U16 R93, [R18.64] ;  /* 0x00000006125d7981 */ /* 0x0000a2000c1e1500 */
[----:B------:R-:W-:-:S03]  /*93c0*/  IMAD.WIDE R2, R7, 0x2, R10 ;  /* 0x0000000207027825 */ /* 0x000fc600078e020a */
[----:B------:R-:W2:Y:S04]  /*93d0*/  LDL.64 R14, [R1+0xf98] ;  /* 0x000f9800010e7983 */ /* 0x000ea80000100a00 */
[----:B------:R-:W2:Y:S04]  /*93e0*/  LDL.64 R10, [R1+0xf90] ;  /* 0x000f9000010a7983 */ /* 0x000ea80000100a00 */
[----:B------:R1:W2:Y:S04]  /*93f0*/  LDG.E.U16 R52, [R20.64] ;  /* 0x0000000614347981 */ /* 0x0002a8000c1e1500 */
[----:B------:R1:W2:Y:S04]  /*9400*/  LDG.E.U16 R103, [R16.64] ;  /* 0x0000000610677981 */ /* 0x0002a8000c1e1500 */
[----:B------:R1:W2:Y:S01]  /*9410*/  LDG.E.U16 R111, [R4.64] ;  /* 0x00000006046f7981 */ /* 0x0002a2000c1e1500 */
[----:B0-----:R-:W-:-:S03]  /*9420*/  IMAD.WIDE R18, R7, 0x2, R22 ;  /* 0x0000000207127825 */ /* 0x001fc600078e0216 */
[----:B------:R-:W2:Y:S01]  /*9430*/  LDL.64 R22, [R1+0xf80] ;  /* 0x000f800001167983 */ /* 0x000ea20000100a00 */
[----:B-1----:R-:W-:-:S03]  /*9440*/  IMAD.WIDE R20, R7, 0x2, R8 ;  /* 0x0000000207147825 */ /* 0x002fc600078e0208 */
[----:B------:R-:W2:Y:S01]  /*9450*/  LDL.64 R8, [R1+0xf88] ;  /* 0x000f880001087983 */ /* 0x000ea20000100a00 */
[----:B------:R-:W-:-:S03]  /*9460*/  IMAD.WIDE R16, R7, 0x2, R34 ;  /* 0x0000000207107825 */ /* 0x000fc600078e0222 */
[----:B------:R-:W2:Y:S01]  /*9470*/  LDL.64 R34, [R1+0xf78] ;  /* 0x000f780001227983 */ /* 0x000ea20000100a00 */
[----:B------:R-:W-:-:S03]  /*9480*/  IMAD.WIDE R4, R7, 0x2, R32 ;  /* 0x0000000207047825 */ /* 0x000fc600078e0220 */
[----:B------:R-:W2:Y:S04]  /*9490*/  LDL.64 R32, [R1+0xf70] ;  /* 0x000f700001207983 */ /* 0x000ea80000100a00 */
[----:B------:R0:W2:Y:S04]  /*94a0*/  LDG.E.U16 R102, [R20.64] ;  /* 0x0000000614667981 */ /* 0x0000a8000c1e1500 */
[----:B------:R3:W2:Y:S04]  /*94b0*/  LDG.E.U16 R101, [R18.64] ;  /* 0x0000000612657981 */ /* 0x0006a8000c1e1500 */
[----:B------:R1:W2:Y:S01]  /*94c0*/  LDG.E.U16 R110, [R2.64] ;  /* 0x00000006026e7981 */ /* 0x0002a2000c1e1500 */
[----:B0-----:R-:W-:-:S03]  /*94d0*/  IMAD.WIDE R20, R7, 0x2, R26 ;  /* 0x0000000207147825 */ /* 0x001fc600078e021a */
[----:B------:R-:W2:Y:S04]  /*94e0*/  LDL.64 R26, [R1+0xf60] ;  /* 0x000f6000011a7983 */ /* 0x000ea80000100a00 */
[----:B------:R4:W2:Y:S01]  /*94f0*/  LDG.E.U16 R90, [R4.64] ;  /* 0x00000006045a7981 */ /* 0x0008a2000c1e1500 */
[----:B-1----:R-:W-:-:S03]  /*9500*/  IMAD.WIDE R2, R7, 0x2, R30 ;  /* 0x0000000207027825 */ /* 0x002fc600078e021e */
[----:B------:R-:W2:Y:S04]  /*9510*/  LDL.64 R30, [R1+0xf68] ;  /* 0x000f6800011e7983 */ /* 0x000ea80000100a00 */
[----:B------:R2:W2:Y:S04]  /*9520*/  LDG.E.U16 R91, [R16.64] ;  /* 0x00000006105b7981 */ /* 0x0004a8000c1e1500 */
[----:B------:R0:W2:Y:S04]  /*9530*/  LDG.E.U16 R81, [R2.64] ;  /* 0x0000000602517981 */ /* 0x0000a8000c1e1500 */
[----:B------:R1:W2:Y:S01]  /*9540*/  LDG.E.U16 R80, [R20.64] ;  /* 0x0000000614507981 */ /* 0x0002a2000c1e1500 */
[----:B---3--:R-:W-:-:S03]  /*9550*/  IMAD.WIDE R18, R7, 0x2, R24 ;  /* 0x0000000207127825 */ /* 0x008fc600078e0218 */
[----:B------:R-:W3:Y:S01]  /*9560*/  LDL.64 R24, [R1+0xf58] ;  /* 0x000f580001187983 */ /* 0x000ee20000100a00 */
[----:B----4-:R-:W-:-:S03]  /*9570*/  IMAD.WIDE R4, R7, 0x2, R28 ;  /* 0x0000000207047825 */ /* 0x010fc600078e021c */
[----:B------:R-:W4:Y:S01]  /*9580*/  LDL.64 R28, [R1+0xf48] ;  /* 0x000f4800011c7983 */ /* 0x000f220000100a00 */
[----:B--2---:R-:W-:-:S03]  /*9590*/  IMAD.WIDE R16, R7, 0x2, R12 ;  /* 0x0000000207107825 */ /* 0x004fc600078e020c */
[----:B------:R-:W2:Y:S04]  /*95a0*/  LDL.64 R12, [R1+0xf50] ;  /* 0x000f5000010c7983 */ /* 0x000ea80000100a00 */
[----:B------:R1:W2:Y:S01]  /*95b0*/  LDG.E.U16 R70, [R16.64] ;  /* 0x0000000610467981 */ /* 0x0002a2000c1e1500 */
[----:B0-----:R-:W-:-:S03]  /*95c0*/  IMAD.WIDE R2, R7, 0x2, R14 ;  /* 0x0000000207027825 */ /* 0x001fc600078e020e */
[----:B------:R-:W2:Y:S01]  /*95d0*/  LDL.64 R14, [R1+0xf40] ;  /* 0x000f4000010e7983 */ /* 0x000ea20000100a00 */
[----:B-1----:R-:W-:-:S03]  /*95e0*/  IMAD.WIDE R20, R7, 0x2, R10 ;  /* 0x0000000207147825 */ /* 0x002fc600078e020a */
[----:B------:R0:W2:Y:S04]  /*95f0*/  LDG.E.U16 R71, [R18.64] ;  /* 0x0000000612477981 */ /* 0x0000a8000c1e1500 */
[----:B------:R-:W2:Y:S04]  /*9600*/  LDL.64 R10, [R1+0xf38] ;  /* 0x000f3800010a7983 */ /* 0x000ea80000100a00 */
[----:B------:R1:W2:Y:S04]  /*9610*/  LDG.E.U16 R61, [R4.64] ;  /* 0x00000006043d7981 */ /* 0x0002a8000c1e1500 */
[----:B------:R1:W2:Y:S01]  /*9620*/  LDG.E.U16 R60, [R2.64] ;  /* 0x00000006023c7981 */ /* 0x0002a2000c1e1500 */
[----:B------:R-:W-:-:S03]  /*9630*/  IMAD.WIDE R16, R7, 0x2, R22 ;  /* 0x0000000207107825 */ /* 0x000fc600078e0216 */
[----:B------:R-:W2:Y:S01]  /*9640*/  LDL.64 R22, [R1+0xf28] ;  /* 0x000f280001167983 */ /* 0x000ea20000100a00 */
[----:B0-----:R-:W-:-:S03]  /*9650*/  IMAD.WIDE R18, R7, 0x2, R8 ;  /* 0x0000000207127825 */ /* 0x001fc600078e0208 */
[----:B------:R-:W2:Y:S01]  /*9660*/  LDL.64 R8, [R1+0xf30] ;  /* 0x000f300001087983 */ /* 0x000ea20000100a00 */
[----:B-1----:R-:W-:-:S03]  /*9670*/  IMAD.WIDE R4, R7, 0x2, R34 ;  /* 0x0000000207047825 */ /* 0x002fc600078e0222 */
        /* <DEDUP_REMOVED lines=22> */
[----:B------:R0:W2:Y:S04]  /*97e0*/  LDG.E.U16 R98, [R16.64] ;  /* 0x0000000610627981 */ /* 0x0000a8000c1e1500 */
[----:B------:R-:W2:Y:S01]  /*97f0*/  LDL.64 R14, [R1+0xee8] ;  /* 0x000ee800010e7983 */ /* 0x000ea20000100a00 */
[----:B-1----:R-:W-:-:S03]  /*9800*/  IMAD.WIDE R18, R7, 0x2, R10 ;  /* 0x0000000207127825 */ /* 0x002fc600078e020a */
        /* <DEDUP_REMOVED lines=8> */
[----:B------:R0:W2:Y:S01]  /*9890*/  LDG.E.U16 R69, [R16.64] ;  /* 0x0000000610457981 */ /* 0x0000a2000c1e1500 */
[----:B------:R-:W-:-:S03]  /*98a0*/  IMAD.WIDE R20, R7, 0x2, R32 ;  /* 0x0000000207147825 */ /* 0x000fc600078e0220 */
[----:B------:R3:W2:Y:S04]  /*98b0*/  LDG.E.U16 R68, [R4.64] ;  /* 0x0000000604447981 */ /* 0x0006a8000c1e1500 */
[----:B------:R-:W2:Y:S04]  /*98c0*/  LDL.64 R34, [R1+0xec0] ;  /* 0x000ec00001227983 */ /* 0x000ea80000100a00 */
[----:B------:R-:W2:Y:S04]  /*98d0*/  LDL.64 R32, [R1+0xeb8] ;  /* 0x000eb80001207983 */ /* 0x000ea80000100a00 */
        /* <DEDUP_REMOVED lines=14> */
[----:B------:R2:W4:Y:S04]  /*99c0*/  LDG.E.U16 R155, [R4.64] ;  /* 0x00000006049b7981 */ /* 0x000528000c1e1500 */
[----:B------:R1:W4:Y:S04]  /*99d0*/  LDG.E.U16 R12, [R2.64] ;  /* 0x00000006020c7981 */ /* 0x000328000c1e1500 */
[----:B------:R1:W4:Y:S01]  /*99e0*/  LDG.E.U16 R107, [R20.64] ;  /* 0x00000006146b7981 */ /* 0x000322000c1e1500 */
[----:B0-----:R-:W-:-:S03]  /*99f0*/  IMAD.WIDE R18, R7, 0x2, R14 ;  /* 0x0000000207127825 */ /* 0x001fc600078e020e */
[----:B------:R-:W4:Y:S01]  /*9a00*/  LDL.64 R14, [R1+0xe90] ;  /* 0x000e9000010e7983 */ /* 0x000f220000100a00 */
[----:B-1----:R-:W-:-:S03]  /*9a10*/  IMAD.WIDE R16, R7, 0x2, R10 ;  /* 0x0000000207107825 */ /* 0x002fc600078e020a */
[----:B------:R-:W4:Y:S01]  /*9a20*/  LDL.64 R10, [R1+0xe88] ;  /* 0x000e8800010a7983 */ /* 0x000f220000100a00 */
[----:B------:R-:W-:-:S03]  /*9a30*/  IMAD.WIDE R20, R7, 0x2, R36 ;  /* 0x0000000207147825 */ /* 0x000fc600078e0224 */
[----:B------:R0:W4:Y:S04]  /*9a40*/  LDG.E.U16 R106, [R18.64] ;  /* 0x00000006126a7981 */ /* 0x000128000c1e1500 */
[----:B------:R1:W4:Y:S01]  /*9a50*/  LDG.E.U16 R97, [R16.64] ;  /* 0x0000000610617981 */ /* 0x000322000c1e1500 */
[----:B------:R-:W-:-:S03]  /*9a60*/  IMAD.WIDE R2, R7, 0x2, R22 ;  /* 0x0000000207027825 */ /* 0x000fc600078e0216 */
[----:B------:R-:W4:Y:S01]  /*9a70*/  LDL.64 R22, [R1+0xe78] ;  /* 0x000e780001167983 */ /* 0x000f220000100a00 */
[----:B--2---:R-:W-:-:S03]  /*9a80*/  IMAD.WIDE R4, R7, 0x2, R8 ;  /* 0x0000000207047825 */ /* 0x004fc600078e0208 */
[----:B------:R-:W2:Y:S04]  /*9a90*/  LDL.64 R8, [R1+0xe80] ;  /* 0x000e800001087983 */ /* 0x000ea80000100a00 */
[----:B------:R1:W2:Y:S04]  /*9aa0*/  LDG.E.U16 R96, [R4.64] ;  /* 0x0000000604607981 */ /* 0x0002a8000c1e1500 */
[----:B------:R3:W2:Y:S01]  /*9ab0*/  LDG.E.U16 R86, [R20.64] ;  /* 0x0000000614567981 */ /* 0x0006a2000c1e1500 */
[----:B0-----:R-:W-:-:S03]  /*9ac0*/  IMAD.WIDE R18, R7, 0x2, R34 ;  /* 0x0000000207127825 */ /* 0x001fc600078e0222 */
[----:B------:R-:W2:Y:S01]  /*9ad0*/  LDL.64 R34, [R1+0xe60] ;  /* 0x000e600001227983 */ /* 0x000ea20000100a00 */
[----:B-1----:R-:W-:-:S03]  /*9ae0*/  IMAD.WIDE R16, R7, 0x2, R32 ;  /* 0x0000000207107825 */ /* 0x002fc600078e0220 */
[----:B------:R-:W2:Y:S04]  /*9af0*/  LDL.64 R32, [R1+0xe50] ;  /* 0x000e500001207983 */ /* 0x000ea80000100a00 */
        /* <DEDUP_REMOVED lines=8> */
[----:B------:R0:W2:Y:S04]  /*9b80*/  LDG.E.U16 R76, [R16.64] ;  /* 0x00000006104c7981 */ /* 0x0000a8000c1e1500 */
[----:B------:R2:W2:Y:S01]  /*9b90*/  LDG.E.U16 R66, [R2.64] ;  /* 0x0000000602427981 */ /* 0x0004a2000c1e1500 */
[----:B---3--:R-:W-:-:S03]  /*9ba0*/  IMAD.WIDE R20, R7, 0x2, R24 ;  /* 0x0000000207147825 */ /* 0x008fc600078e0218 */
[----:B------:R-:W3:Y:S01]  /*9bb0*/  LDL.64 R24, [R1+0xe48] ;  /* 0x000e480001187983 */ /* 0x000ee20000100a00 */
[----:B----4-:R-:W-:-:S03]  /*9bc0*/  IMAD.WIDE R18, R7, 0x2, R28 ;  /* 0x0000000207127825 */ /* 0x010fc600078e021c */
[----:B------:R-:W4:Y:S04]  /*9bd0*/  LDL.64 R28, [R1+0xe28] ;  /* 0x000e2800011c7983 */ /* 0x000f280000100a00 */
[----:B------:R0:W4:Y:S04]  /*9be0*/  LDG.E.U16 R57, [R20.64] ;  /* 0x0000000614397981 */ /* 0x000128000c1e1500 */
[----:B------:R1:W4:Y:S01]  /*9bf0*/  LDG.E.U16 R56, [R18.64] ;  /* 0x0000000612387981 */ /* 0x000322000c1e1500 */
[----:B0-----:R-:W-:-:S04]  /*9c00*/  IMAD.WIDE R16, R7, 0x2, R14 ;  /* 0x0000000207107825 */ /* 0x001fc800078e020e */
[C---:B-1----:R-:W-:Y:S01]  /*9c10*/  IMAD.WIDE R4, R7.reuse, 0x2, R10 ;  /* 0x0000000207047825 */ /* 0x042fe200078e020a */
[----:B------:R0:W4:Y:S03]  /*9c20*/  LDG.E.U16 R14, [R16.64] ;  /* 0x00000006100e7981 */ /* 0x000126000c1e1500 */
[C---:B------:R-:W-:Y:S01]  /*9c30*/  IMAD.WIDE R18, R7.reuse, 0x2, R40 ;  /* 0x0000000207127825 */ /* 0x040fe200078e0228 */
[----:B------:R1:W4:Y:S04]  /*9c40*/  LDG.E.U16 R11, [R4.64] ;  /* 0x00000006040b7981 */ /* 0x000328000c1e1500 */
[----:B------:R-:W4:Y:S01]  /*9c50*/  LDL.64 R40, [R1+0xe18] ;  /* 0x000e180001287983 */ /* 0x000f220000100a00 */
[----:B------:R-:W-:-:S03]  /*9c60*/  IMAD.WIDE R20, R7, 0x2, R22 ;  /* 0x0000000207147825 */ /* 0x000fc600078e0216 */
[----:B------:R3:W4:Y:S01]  /*9c70*/  LDG.E.U16 R105, [R18.64] ;  /* 0x0000000612697981 */ /* 0x000722000c1e1500 */
[----:B--2---:R-:W-:-:S03]  /*9c80*/  IMAD.WIDE R2, R7, 0x2, R8 ;  /* 0x0000000207027825 */ /* 0x004fc600078e0208 */
[----:B------:R-:W2:Y:S04]  /*9c90*/  LDL.64 R22, [R1+0xe20] ;  /* 0x000e200001167983 */ /* 0x000ea80000100a00 */
[----:B------:R0:W2:Y:S04]  /*9ca0*/  LDG.E.U16 R13, [R20.64] ;  /* 0x00000006140d7981 */ /* 0x0000a8000c1e1500 */
[----:B------:R0:W2:Y:S01]  /*9cb0*/  LDG.E.U16 R9, [R2.64] ;  /* 0x0000000602097981 */ /* 0x0000a2000c1e1500 */
[----:B-1----:R-:W-:-:S03]  /*9cc0*/  IMAD.WIDE R4, R7, 0x2, R34 ;  /* 0x0000000207047825 */ /* 0x002fc600078e0222 */
[----:B------:R-:W2:Y:S01]  /*9cd0*/  LDL.64 R34, [R1+0xe08] ;  /* 0x000e080001227983 */ /* 0x000ea20000100a00 */
[----:B0-----:R-:W-:-:S03]  /*9ce0*/  IMAD.WIDE R20, R7, 0x2, R32 ;  /* 0x0000000207147825 */ /* 0x001fc600078e0220 */
        /* <DEDUP_REMOVED lines=9> */
[----:B------:R-:W2:Y:S01]  /*9d80*/  LDL.64 R38, [R1+0xde8] ;  /* 0x000de80001267983 */ /* 0x000ea20000100a00 */
        /* <DEDUP_REMOVED lines=8> */
[----:B------:R-:W4:Y:S04]  /*9e10*/  LDL.64 R28, [R1+0xdd0] ;  /* 0x000dd000011c7983 */ /* 0x000f280000100a00 */
[----:B------:R2:W4:Y:S01]  /*9e20*/  LDG.E.U16 R84, [R18.64] ;  /* 0x0000000612547981 */ /* 0x000522000c1e1500 */
[----:B0-----:R-:W-:-:S03]  /*9e30*/  IMAD.WIDE R4, R7, 0x2, R42 ;  /* 0x0000000207047825 */ /* 0x001fc600078e022a */
[----:B------:R-:W4:Y:S04]  /*9e40*/  LDL.64 R42, [R1+0xde0] ;  /* 0x000de000012a7983 */ /* 0x000f280000100a00 */
[----:B------:R0:W4:Y:S04]  /*9e50*/  LDG.E.U16 R74, [R4.64] ;  /* 0x00000006044a7981 */ /* 0x000128000c1e1500 */
[----:B------:R0:W4:Y:S01]  /*9e60*/  LDG.E.U16 R64, [R20.64] ;  /* 0x0000000614407981 */ /* 0x000122000c1e1500 */
[----:B-1----:R-:W-:-:S03]  /*9e70*/  IMAD.WIDE R16, R7, 0x2, R40 ;  /* 0x0000000207107825 */ /* 0x002fc600078e0228 */
[----:B------:R-:W4:Y:S04]  /*9e80*/  LDL.64 R40, [R1+0xdc0] ;  /* 0x000dc00001287983 */ /* 0x000f280000100a00 */
[----:B------:R3:W4:Y:S01]  /*9e90*/  LDG.E.U16 R54, [R16.64] ;  /* 0x0000000610367981 */ /* 0x000722000c1e1500 */
[----:B--2---:R-:W-:-:S03]  /*9ea0*/  IMAD.WIDE R18, R7, 0x2, R22 ;  /* 0x0000000207127825 */ /* 0x004fc600078e0216 */
[----:B------:R-:W2:Y:S04]  /*9eb0*/  LDL.64 R22, [R1+0xdc8] ;  /* 0x000dc80001167983 */ /* 0x000ea80000100a00 */
[----:B------:R1:W2:Y:S01]  /*9ec0*/  LDG.E.U16 R55, [R18.64] ;  /* 0x0000000612377981 */ /* 0x0002a2000c1e1500 */
[----:B------:R-:W-:-:S03]  /*9ed0*/  IMAD.WIDE R2, R7, 0x2, R34 ;  /* 0x0000000207027825 */ /* 0x000fc600078e0222 */
[----:B------:R-:W2:Y:S01]  /*9ee0*/  LDL.64 R34, [R1+0xdb0] ;  /* 0x000db00001227983 */ /* 0x000ea20000100a00 */
[----:B-1----:R-:W-:-:S03]  /*9ef0*/  IMAD.WIDE R18, R7, 0x2, R32 ;  /* 0x0000000207127825 */ /* 0x002fc600078e0220 */
[----:B------:R-:W2:Y:S01]  /*9f00*/  LDL.64 R32, [R1+0xda0] ;  /* 0x000da00001207983 */ /* 0x000ea20000100a00 */
[----:B0-----:R-:W-:-:S03]  /*9f10*/  IMAD.WIDE R4, R7, 0x2, R36 ;  /* 0x0000000207047825 */ /* 0x001fc600078e0224 */
        /* <DEDUP_REMOVED lines=19> */
[----:B------:R0:W4:Y:S04]  /*a050*/  LDG.E.U16 R243, [R18.64] ;  /* 0x0000000612f37981 */ /* 0x000128000c1e1500 */
[----:B------:R0:W4:Y:S04]  /*a060*/  LDG.E.U16 R247, [R2.64] ;  /* 0x0000000602f77981 */ /* 0x000128000c1e1500 */
[----:B------:R-:W4:Y:S01]  /*a070*/  LDL.64 R42, [R1+0xd38] ;  /* 0x000d3800012a7983 */ /* 0x000f220000100a00 */
        /* <DEDUP_REMOVED lines=29> */
[----:B-1----:R-:W-:-:S03]  /*a250*/  IMAD.WIDE R20, R7, 0x2, R44 ;  /* 0x0000000207147825 */ /* 0x002fc600078e022c */
[----:B------:R1:W4:Y:S04]  /*a260*/  LDG.E.U16 R221, [R16.64] ;  /* 0x0000000610dd7981 */ /* 0x000328000c1e1500 */
[----:B------:R0:W4:Y:S04]  /*a270*/  LDG.E.U16 R225, [R20.64] ;  /* 0x0000000614e17981 */ /* 0x000128000c1e1500 */
[----:B------:R-:W4:Y:S01]  /*a280*/  LDL.64 R44, [R1+0xce0] ;  /* 0x000ce000012c7983 */ /* 0x000f220000100a00 */
[----:B0-----:R-:W-:-:S03]  /*a290*/  IMAD.WIDE R2, R7, 0x2, R40 ;  /* 0x0000000207027825 */ /* 0x001fc600078e0228 */
[----:B------:R-:W4:Y:S04]  /*a2a0*/  LDL.64 R40, [R1+0xd10] ;  /* 0x000d100001287983 */ /* 0x000f280000100a00 */
[----:B------:R3:W4:Y:S01]  /*a2b0*/  LDG.E.U16 R217, [R2.64] ;  /* 0x0000000602d97981 */ /* 0x000722000c1e1500 */
[----:B--2---:R-:W-:-:S03]  /*a2c0*/  IMAD.WIDE R4, R7, 0x2, R22 ;  /* 0x0000000207047825 */ /* 0x004fc600078e0216 */
[----:B------:R-:W2:Y:S04]  /*a2d0*/  LDL.64 R22, [R1+0xd18] ;  /* 0x000d180001167983 */ /* 0x000ea80000100a00 */
[----:B------:R0:W2:Y:S01]  /*a2e0*/  LDG.E.U16 R219, [R4.64] ;  /* 0x0000000604db7981 */ /* 0x0000a2000c1e1500 */
[----:B------:R-:W-:-:S03]  /*a2f0*/  IMAD.WIDE R18, R7, 0x2, R34 ;  /* 0x0000000207127825 */ /* 0x000fc600078e0222 */
[----:B------:R-:W2:Y:S01]  /*a300*/  LDL.64 R34, [R1+0xd00] ;  /* 0x000d000001227983 */ /* 0x000ea20000100a00 */
[----:B0-----:R-:W-:-:S03]  /*a310*/  IMAD.WIDE R4, R7, 0x2, R32 ;  /* 0x0000000207047825 */ /* 0x001fc600078e0220 */
[----:B------:R-:W2:Y:S01]  /*a320*/  LDL.64 R32, [R1+0xcf0] ;  /* 0x000cf00001207983 */ /* 0x000ea20000100a00 */
[----:B------:R-:W-:-:S03]  /*a330*/  IMAD.WIDE R20, R7, 0x2, R36 ;  /* 0x0000000207147825 */ /* 0x000fc600078e0224 */
[----:B------:R-:W2:Y:S01]  /*a340*/  LDL.64 R36, [R1+0xd08] ;  /* 0x000d080001247983 */ /* 0x000ea20000100a00 */
[----:B-1----:R-:W-:-:S03]  /*a350*/  IMAD.WIDE R16, R7, 0x2, R26 ;  /* 0x0000000207107825 */ /* 0x002fc600078e021a */
        /* <DEDUP_REMOVED lines=15> */
[----:B0-----:R-:W-:-:S03]  /*a450*/  IMAD.WIDE R20, R7, 0x2, R42 ;  /* 0x0000000207147825 */ /* 0x001fc600078e022a */
[----:B------:R2:W4:Y:S04]  /*a460*/  LDG.E.U16 R207, [R2.64] ;  /* 0x0000000602cf7981 */ /* 0x000528000c1e1500 */
[----:B------:R-:W4:Y:S04]  /*a470*/  LDL.64 R42, [R1+0xcc8] ;  /* 0x000cc800012a7983 */ /* 0x000f280000100a00 */
[----:B------:R0:W4:Y:S04]  /*a480*/  LDG.E.U16 R205, [R20.64] ;  /* 0x0000000614cd7981 */ /* 0x000128000c1e1500 */
[----:B------:R1:W4:Y:S01]  /*a490*/  LDG.E.U16 R199, [R4.64] ;  /* 0x0000000604c77981 */ /* 0x000322000c1e1500 */
[----:B0-----:R-:W-:-:S03]  /*a4a0*/  IMAD.WIDE R20, R7, 0x2, R40 ;  /* 0x0000000207147825 */ /* 0x001fc600078e0228 */
[----:B------:R-:W4:Y:S04]  /*a4b0*/  LDL.64 R40, [R1+0xcb0] ;  /* 0x000cb00001287983 */ /* 0x000f280000100a00 */
[----:B------:R3:W4:Y:S01]  /*a4c0*/  LDG.E.U16 R195, [R20.64] ;  /* 0x0000000614c37981 */ /* 0x000722000c1e1500 */
[----:B--2---:R-:W-:-:S03]  /*a4d0*/  IMAD.WIDE R2, R7, 0x2, R22 ;  /* 0x0000000207027825 */ /* 0x004fc600078e0216 */
[----:B------:R-:W2:Y:S04]  /*a4e0*/  LDL.64 R22, [R1+0xcb8] ;  /* 0x000cb80001167983 */ /* 0x000ea80000100a00 */
        /* <DEDUP_REMOVED lines=20> */
[----:B------:R1:W2:Y:S04]  /*a630*/  LDG.E.U16 R181, [R16.64] ;  /* 0x0000000610b57981 */ /* 0x0002a8000c1e1500 */
[----:B------:R0:W2:Y:S01]  /*a640*/  LDG.E.U16 R179, [R4.64] ;  /* 0x0000000604b37981 */ /* 0x0000a2000c1e1500 */
[----:B---3--:R-:W-:-:S03]  /*a650*/  IMAD.WIDE R20, R7, 0x2, R24 ;  /* 0x0000000207147825 */ /* 0x008fc600078e0218 */
[----:B------:R-:W3:Y:S04]  /*a660*/  LDL.64 R24, [R1+0xc88] ;  /* 0x000c880001187983 */ /* 0x000ee80000100a00 */
[----:B------:R4:W3:Y:S02]  /*a670*/  LDG.E.U16 R185, [R20.64] ;  /* 0x0000000614b97981 */ /* 0x0008e4000c1e1500 */
[C---:B----4-:R-:W-:Y:S02]  /*a680*/  IMAD.WIDE R20, R7.reuse, 0x2, R28 ;  /* 0x0000000207147825 */ /* 0x050fe400078e021c */
[----:B------:R-:W4:Y:S02]  /*a690*/  LDL.64 R28, [R1+0xc60] ;  /* 0x000c6000011c7983 */ /* 0x000f240000100a00 */
[----:B0-----:R-:W-:-:S02]  /*a6a0*/  IMAD.WIDE R2, R7, 0x2, R42 ;  /* 0x0000000207027825 */ /* 0x001fc400078e022a */
        /* <DEDUP_REMOVED lines=16> */
[----:B------:R0:W2:Y:S04]  /*a7b0*/  LDG.E.U16 R169, [R4.64] ;  /* 0x0000000604a97981 */ /* 0x0000a8000c1e1500 */
[----:B------:R1:W2:Y:S04]  /*a7c0*/  LDG.E.U16 R167, [R2.64] ;  /* 0x0000000602a77981 */ /* 0x0002a8000c1e1500 */
[----:B------:R4:W2:Y:S04]  /*a7d0*/  LDG.E.U16 R165, [R20.64] ;  /* 0x0000000614a57981 */ /* 0x0008a8000c1e1500 */
[----:B------:R3:W2:Y:S01]  /*a7e0*/  LDG.E.U16 R163, [R18.64] ;  /* 0x0000000612a37981 */ /* 0x0006a2000c1e1500 */
[----:B-1----:R-:W-:-:S03]  /*a7f0*/  IMAD.WIDE R2, R7, 0x2, R38 ;  /* 0x0000000207027825 */ /* 0x002fc600078e0226 */
[----:B------:R-:W2:Y:S01]  /*a800*/  LDL.64 R38, [R1+0xc10] ;  /* 0x000c100001267983 */ /* 0x000ea20000100a00 */
[----:B0-----:R-:W-:-:S03]  /*a810*/  IMAD.WIDE R4, R7, 0x2, R30 ;  /* 0x0000000207047825 */ /* 0x001fc600078e021e */
[----:B------:R0:W2:Y:S04]  /*a820*/  LDG.E.U16 R2, [R2.64] ;  /* 0x0000000602027981 */ /* 0x0000a8000c1e1500 */
[----:B------:R-:W2:Y:S04]  /*a830*/  LDL.64 R30, [R1+0xc18] ;  /* 0x000c1800011e7983 */ /* 0x000ea80000100a00 */
[----:B------:R-:W2:Y:S04]  /*a840*/  LDL.64 R26, [R1+0xc48] ;  /* 0x000c4800011a7983 */ /* 0x000ea80000100a00 */
[----:B0-----:R0:W2:Y:S02]  /*a850*/  LDG.E.U16 R3, [R4.64] ;  /* 0x0000000604037981 */ /* 0x0010a4000c1e1500 */
[----:B0-----:R-:W-:-:S02]  /*a860*/  IMAD.WIDE R4, R7, 0x2, R44 ;  /* 0x0000000207047825 */ /* 0x001fc400078e022c */
[----:B------:R-:W2:Y:S04]  /*a870*/  LDL.64 R44, [R1+0xbf0] ;  /* 0x000bf000012c7983 */ /* 0x000ea80000100a00 */
[----:B------:R0:W2:Y:S01]  /*a880*/  LDG.E.U16 R4, [R4.64] ;  /* 0x0000000604047981 */ /* 0x0000a2000c1e1500 */
[----:B---3--:R-:W-:-:S03]  /*a890*/  IMAD.WIDE R16, R7, 0x2, R24 ;  /* 0x0000000207107825 */ /* 0x008fc600078e0218 */
[----:B------:R-:W3:Y:S04]  /*a8a0*/  LDL.64 R24, [R1+0xc38] ;  /* 0x000c380001187983 */ /* 0x000ee80000100a00 */
[----:B------:R1:W3:Y:S01]  /*a8b0*/  LDG.E.U16 R159, [R16.64] ;  /* 0x00000006109f7981 */ /* 0x0002e2000c1e1500 */
[----:B----4-:R-:W-:-:S03]  /*a8c0*/  IMAD.WIDE R20, R7, 0x2, R28 ;  /* 0x0000000207147825 */ /* 0x010fc600078e021c */
[----:B------:R-:W4:Y:S01]  /*a8d0*/  LDL.64 R28, [R1+0xc08] ;  /* 0x000c0800011c7983 */ /* 0x000f220000100a00 */
[----:B------:R-:W-:-:S03]  /*a8e0*/  IMAD.WIDE R18, R7, 0x2, R42 ;  /* 0x0000000207127825 */ /* 0x000fc600078e022a */
[----:B------:R0:W4:Y:S04]  /*a8f0*/  LDG.E.U16 R6, [R20.64] ;  /* 0x0000000614067981 */ /* 0x000128000c1e1500 */
[----:B------:R0:W4:Y:S04]  /*a900*/  LDG.E.U16 R15, [R18.64] ;  /* 0x00000006120f7981 */ /* 0x000128000c1e1500 */
[----:B------:R-:W4:Y:S01]  /*a910*/  LDL.64 R42, [R1+0xbe0] ;  /* 0x000be000012a7983 */ /* 0x000f220000100a00 */
[----:B--2---:R-:W-:-:S05]  /*a920*/  IMAD.WIDE R22, R7, 0x2, R22 ;  /* 0x0000000207167825 */ /* 0x004fca00078e0216 */
[----:B0-----:R0:W4:Y:S01]  /*a930*/  LDG.E.U16 R5, [R22.64] ;  /* 0x0000000616057981 */ /* 0x001122000c1e1500 */
[----:B------:R-:W-:-:S03]  /*a940*/  IMAD.WIDE R18, R7, 0x2, R34 ;  /* 0x0000000207127825 */ /* 0x000fc600078e0222 */
[----:B------:R-:W4:Y:S01]  /*a950*/  LDL.64 R34, [R1+0xbe8] ;  /* 0x000be80001227983 */ /* 0x000f220000100a00 */
[----:B------:R-:W-:-:S03]  /*a960*/  IMAD.WIDE R20, R7, 0x2, R32 ;  /* 0x0000000207147825 */ /* 0x000fc600078e0220 */
[----:B------:R-:W4:Y:S01]  /*a970*/  LDL.64 R32, [R1+0xbd8] ;  /* 0x000bd80001207983 */ /* 0x000f220000100a00 */
[----:B0-----:R-:W-:-:S03]  /*a980*/  IMAD.WIDE R22, R7, 0x2, R112 ;  /* 0x0000000207167825 */ /* 0x001fc600078e0270 */
[----:B------:R0:W4:Y:S01]  /*a990*/  LDG.E.U16 R18, [R18.64] ;  /* 0x0000000612127981 */ /* 0x000122000c1e1500 */
[----:B-1----:R-:W-:-:S03]  /*a9a0*/  IMAD.WIDE R16, R7, 0x2, R36 ;  /* 0x0000000207107825 */ /* 0x002fc600078e0224 */
[----:B------:R-:W4:Y:S04]  /*a9b0*/  LDL.64 R112, [R1+0xbd0] ;  /* 0x000bd00001707983 */ /* 0x000f280000100a00 */
[----:B------:R-:W4:Y:S04]  /*a9c0*/  LDL.64 R36, [R1+0xbf8] ;  /* 0x000bf80001247983 */ /* 0x000f280000100a00 */
[----:B------:R1:W4:Y:S04]  /*a9d0*/  LDG.E.U16 R20, [R20.64] ;  /* 0x0000000614147981 */ /* 0x000328000c1e1500 */
[----:B------:R0:W4:Y:S04]  /*a9e0*/  LDG.E.U16 R16, [R16.64] ;  /* 0x0000000610107981 */ /* 0x000128000c1e1500 */
[----:B-1----:R1:W4:Y:S02]  /*a9f0*/  LDG.E.U16 R21, [R22.64] ;  /* 0x0000000616157981 */ /* 0x002324000c1e1500 */
[----:B-1----:R-:W-:-:S02]  /*aa00*/  IMAD.WIDE R22, R7, 0x2, R40 ;  /* 0x0000000207167825 */ /* 0x002fc400078e0228 */
[----:B------:R-:W4:Y:S02]  /*aa10*/  LDL.64 R40, [R1+0xbc8] ;  /* 0x000bc80001287983 */ /* 0x000f240000100a00 */
[C---:B------:R-:W-:Y:S02]  /*aa20*/  IMAD.WIDE R30, R7.reuse, 0x2, R30 ;  /* 0x00000002071e7825 */ /* 0x040fe400078e021e */
[----:B------:R1:W4:Y:S02]  /*aa30*/  LDG.E.U16 R22, [R22.64] ;  /* 0x0000000616167981 */ /* 0x000324000c1e1500 */
[----:B------:R-:W-:-:S05]  /*aa40*/  IMAD.WIDE R26, R7, 0x2, R26 ;  /* 0x00000002071a7825 */ /* 0x000fca00078e021a */
[----:B0-----:R0:W4:Y:S04]  /*aa50*/  LDG.E.U16 R17, [R26.64] ;  /* 0x000000061a117981 */ /* 0x001128000c1e1500 */
[----:B-1----:R1:W4:Y:S01]  /*aa60*/  LDG.E.U16 R23, [R30.64] ;  /* 0x000000061e177981 */ /* 0x002322000c1e1500 */
[----:B---3--:R-:W-:-:S05]  /*aa70*/  IMAD.WIDE R24, R7, 0x2, R24 ;  /* 0x0000000207187825 */ /* 0x008fca00078e0218 */
[----:B------:R3:W3:Y:S02]  /*aa80*/  LDG.E.U16 R19, [R24.64] ;  /* 0x0000000618137981 */ /* 0x0006e4000c1e1500 */
[C---:B---3--:R-:W-:Y:S02]  /*aa90*/  IMAD.WIDE R24, R7.reuse, 0x2, R38 ;  /* 0x0000000207187825 */ /* 0x048fe400078e0226 */
[----:B------:R-:W3:Y:S02]  /*aaa0*/  LDL.64 R38, [R1+0xbb8] ;  /* 0x000bb80001267983 */ /* 0x000ee40000100a00 */
[C---:B----4-:R-:W-:Y:S02]  /*aab0*/  IMAD.WIDE R28, R7.reuse, 0x2, R28 ;  /* 0x00000002071c7825 */ /* 0x050fe400078e021c */
[----:B------:R4:W3:Y:S04]  /*aac0*/  LDG.E.U16 R24, [R24.64] ;  /* 0x0000000618187981 */ /* 0x0008e8000c1e1500 */
[----:B----4-:R4:W3:Y:S02]  /*aad0*/  LDG.E.U16 R25, [R28.64] ;  /* 0x000000061c197981 */ /* 0x0108e4000c1e1500 */
[----:B----4-:R-:W-:-:S02]  /*aae0*/  IMAD.WIDE R28, R7, 0x2, R44 ;  /* 0x00000002071c7825 */ /* 0x010fc400078e022c */
[----:B------:R-:W4:Y:S02]  /*aaf0*/  LDL.64 R44, [R1+0xb98] ;  /* 0x000b9800012c7983 */ /* 0x000f240000100a00 */
[C---:B-1----:R-:W-:Y:S02]  /*ab00*/  IMAD.WIDE R30, R7.reuse, 0x2, R42 ;  /* 0x00000002071e7825 */ /* 0x042fe400078e022a */
[----:B------:R-:W3:Y:S02]  /*ab10*/  LDL.64 R42, [R1+0xb88] ;  /* 0x000b8800012a7983 */ /* 0x000ee40000100a00 */
[C---:B------:R-:W-:Y:S02]  /*ab20*/  IMAD.WIDE R34, R7.reuse, 0x2, R34 ;  /* 0x0000000207227825 */ /* 0x040fe400078e0222 */
[----:B------:R1:W3:Y:S02]  /*ab30*/  LDG.E.U16 R28, [R28.64] ;  /* 0x000000061c1c7981 */ /* 0x0002e4000c1e1500 */
[----:B------:R-:W-:-:S02]  /*ab40*/  IMAD.WIDE R32, R7, 0x2, R32 ;  /* 0x0000000207207825 */ /* 0x000fc400078e0220 */
[----:B------:R1:W3:Y:S02]  /*ab50*/  LDG.E.U16 R30, [R30.64] ;  /* 0x000000061e1e7981 */ /* 0x0002e4000c1e1500 */
[C---:B0-----:R-:W-:Y:S02]  /*ab60*/  IMAD.WIDE R26, R7.reuse, 0x2, R46 ;  /* 0x00000002071a7825 */ /* 0x041fe400078e022e */
[----:B------:R-:W3:Y:S04]  /*ab70*/  LDL.64 R46, [R1+0xba8] ;  /* 0x000ba800012e7983 */ /* 0x000ee80000100a00 */
[----:B-1----:R0:W3:Y:S04]  /*ab80*/  LDG.E.U16 R29, [R34.64] ;  /* 0x00000006221d7981 */ /* 0x0020e8000c1e1500 */
[----:B------:R1:W3:Y:S01]  /*ab90*/  LDG.E.U16 R31, [R32.64] ;  /* 0x00000006201f7981 */ /* 0x0002e2000c1e1500 */
[----:B------:R-:W-:-:S03]  /*aba0*/  IMAD.WIDE R36, R7, 0x2, R36 ;  /* 0x0000000207247825 */ /* 0x000fc600078e0224 */
[----:B------:R1:W3:Y:S01]  /*abb0*/  LDG.E.U16 R26, [R26.64] ;  /* 0x000000061a1a7981 */ /* 0x0002e2000c1e1500 */
[----:B0-----:R-:W-:-:S03]  /*abc0*/  IMAD.WIDE R34, R7, 0x2, R120 ;  /* 0x0000000207227825 */ /* 0x001fc600078e0278 */
[----:B------:R-:W3:Y:S01]  /*abd0*/  LDL.64 R120, [R1+0xb58] ;  /* 0x000b580001787983 */ /* 0x000ee20000100a00 */
[----:B-1----:R-:W-:-:S03]  /*abe0*/  IMAD.WIDE R32, R7, 0x2, R112 ;  /* 0x0000000207207825 */ /* 0x002fc600078e0270 */
[----:B------:R-:W3:Y:S04]  /*abf0*/  LDL.64 R112, [R1+0xb68] ;  /* 0x000b680001707983 */ /* 0x000ee80000100a00 */
[----:B------:R0:W3:Y:S04]  /*ac00*/  LDG.E.U16 R34, [R34.64] ;  /* 0x0000000622227981 */ /* 0x0000e8000c1e1500 */
[----:B------:R1:W3:Y:S01]  /*ac10*/  LDG.E.U16 R27, [R36.64] ;  /* 0x00000006241b7981 */ /* 0x0002e2000c1e1500 */
[----:B------:R-:W-:-:S03]  /*ac20*/  IMAD.WIDE R40, R7, 0x2, R40 ;  /* 0x0000000207287825 */ /* 0x000fc600078e0228 */
[----:B------:R0:W3:Y:S01]  /*ac30*/  LDG.E.U16 R32, [R32.64] ;  /* 0x0000000620207981 */ /* 0x0000e2000c1e1500 */
[----:B-1----:R-:W-:-:S03]  /*ac40*/  IMAD.WIDE R36, R7, 0x2, R118 ;  /* 0x0000000207247825 */ /* 0x002fc600078e0276 */
[----:B------:R-:W3:Y:S04]  /*ac50*/  LDL.64 R118, [R1+0xb48] ;  /* 0x000b480001767983 */ /* 0x000ee80000100a00 */
[----:B0-----:R0:W3:Y:S01]  /*ac60*/  LDG.E.U16 R33, [R40.64] ;  /* 0x0000000628217981 */ /* 0x0010e2000c1e1500 */
[----:B------:R-:W-:-:S03]  /*ac70*/  IMAD.WIDE R114, R7, 0x2, R114 ;  /* 0x0000000207727825 */ /* 0x000fc600078e0272 */
[----:B------:R1:W3:Y:S01]  /*ac80*/  LDG.E.U16 R36, [R36.64] ;  /* 0x0000000624247981 */ /* 0x0002e2000c1e1500 */
[----:B0-----:R-:W-:-:S03]  /*ac90*/  IMAD.WIDE R40, R7, 0x2, R126 ;  /* 0x0000000207287825 */ /* 0x001fc600078e027e */
[----:B------:R-:W3:Y:S04]  /*aca0*/  LDL.64 R126, [R1+0xb30] ;  /* 0x000b3000017e7983 */ /* 0x000ee80000100a00 */
[----:B------:R0:W3:Y:S02]  /*acb0*/  LDG.E.U16 R40, [R40.64] ;  /* 0x0000000628287981 */ /* 0x0000e4000c1e1500 */
[----:B---3--:R-:W-:-:S05]  /*acc0*/  IMAD.WIDE R38, R7, 0x2, R38 ;  /* 0x0000000207267825 */ /* 0x008fca00078e0226 */
[----:B------:R3:W2:Y:S02]  /*acd0*/  LDG.E.U16 R35, [R38.64] ;  /* 0x0000000626237981 */ /* 0x0006a4000c1e1500 */
[C---:B---3--:R-:W-:Y:S02]  /*ace0*/  IMAD.WIDE R38, R7.reuse, 0x2, R116 ;  /* 0x0000000207267825 */ /* 0x048fe400078e0274 */
[----:B------:R-:W3:Y:S04]  /*acf0*/  LDL.64 R116, [R1+0xb38] ;  /* 0x000b380001747983 */ /* 0x000ee80000100a00 */
[----:B------:R0:W2:Y:S01]  /*ad00*/  LDG.E.U16 R38, [R38.64] ;  /* 0x0000000626267981 */ /* 0x0000a2000c1e1500 */
[----:B----4-:R-:W-:-:S05]  /*ad10*/  IMAD.WIDE R44, R7, 0x2, R44 ;  /* 0x00000002072c7825 */ /* 0x010fca00078e022c */
[----:B0-----:R0:W2:Y:S02]  /*ad20*/  LDG.E.U16 R39, [R44.64] ;  /* 0x000000062c277981 */ /* 0x0010a4000c1e1500 */
[C---:B0-----:R-:W-:Y:S02]  /*ad30*/  IMAD.WIDE R44, R7.reuse, 0x2, R122 ;  /* 0x00000002072c7825 */ /* 0x041fe400078e027a */
[----:B------:R-:W2:Y:S02]  /*ad40*/  LDL.64 R122, [R1+0xb18] ;  /* 0x000b1800017a7983 */ /* 0x000ea40000100a00 */
[C---:B------:R-:W-:Y:S02]  /*ad50*/  IMAD.WIDE R42, R7.reuse, 0x2, R42 ;  /* 0x00000002072a7825 */ /* 0x040fe400078e022a */
[----:B------:R0:W2:Y:S02]  /*ad60*/  LDG.E.U16 R44, [R44.64] ;  /* 0x000000062c2c7981 */ /* 0x0000a4000c1e1500 */
[----:B------:R-:W-:-:S02]  /*ad70*/  IMAD.WIDE R46, R7, 0x2, R46 ;  /* 0x00000002072e7825 */ /* 0x000fc400078e022e */
[----:B------:R0:W2:Y:S04]  /*ad80*/  LDG.E.U16 R41, [R42.64] ;  /* 0x000000062a297981 */ /* 0x0000a8000c1e1500 */
[----:B-1----:R1:W2:Y:S01]  /*ad90*/  LDG.E.U16 R37, [R46.64] ;  /* 0x000000062e257981 */ /* 0x0022a2000c1e1500 */
[----:B0-----:R-:W-:-:S03]  /*ada0*/  IMAD.WIDE R42, R7, 0x2, R124 ;  /* 0x00000002072a7825 */ /* 0x001fc600078e027c */
[----:B------:R-:W2:Y:S01]  /*adb0*/  LDL.64 R124, [R1+0xb28] ;  /* 0x000b2800017c7983 */ /* 0x000ea20000100a00 */
[----:B------:R-:W-:-:S03]  /*adc0*/  IMAD.WIDE R112, R7, 0x2, R112 ;  /* 0x0000000207707825 */ /* 0x000fc600078e0270 */
[----:B------:R0:W2:Y:S01]  /*add0*/  LDG.E.U16 R42, [R42.64] ;  /* 0x000000062a2a7981 */ /* 0x0000a2000c1e1500 */
[----:B-1----:R-:W-:-:S03]  /*ade0*/  IMAD.WIDE R46, R7, 0x2, R130 ;  /* 0x00000002072e7825 */ /* 0x002fc600078e0282 */
[----:B------:R1:W2:Y:S04]  /*adf0*/  LDG.E.U16 R45, [R112.64] ;  /* 0x00000006702d7981 */ /* 0x0002a8000c1e1500 */
[----:B------:R-:W2:Y:S01]  /*ae00*/  LDL.64 R130, [R1+0xb08] ;  /* 0x000b080001827983 */ /* 0x000ea20000100a00 */
[----:B------:R-:W-:-:S03]  /*ae10*/  IMAD.WIDE R120, R7, 0x2, R120 ;  /* 0x0000000207787825 */ /* 0x000fc600078e0278 */
[----:B0-----:R0:W2:Y:S01]  /*ae20*/  LDG.E.U16 R43, [R114.64] ;  /* 0x00000006722b7981 */ /* 0x0010a2000c1e1500 */
[----:B-1----:R-:W-:-:S03]  /*ae30*/  IMAD.WIDE R112, R7, 0x2, R136 ;  /* 0x0000000207707825 */ /* 0x002fc600078e0288 */
[----:B------:R-:W2:Y:S01]  /*ae40*/  LDL.64 R136, [R1+0xaf0] ;  /* 0x000af00001887983 */ /* 0x000ea20000100a00 */
[----:B------:R-:W-:-:S03]  /*ae50*/  IMAD.WIDE R118, R7, 0x2, R118 ;  /* 0x0000000207767825 */ /* 0x000fc600078e0276 */
[----:B------:R1:W2:Y:S01]  /*ae60*/  LDG.E.U16 R112, [R112.64] ;  /* 0x0000000670707981 */ /* 0x0002a2000c1e1500 */
[----:B0-----:R-:W-:-:S03]  /*ae70*/  IMAD.WIDE R114, R7, 0x2, R128 ;  /* 0x0000000207727825 */ /* 0x001fc600078e0280 */
[----:B------:R-:W2:Y:S04]  /*ae80*/  LDL.64 R128, [R1+0xaf8] ;  /* 0x000af80001807983 */ /* 0x000ea80000100a00 */
[----:B------:R0:W2:Y:S04]  /*ae90*/  LDG.E.U16 R46, [R46.64] ;  /* 0x000000062e2e7981 */ /* 0x0000a8000c1e1500 */
[----:B-1----:R1:W2:Y:S04]  /*aea0*/  LDG.E.U16 R113, [R118.64] ;  /* 0x0000000676717981 */ /* 0x0022a8000c1e1500 */
[----:B------:R3:W2:Y:S04]  /*aeb0*/  LDG.E.U16 R114, [R114.64] ;  /* 0x0000000672727981 */ /* 0x0006a8000c1e1500 */
[----:B0-----:R0:W2:Y:S01]  /*aec0*/  LDG.E.U16 R47, [R120.64] ;  /* 0x00000006782f7981 */ /* 0x0010a2000c1e1500 */
[----:B-1----:R-:W-:-:S03]  /*aed0*/  IMAD.WIDE R118, R7, 0x2, R134 ;  /* 0x0000000207767825 */ /* 0x002fc600078e0286 */
[----:B------:R-:W2:Y:S04]  /*aee0*/  LDL.64 R134, [R1+0xad8] ;  /* 0x000ad80001867983 */ /* 0x000ea80000100a00 */
[----:B------:R1:W2:Y:S01]  /*aef0*/  LDG.E.U16 R118, [R118.64] ;  /* 0x0000000676767981 */ /* 0x0002a2000c1e1500 */
[----:B0-----:R-:W-:-:S03]  /*af00*/  IMAD.WIDE R120, R7, 0x2, R132 ;  /* 0x0000000207787825 */ /* 0x001fc600078e0284 */
[----:B------:R-:W2:Y:S04]  /*af10*/  LDL.64 R132, [R1+0xac8] ;  /* 0x000ac80001847983 */ /* 0x000ea80000100a00 */
[----:B------:R0:W2:Y:S01]  /*af20*/  LDG.E.U16 R120, [R120.64] ;  /* 0x0000000678787981 */ /* 0x0000a2000c1e1500 */
[----:B---3--:R-:W-:-:S05]  /*af30*/  IMAD.WIDE R116, R7, 0x2, R116 ;  /* 0x0000000207747825 */ /* 0x008fca00078e0274 */
[----:B------:R3:W4:Y:S02]  /*af40*/  LDG.E.U16 R115, [R116.64] ;  /* 0x0000000674737981 */ /* 0x000724000c1e1500 */
[C---:B---3--:R-:W-:Y:S02]  /*af50*/  IMAD.WIDE R116, R7.reuse, 0x2, R126 ;  /* 0x0000000207747825 */ /* 0x048fe400078e027e */
[----:B------:R-:W3:Y:S04]  /*af60*/  LDL.64 R126, [R1+0xae8] ;  /* 0x000ae800017e7983 */ /* 0x000ee80000100a00 */
[----:B------:R0:W4:Y:S01]  /*af70*/  LDG.E.U16 R116, [R116.64] ;  /* 0x0000000674747981 */ /* 0x000122000c1e1500 */
[----:B--2---:R-:W-:-:S05]  /*af80*/  IMAD.WIDE R122, R7, 0x2, R122 ;  /* 0x00000002077a7825 */ /* 0x004fca00078e027a */
[----:B-1----:R1:W2:Y:S02]  /*af90*/  LDG.E.U16 R119, [R122.64] ;  /* 0x000000067a777981 */ /* 0x0022a4000c1e1500 */
[C---:B-1----:R-:W-:Y:S02]  /*afa0*/  IMAD.WIDE R122, R7.reuse, 0x2, R138 ;  /* 0x00000002077a7825 */ /* 0x042fe400078e028a */
[----:B------:R-:W2:Y:S02]  /*afb0*/  LDL.64 R138, [R1+0xab0] ;  /* 0x000ab000018a7983 */ /* 0x000ea40000100a00 */
[C---:B------:R-:W-:Y:S02]  /*afc0*/  IMAD.WIDE R124, R7.reuse, 0x2, R124 ;  /* 0x00000002077c7825 */ /* 0x040fe400078e027c */
[----:B------:R1:W4:Y:S04]  /*afd0*/  LDG.E.U16 R122, [R122.64] ;  /* 0x000000067a7a7981 */ /* 0x000328000c1e1500 */
[----:B0-----:R0:W4:Y:S01]  /*afe0*/  LDG.E.U16 R117, [R124.64] ;  /* 0x000000067c757981 */ /* 0x001122000c1e1500 */
[----:B------:R-:W-:-:S05]  /*aff0*/  IMAD.WIDE R130, R7, 0x2, R130 ;  /* 0x0000000207827825 */ /* 0x000fca00078e0282 */
[----:B------:R1:W4:Y:S01]  /*b000*/  LDG.E.U16 R121, [R130.64] ;  /* 0x0000000682797981 */ /* 0x000322000c1e1500 */
[----:B0-----:R-:W-:-:S03]  /*b010*/  IMAD.WIDE R124, R7, 0x2, R136 ;  /* 0x00000002077c7825 */ /* 0x001fc600078e0288 */
[----:B------:R-:W4:Y:S04]  /*b020*/  LDL.64 R136, [R1+0xab8] ;  /* 0x000ab80001887983 */ /* 0x000f280000100a00 */
[----:B------:R0:W4:Y:S01]  /*b030*/  LDG.E.U16 R124, [R124.64] ;  /* 0x000000067c7c7981 */ /* 0x000122000c1e1500 */
[----:B------:R-:W-:-:S04]  /*b040*/  IMAD.WIDE R128, R7, 0x2, R128 ;  /* 0x0000000207807825 */ /* 0x000fc800078e0280 */
[C---:B-1----:R-:W-:Y:S01]  /*b050*/  IMAD.WIDE R130, R7.reuse, 0x2, R142 ;  /* 0x0000000207827825 */ /* 0x042fe200078e028e */
[----:B------:R1:W4:Y:S04]  /*b060*/  LDG.E.U16 R123, [R128.64] ;  /* 0x00000006807b7981 */ /* 0x000328000c1e1500 */
[----:B------:R-:W4:Y:S04]  /*b070*/  LDL.64 R142, [R1+0xa98] ;  /* 0x000a9800018e7983 */ /* 0x000f280000100a00 */
[----:B------:R0:W4:Y:S01]  /*b080*/  LDG.E.U16 R130, [R130.64] ;  /* 0x0000000682827981 */ /* 0x000122000c1e1500 */
[----:B-1----:R-:W-:-:S03]  /*b090*/  IMAD.WIDE R128, R7, 0x2, R144 ;  /* 0x0000000207807825 */ /* 0x002fc600078e0290 */
[----:B------:R-:W4:Y:S04]  /*b0a0*/  LDL.64 R144, [R1+0xa90] ;  /* 0x000a900001907983 */ /* 0x000f280000100a00 */
[----:B------:R1:W4:Y:S01]  /*b0b0*/  LDG.E.U16 R128, [R128.64] ;  /* 0x0000000680807981 */ /* 0x000322000c1e1500 */
[----:B------:R-:W-:-:S05]  /*b0c0*/  IMAD.WIDE R132, R7, 0x2, R132 ;  /* 0x0000000207847825 */ /* 0x000fca00078e0284 */
[----:B-1----:R2:W4:Y:S01]  /*b0d0*/  LDG.E.U16 R129, [R132.64] ;  /* 0x0000000684817981 */ /* 0x002522000c1e1500 */
[----:B---3--:R-:W-:-:S05]  /*b0e0*/  IMAD.WIDE R126, R7, 0x2, R126 ;  /* 0x00000002077e7825 */ /* 0x008fca00078e027e */
[----:B0-----:R0:W3:Y:S02]  /*b0f0*/  LDG.E.U16 R125, [R126.64] ;  /* 0x000000067e7d7981 */ /* 0x0010e4000c1e1500 */
[C---:B0-----:R-:W-:Y:S02]  /*b100*/  IMAD.WIDE R126, R7.reuse, 0x2, R146 ;  /* 0x00000002077e7825 */ /* 0x041fe400078e0292 */
[----:B------:R-:W3:Y:S02]  /*b110*/  LDL.64 R146, [R1+0xa80] ;  /* 0x000a800001927983 */ /* 0x000ee40000100a00 */
[C---:B------:R-:W-:Y:S02]  /*b120*/  IMAD.WIDE R134, R7.reuse, 0x2, R134 ;  /* 0x0000000207867825 */ /* 0x040fe400078e0286 */
[----:B------:R0:W3:Y:S02]  /*b130*/  LDG.E.U16 R126, [R126.64] ;  /* 0x000000067e7e7981 */ /* 0x0000e4000c1e1500 */
[----:B--2---:R-:W-:-:S02]  /*b140*/  IMAD.WIDE R132, R7, 0x2, R138 ;  /* 0x0000000207847825 */ /* 0x004fc400078e028a */
[----:B------:R-:W2:Y:S04]  /*b150*/  LDL.64 R138, [R1+0xa88] ;  /* 0x000a8800018a7983 */ /* 0x000ea80000100a00 */
[----:B0-----:R0:W3:Y:S04]  /*b160*/  LDG.E.U16 R127, [R134.64] ;  /* 0x00000006867f7981 */ /* 0x0010e8000c1e1500 */
[----:B------:R1:W3:Y:S01]  /*b170*/  LDG.E.U16 R132, [R132.64] ;  /* 0x0000000684847981 */ /* 0x0002e2000c1e1500 */
[----:B0-----:R-:W-:-:S03]  /*b180*/  IMAD.WIDE R134, R7, 0x2, R140 ;  /* 0x0000000207867825 */ /* 0x001fc600078e028c */
[----:B------:R-:W3:Y:S04]  /*b190*/  LDL.64 R140, [R1+0xa78] ;  /* 0x000a7800018c7983 */ /* 0x000ee80000100a00 */
[----:B-1----:R0:W3:Y:S01]  /*b1a0*/  LDG.E.U16 R133, [R134.64] ;  /* 0x0000000686857981 */ /* 0x0020e2000c1e1500 */
[----:B----4-:R-:W-:-:S05]  /*b1b0*/  IMAD.WIDE R136, R7, 0x2, R136 ;  /* 0x0000000207887825 */ /* 0x010fca00078e0288 */
[----:B------:R1:W4:Y:S01]  /*b1c0*/  LDG.E.U16 R131, [R136.64] ;  /* 0x0000000688837981 */ /* 0x000322000c1e1500 */
[----:B0-----:R-:W-:-:S03]  /*b1d0*/  IMAD.WIDE R134, R7, 0x2, R148 ;  /* 0x0000000207867825 */ /* 0x001fc600078e0294 */
[----:B------:R-:W4:Y:S04]  /*b1e0*/  LDL.64 R148, [R1+0xa70] ;  /* 0x000a700001947983 */ /* 0x000f280000100a00 */
[----:B------:R0:W4:Y:S01]  /*b1f0*/  LDG.E.U16 R134, [R134.64] ;  /* 0x0000000686867981 */ /* 0x000122000c1e1500 */
[----:B-1----:R-:W-:-:S03]  /*b200*/  IMAD.WIDE R136, R7, 0x2, R142 ;  /* 0x0000000207887825 */ /* 0x002fc600078e028e */
[----:B------:R-:W4:Y:S04]  /*b210*/  LDL.64 R142, [R1+0xa68] ;  /* 0x000a6800018e7983 */ /* 0x000f280000100a00 */
[----:B0-----:R0:W4:Y:S02]  /*b220*/  LDG.E.U16 R135, [R136.64] ;  /* 0x0000000688877981 */ /* 0x001124000c1e1500 */
[C---:B0-----:R-:W-:Y:S02]  /*b230*/  IMAD.WIDE R136, R7.reuse, 0x2, R144 ;  /* 0x0000000207887825 */ /* 0x041fe400078e0290 */
[----:B------:R-:W4:Y:S04]  /*b240*/  LDL.64 R144, [R1+0xa58] ;  /* 0x000a580001907983 */ /* 0x000f280000100a00 */
[----:B------:R0:W4:Y:S01]  /*b250*/  LDG.E.U16 R136, [R136.64] ;  /* 0x0000000688887981 */ /* 0x000122000c1e1500 */
[----:B--2---:R-:W-:-:S05]  /*b260*/  IMAD.WIDE R138, R7, 0x2, R138 ;  /* 0x00000002078a7825 */ /* 0x004fca00078e028a */
[----:B0-----:R3:W2:Y:S02]  /*b270*/  LDG.E.U16 R137, [R138.64] ;  /* 0x000000068a897981 */ /* 0x0016a4000c1e1500 */
[C---:B---3--:R-:W-:Y:S02]  /*b280*/  IMAD.WIDE R138, R7.reuse, 0x2, R146 ;  /* 0x00000002078a7825 */ /* 0x048fe400078e0292 */
[----:B------:R-:W3:Y:S02]  /*b290*/  LDL.64 R146, [R1+0xa48] ;  /* 0x000a480001927983 */ /* 0x000ee40000100a00 */
[C---:B------:R-:W-:Y:S02]  /*b2a0*/  IMAD.WIDE R140, R7.reuse, 0x2, R140 ;  /* 0x00000002078c7825 */ /* 0x040fe400078e028c */
[----:B------:R0:W2:Y:S04]  /*b2b0*/  LDG.E.U16 R138, [R138.64] ;  /* 0x000000068a8a7981 */ /* 0x0000a8000c1e1500 */
[----:B0-----:R4:W2:Y:S02]  /*b2c0*/  LDG.E.U16 R139, [R140.64] ;  /* 0x000000068c8b7981 */ /* 0x0018a4000c1e1500 */
[----:B----4-:R-:W-:-:S02]  /*b2d0*/  IMAD.WIDE R140, R7, 0x2, R148 ;  /* 0x00000002078c7825 */ /* 0x010fc400078e0294 */
[----:B------:R-:W4:Y:S02]  /*b2e0*/  LDL.64 R148, [R1+0xa38] ;  /* 0x000a380001947983 */ /* 0x000f240000100a00 */
[C---:B------:R-:W-:Y:S02]  /*b2f0*/  IMAD.WIDE R142, R7.reuse, 0x2, R142 ;  /* 0x00000002078e7825 */ /* 0x040fe400078e028e */
[----:B------:R0:W2:Y:S04]  /*b300*/  LDG.E.U16 R140, [R140.64] ;  /* 0x000000068c8c7981 */ /* 0x0000a8000c1e1500 */
[----:B0-----:R0:W2:Y:S01]  /*b310*/  LDG.E.U16 R141, [R142.64] ;  /* 0x000000068e8d7981 */ /* 0x0010a2000c1e1500 */
[----:B------:R-:W-:-:S04]  /*b320*/  IMAD.WIDE R144, R7, 0x2, R144 ;  /* 0x0000000207907825 */ /* 0x000fc800078e0290 */
[C---:B0-----:R-:W-:Y:S02]  /*b330*/  IMAD.WIDE R142, R7.reuse, 0x2, R152 ;  /* 0x00000002078e7825 */ /* 0x041fe400078e0298 */
[----:B------:R-:W2:Y:S04]  /*b340*/  LDL.64 R152, [R1+0xa18] ;  /* 0x000a180001987983 */ /* 0x000ea80000100a00 */
[----:B------:R0:W2:Y:S04]  /*b350*/  LDG.E.U16 R142, [R142.64] ;  /* 0x000000068e8e7981 */ /* 0x0000a8000c1e1500 */
[----:B0-----:R0:W2:Y:S02]  /*b360*/  LDG.E.U16 R143, [R144.64] ;  /* 0x00000006908f7981 */ /* 0x0010a4000c1e1500 */
[----:B0-----:R-:W-:-:S02]  /*b370*/  IMAD.WIDE R144, R7, 0x2, R160 ;  /* 0x0000000207907825 */ /* 0x001fc400078e02a0 */
[----:B------:R-:W2:Y:S04]  /*b380*/  LDL.64 R160, [R1+0xa08] ;  /* 0x000a080001a07983 */ /* 0x000ea80000100a00 */
[----:B------:R0:W2:Y:S01]  /*b390*/  LDG.E.U16 R144, [R144.64] ;  /* 0x0000000690907981 */ /* 0x0000a2000c1e1500 */
[----:B---3--:R-:W-:-:S05]  /*b3a0*/  IMAD.WIDE R146, R7, 0x2, R146 ;  /* 0x0000000207927825 */ /* 0x008fca00078e0292 */
[----:B0-----:R0:W3:Y:S04]  /*b3b0*/  LDG.E.U16 R145, [R146.64] ;  /* 0x0000000692917981 */ /* 0x0010e8000c1e1500 */
[----:B0-----:R-:W2:Y:S01]  /*b3c0*/  LDL.64 R146, [R1+0xa40] ;  /* 0x000a400001927983 */ /* 0x001ea20000100a00 */
[----:B----4-:R-:W-:-:S04]  /*b3d0*/  IMAD.WIDE R148, R7, 0x2, R148 ;  /* 0x0000000207947825 */ /* 0x010fc800078e0294 */
[----:B--2---:R-:W-:-:S06]  /*b3e0*/  IMAD.WIDE R146, R7, 0x2, R146 ;  /* 0x0000000207927825 */ /* 0x004fcc00078e0292 */
[----:B------:R0:W2:Y:S04]  /*b3f0*/  LDG.E.U16 R146, [R146.64] ;  /* 0x0000000692927981 */ /* 0x0000a8000c1e1500 */
[----:B0-----:R0:W4:Y:S04]  /*b400*/  LDG.E.U16 R147, [R148.64] ;  /* 0x0000000694937981 */ /* 0x001128000c1e1500 */
[----:B0-----:R-:W2:Y:S01]  /*b410*/  LDL.64 R148, [R1+0xa30] ;  /* 0x000a300001947983 */ /* 0x001ea20000100a00 */
[----:B------:R-:W-:-:S04]  /*b420*/  IMAD.WIDE R150, R7, 0x2, R150 ;  /* 0x0000000207967825 */ /* 0x000fc800078e0296 */
[----:B--2---:R-:W-:-:S06]  /*b430*/  IMAD.WIDE R148, R7, 0x2, R148 ;  /* 0x0000000207947825 */ /* 0x004fcc00078e0294 */
[----:B------:R0:W2:Y:S04]  /*b440*/  LDG.E.U16 R148, [R148.64] ;  /* 0x0000000694947981 */ /* 0x0000a8000c1e1500 */
[----:B0-----:R0:W2:Y:S04]  /*b450*/  LDG.E.U16 R149, [R150.64] ;  /* 0x0000000696957981 */ /* 0x0010a8000c1e1500 */
        /* <DEDUP_REMOVED lines=10> */
[----:B0-----:R-:W2:Y:S02]  /*b500*/  LDL.64 R160, [R1+0xa00] ;  /* 0x000a000001a07983 */ /* 0x001ea40000100a00 */
[----:B--2---:R-:W-:-:S05]  /*b510*/  IMAD.WIDE R160, R7, 0x2, R160 ;  /* 0x0000000207a07825 */ /* 0x004fca00078e02a0 */
[----:B------:R0:W2:Y:S04]  /*b520*/  LDG.E.U16 R158, [R160.64] ;  /* 0x00000006a09e7981 */ /* 0x0000a8000c1e1500 */
        /* <DEDUP_REMOVED lines=138> */
[----:B0-----:R-:W2:Y:S04]  /*bdd0*/  LDL.64 R160, [R1+0x888] ;  /* 0x0008880001a07983 */ /* 0x001ea80000100a00 */
[----:B------:R0:W-:Y:S01]  /*bde0*/  STL [R1+0x11a8], R7 ;  /* 0x0011a80701007387 */ /* 0x0001e20000100800 */
[----:B--2---:R-:W-:-:S03]  /*bdf0*/  IMAD.WIDE R160, R7, 0x2, R160 ;  /* 0x0000000207a07825 */ /* 0x004fc600078e02a0 */
[----:B0-----:R-:W2:Y:S04]  /*be00*/  LDL.LU R7, [R1+0x4] ;  /* 0x0000040001077983 */ /* 0x001ea80000300800 */
[----:B------:R0:W3:Y:S04]  /*be10*/  LDG.E.U16 R160, [R160.64] ;  /* 0x00000006a0a07981 */ /* 0x0000e8000c1e1500 */
[----:B------:R-:W-:Y:S06]  /*be20*/  BAR.SYNC.DEFER_BLOCKING 0x0 ;  /* 0x0000000000007b1d */ /* 0x000fec0000010000 */
[----:B0-----:R-:W3:Y:S04]  /*be30*/  LDL.LU R161, [R1+0x8] ;  /* 0x0000080001a17983 */ /* 0x001ee80000300800 */
[----:B------:R0:W-:Y:S04]  /*be40*/  STS.U16 [R0+0x2000], R93 ;  /* 0x0020005d00007388 */ /* 0x0001e80000000400 */
[----:B------:R1:W-:Y:S04]  /*be50*/  STS.U16 [R0+0x2200], R103 ;  /* 0x0022006700007388 */ /* 0x0003e80000000400 */
[----:B------:R4:W-:Y:S04]  /*be60*/  STS.U16 [R0+0x4000], R104 ;  /* 0x0040006800007388 */ /* 0x0009e80000000400 */
[----:B0-----:R-:W3:Y:S04]  /*be70*/  LDL.LU R93, [R1+0x1238] ;  /* 0x00123800015d7983 */ /* 0x001ee80000300800 */
[----:B-1----:R-:W3:Y:S04]  /*be80*/  LDL.LU R103, [R1+0x1234] ;  /* 0x0012340001677983 */ /* 0x002ee80000300800 */
[----:B----4-:R-:W4:Y:S04]  /*be90*/  LDL.LU R104, [R1+0x1230] ;  /* 0x0012300001687983 */ /* 0x010f280000300800 */
[----:B------:R0:W-:Y:S04]  /*bea0*/  STS.U16 [R0+0x4200], R154 ;  /* 0x0042009a00007388 */ /* 0x0001e80000000400 */
[----:B------:R1:W-:Y:S04]  /*beb0*/  STS.U16 [R0+0x6000], R155 ;  /* 0x0060009b00007388 */ /* 0x0003e80000000400 */
[----:B0-----:R-:W4:Y:S04]  /*bec0*/  LDL.LU R154, [R1+0x122c] ;  /* 0x00122c00019a7983 */ /* 0x001f280000300800 */
[----:B-1----:R-:W4:Y:S04]  /*bed0*/  LDL.LU R155, [R1+0x1228] ;  /* 0x00122800019b7983 */ /* 0x002f280000300800 */
[----:B------:R0:W-:Y:S04]  /*bee0*/  STS.U16 [R0+0x6200], R12 ;  /* 0x0062000c00007388 */ /* 0x0001e80000000400 */
[----:B------:R1:W-:Y:S04]  /*bef0*/  STS.U16 [R0+0x8000], R9 ;  /* 0x0080000900007388 */ /* 0x0003e80000000400 */
[----:B0-----:R-:W4:Y:S04]  /*bf00*/  LDL.LU R12, [R1+0x1224] ;  /* 0x00122400010c7983 */ /* 0x001f280000300800 */
[----:B-1----:R-:W4:Y:S04]  /*bf10*/  LDL.LU R9, [R1+0x1220] ;  /* 0x0012200001097983 */ /* 0x002f280000300800 */
[----:B------:R0:W-:Y:S04]  /*bf20*/  STS.U16 [R0+0x8200], R13 ;  /* 0x0082000d00007388 */ /* 0x0001e80000000400 */
        /* <DEDUP_REMOVED lines=22> */
[----:B0-----:R-:W4:Y:S04]  /*c090*/  LDL.LU R13, [R1+0x121c] ;  /* 0x00121c00010d7983 */ /* 0x001f280000300800 */
[----:B--2---:R0:W-:Y:S02]  /*c0a0*/  STS.U16 [R0+0x200], R7 ;  /* 0x0002000700007388 */ /* 0x0041e40000000400 */
[----:B0-----:R-:W-:-:S02]  /*c0b0*/  LOP3.LUT R7, R0, 0x10, RZ, 0x3c, !PT ;  /* 0x0000001000077812 */ /* 0x001fc400078e3cff */
[----:B---3--:R-:W-:Y:S04]  /*c0c0*/  STS.U16 [R0], R161 ;  /* 0x000000a100007388 */ /* 0x008fe80000000400 */
[----:B----4-:R-:W-:Y:S04]  /*c0d0*/  STS.U16 [R7+0x400], R155 ;  /* 0x0004009b07007388 */ /* 0x010fe80000000400 */
        /* <DEDUP_REMOVED lines=8> */
[----:B------:R0:W-:Y:S04]  /*c160*/  STS.U16 [R7+0x8600], R100 ;  /* 0x0086006407007388 */ /* 0x0001e80000000400 */
[----:B0-----:R-:W0:Y:S04]  /*c170*/  S2R R100, SR_TID.X ;  /* 0x0000000000647919 */ /* 0x001e280000002100 */
[----:B------:R-:W-:Y:S04]  /*c180*/  STS.U16 [R7+0xa400], R251 ;  /* 0x00a400fb07007388 */ /* 0x000fe80000000400 */
[----:B------:R-:W-:Y:S04]  /*c190*/  STS.U16 [R7+0xa600], R249 ;  /* 0x00a600f907007388 */ /* 0x000fe80000000400 */
[----:B------:R-:W-:Y:S04]  /*c1a0*/  STS.U16 [R7+0xc400], R219 ;  /* 0x00c400db07007388 */ /* 0x000fe80000000400 */
[----:B------:R-:W-:Y:S04]  /*c1b0*/  STS.U16 [R7+0xc600], R217 ;  /* 0x00c600d907007388 */ /* 0x000fe80000000400 */
[----:B------:R-:W-:Y:S04]  /*c1c0*/  STS.U16 [R7+0xe400], R187 ;  /* 0x00e400bb07007388 */ /* 0x000fe80000000400 */
[----:B------:R-:W-:Y:S01]  /*c1d0*/  STS.U16 [R7+0xe600], R185 ;  /* 0x00e600b907007388 */ /* 0x000fe20000000400 */
[----:B0-----:R-:W-:-:S03]  /*c1e0*/  LOP3.LUT R100, R100, 0xff, RZ, 0xc0, !PT ;  /* 0x000000ff64647812 */ /* 0x001fc600078ec0ff */
[----:B------:R-:W-:Y:S04]  /*c1f0*/  STS.U16 [R7+0x10400], R4 ;  /* 0x0104000407007388 */ /* 0x000fe80000000400 */
[----:B------:R-:W-:Y:S04]  /*c200*/  STS.U16 [R7+0x10600], R5 ;  /* 0x0106000507007388 */ /* 0x000fe80000000400 */
[----:B------:R-:W-:Y:S04]  /*c210*/  STS.U16 [R7+0x12400], R28 ;  /* 0x0124001c07007388 */ /* 0x000fe80000000400 */
[----:B------:R-:W-:Y:S01]  /*c220*/  STS.U16 [R7+0x12600], R29 ;  /* 0x0126001d07007388 */ /* 0x000fe20000000400 */
[----:B------:R-:W-:-:S03]  /*c230*/  SHF.L.U32 R2, R100, 0x1, RZ ;  /* 0x0000000164027819 */ /* 0x000fc600000006ff */
[----:B------:R-:W-:Y:S04]  /*c240*/  STS.U16 [R7+0x14400], R44 ;  /* 0x0144002c07007388 */ /* 0x000fe80000000400 */
[----:B------:R-:W-:Y:S04]  /*c250*/  STS.U16 [R7+0x14600], R45 ;  /* 0x0146002d07007388 */ /* 0x000fe80000000400 */
[----:B------:R-:W-:Y:S04]  /*c260*/  STS.U16 [R7+0x16400], R124 ;  /* 0x0164007c07007388 */ /* 0x000fe80000000400 */
[----:B------:R-:W-:Y:S01]  /*c270*/  STS.U16 [R7+0x16600], R125 ;  /* 0x0166007d07007388 */ /* 0x000fe20000000400 */
[----:B------:R-:W-:-:S03]  /*c280*/  LOP3.LUT R2, R2, 0x20, RZ, 0x3c, !PT ;  /* 0x0000002002027812 */ /* 0x000fc600078e3cff */
        /* <DEDUP_REMOVED lines=26> */
[----:B------:R-:W-:Y:S01]  /*c430*/  STS.U16 [R2+0x12800], R30 ;  /* 0x0128001e02007388 */ /* 0x000fe20000000400 */
[----:B------:R-:W-:-:S03]  /*c440*/  IMAD.SHL.U32 R0, R100, 0x2, RZ ;  /* 0x0000000264007824 */ /* 0x000fc600078e00ff */
[----:B------:R-:W-:Y:S04]  /*c450*/  STS.U16 [R2+0x12a00], R31 ;  /* 0x012a001f02007388 */ /* 0x000fe80000000400 */
        /* <DEDUP_REMOVED lines=69> */
[----:B0-----:R-:W-:-:S03]  /*c8b0*/  SHF.L.U32 R0, R84, 0x1, RZ ;  /* 0x0000000154007819 */ /* 0x001fc600000006ff */
        /* <DEDUP_REMOVED lines=9> */
[----:B------:R-:W0:Y:S04]  /*c950*/  S2R R84, SR_TID.X ;  /* 0x0000000000547919 */ /* 0x000e280000002100 */
        /* <DEDUP_REMOVED lines=25> */
[----:B-1----:R-:W-:-:S03]  /*caf0*/  SHF.L.U32 R2, R84, 0x1, RZ ;  /* 0x0000000154027819 */ /* 0x002fc600000006ff */
        /* <DEDUP_REMOVED lines=32> */
[----:B0-----:R-:W-:-:S03]  /*cd00*/  IMAD.SHL.U32 R0, R84, 0x2, RZ ;  /* 0x0000000254007824 */ /* 0x001fc600078e00ff */
        /* <DEDUP_REMOVED lines=46> */
[----:B------:R-:W-:Y:S01]  /*cff0*/  BAR.SYNC.DEFER_BLOCKING 0x0 ;  /* 0x0000000000007b1d */ /* 0x000fe20000010000 */
[----:B0-----:R-:W-:-:S05]  /*d000*/  LOP3.LUT R0, R12, 0x20, RZ, 0x3c, !PT ;  /* 0x000000200c007812 */ /* 0x001fca00078e3cff */
[----:B------:R-:W-:Y:S04]  /*d010*/  LDSM.16.MT88.4 R112, [R12+0x20000] ;  /* 0x020000000c70783b */ /* 0x000fe80000004200 */
[----:B------:R-:W0:Y:S04]  /*d020*/  LDSM.16.M88.4 R36, [R9] ;  /* 0x000000000924783b */ /* 0x000e280000000200 */
[----:B------:R-:W1:Y:S04]  /*d030*/  LDSM.16.M88.4 R28, [R9+0x10000] ;  /* 0x01000000091c783b */ /* 0x000e680000000200 */
[----:B------:R-:W2:Y:S04]  /*d040*/  LDSM.16.MT88.4 R128, [R0+0x20000] ;  /* 0x020000000080783b */ /* 0x000ea80000004200 */
[----:B------:R-:W3:Y:S04]  /*d050*/  LDSM.16.MT88.4 R124, [R12+0x20400] ;  /* 0x020400000c7c783b */ /* 0x000ee80000004200 */
[----:B------:R-:W4:Y:S01]  /*d060*/  LDSM.16.MT88.4 R44, [R0+0x20400] ;  /* 0x02040000002c783b */ /* 0x000f220000004200 */
[----:B------:R-:W-:-:S03]  /*d070*/  LOP3.LUT R2, R9, 0x40, RZ, 0x3c, !PT ;  /* 0x0000004009027812 */ /* 0x000fc600078e3cff */
[----:B------:R-:W-:Y:S04]  /*d080*/  LDSM.16.MT88.4 R32, [R12+0x20800] ;  /* 0x020800000c20783b */ /* 0x000fe80000004200 */
[----:B------:R-:W3:Y:S04]  /*d090*/  LDSM.16.M88.4 R24, [R2] ;  /* 0x000000000218783b */ /* 0x000ee80000000200 */
[----:B------:R-:W3:Y:S04]  /*d0a0*/  LDSM.16.M88.4 R20, [R2+0x10000] ;  /* 0x010000000214783b */ /* 0x000ee80000000200 */
[----:B------:R-:W3:Y:S04]  /*d0b0*/  LDSM.16.MT88.4 R40, [R0+0x20800] ;  /* 0x020800000028783b */ /* 0x000ee80000004200 */
[----:B------:R-:W-:Y:S01]  /*d0c0*/  LDSM.16.MT88.4 R116, [R0+0x20c00] ;  /* 0x020c00000074783b */ /* 0x000fe20000004200 */
[C---:B0-----:R-:W-:Y:S08]  /*d0d0*/  HMMA.16816.F32 R120, R112.reuse, R36, RZ ;  /* 0x000000247078723c */ /* 0x041ff000000018ff */
[-C--:B-1----:R-:W-:Y:S08]  /*d0e0*/  HMMA.16816.F32 R112, R112, R28.reuse, RZ ;  /* 0x0000001c7070723c */ /* 0x082ff000000018ff */
[C---:B--2---:R-:W-:Y:S08]  /*d0f0*/  HMMA.16816.F32 R16, R128.reuse, R28, RZ ;  /* 0x0000001c8010723c */ /* 0x044ff000000018ff */
[----:B------:R-:W-:Y:S08]  /*d100*/  HMMA.16816.F32 R128, R128, R36, RZ ;  /* 0x000000248080723c */ /* 0x000ff000000018ff */
[C---:B---3--:R-:W-:Y:S08]  /*d110*/  HMMA.16816.F32 R120, R124.reuse, R38, R120 ;  /* 0x000000267c78723c */ /* 0x048ff00000001878 */
[-C--:B------:R-:W-:Y:S01]  /*d120*/  HMMA.16816.F32 R124, R124, R30.reuse, R112 ;  /* 0x0000001e7c7c723c */ /* 0x080fe20000001870 */
[----:B------:R-:W-:Y:S07]  /*d130*/  LDSM.16.MT88.4 R112, [R12+0x21000] ;  /* 0x021000000c70783b */ /* 0x000fee0000004200 */
[C---:B----4-:R-:W-:Y:S01]  /*d140*/  HMMA.16816.F32 R28, R44.reuse, R30, R16 ;  /* 0x0000001e2c1c723c */ /* 0x050fe20000001810 */
[----:B------:R-:W0:Y:S07]  /*d150*/  LDSM.16.MT88.4 R16, [R12+0x20c00] ;  /* 0x020c00000c10783b */ /* 0x000e2e0000004200 */
[----:B------:R-:W-:Y:S01]  /*d160*/  HMMA.16816.F32 R128, R44, R38, R128 ;  /* 0x000000262c80723c */ /* 0x000fe20000001880 */
[----:B------:R-:W1:Y:S04]  /*d170*/  LDSM.16.M88.4 R36, [R9+0x80] ;  /* 0x000080000924783b */ /* 0x000e680000000200 */
[----:B------:R-:W-:Y:S03]  /*d180*/  LDSM.16.MT88.4 R44, [R0+0x21000] ;  /* 0x02100000002c783b */ /* 0x000fe60000004200 */
[C---:B------:R-:W-:Y:S08]  /*d190*/  HMMA.16816.F32 R120, R32.reuse, R24, R120 ;  /* 0x000000182078723c */ /* 0x040ff00000001878 */
[-C--:B------:R-:W-:Y:S01]  /*d1a0*/  HMMA.16816.F32 R124, R32, R20.reuse, R124 ;  /* 0x00000014207c723c */ /* 0x080fe2000000187c */
[----:B------:R-:W2:Y:S07]  /*d1b0*/  LDSM.16.M88.4 R32, [R9+0x10080] ;  /* 0x010080000920783b */ /* 0x000eae0000000200 */
[C---:B------:R-:W-:Y:S08]  /*d1c0*/  HMMA.16816.F32 R28, R40.reuse, R20, R28 ;  /* 0x00000014281c723c */ /* 0x040ff0000000181c */
[----:B------:R-:W-:Y:S01]  /*d1d0*/  HMMA.16816.F32 R40, R40, R24, R128 ;  /* 0x000000182828723c */ /* 0x000fe20000001880 */
[----:B------:R-:W-:Y:S07]  /*d1e0*/  LDSM.16.MT88.4 R128, [R0+0x21400] ;  /* 0x021400000080783b */ /* 0x000fee0000004200 */
[C---:B0-----:R-:W-:Y:S08]  /*d1f0*/  HMMA.16816.F32 R120, R16.reuse, R26, R120 ;  /* 0x0000001a1078723c */ /* 0x041ff00000001878 */
[-C--:B------:R-:W-:Y:S01]  /*d200*/  HMMA.16816.F32 R16, R16, R22.reuse, R124 ;  /* 0x000000161010723c */ /* 0x080fe2000000187c */
[----:B------:R-:W-:Y:S07]  /*d210*/  LDSM.16.MT88.4 R124, [R12+0x21800] ;  /* 0x021800000c7c783b */ /* 0x000fee0000004200 */
[C---:B------:R-:W-:Y:S01]  /*d220*/  HMMA.16816.F32 R20, R116.reuse, R22, R28 ;  /* 0x000000167414723c */ /* 0x040fe2000000181c */
[----:B------:R-:W0:Y:S07]  /*d230*/  LDSM.16.MT88.4 R28, [R12+0x21400] ;  /* 0x021400000c1c783b */ /* 0x000e2e0000004200 */
[----:B------:R-:W-:Y:S01]  /*d240*/  HMMA.16816.F32 R116, R116, R26, R40 ;  /* 0x0000001a7474723c */ /* 0x000fe20000001828 */
[----:B------:R-:W3:Y:S04]  /*d250*/  LDSM.16.M88.4 R24, [R2+0x80] ;  /* 0x000080000218783b */ /* 0x000ee80000000200 */
[----:B------:R-:W-:Y:S03]  /*d260*/  LDSM.16.MT88.4 R40, [R0+0x21800] ;  /* 0x021800000028783b */ /* 0x000fe60000004200 */
[C---:B-1----:R-:W-:Y:S08]  /*d270*/  HMMA.16816.F32 R120, R112.reuse, R36, R120 ;  /* 0x000000247078723c */ /* 0x042ff00000001878 */
[-C--:B--2---:R-:W-:Y:S01]  /*d280*/  HMMA.16816.F32 R112, R112, R32.reuse, R16 ;  /* 0x000000207070723c */ /* 0x084fe20000001810 */
[----:B------:R-:W1:Y:S07]  /*d290*/  LDSM.16.M88.4 R16, [R2+0x10080] ;  /* 0x010080000210783b */ /* 0x000e6e0000000200 */
        /* <DEDUP_REMOVED lines=9> */
[----:B------:R-:W2:Y:S04]  /*d330*/  LDSM.16.M88.4 R36, [R9+0x100] ;  /* 0x000100000924783b */ /* 0x000ea80000000200 */
[----:B------:R-:W-:Y:S03]  /*d340*/  LDSM.16.MT88.4 R44, [R0+0x22000] ;  /* 0x02200000002c783b */ /* 0x000fe60000004200 */
[C---:B---3--:R-:W-:Y:S08]  /*d350*/  HMMA.16816.F32 R120, R124.reuse, R24, R120 ;  /* 0x000000187c78723c */ /* 0x048ff00000001878 */
[-C--:B-1----:R-:W-:Y:S01]  /*d360*/  HMMA.16816.F32 R124, R124, R16.reuse, R28 ;  /* 0x000000107c7c723c */ /* 0x082fe2000000181c */
        /* <DEDUP_REMOVED lines=10> */
[----:B------:R-:W-:Y:S04]  /*d410*/  LDSM.16.M88.4 R40, [R2+0x10100] ;  /* 0x010100000228783b */ /* 0x000fe80000000200 */
[----:B------:R-:W-:Y:S03]  /*d420*/  LDSM.16.MT88.4 R24, [R0+0x22800] ;  /* 0x022800000018783b */ /* 0x000fe60000004200 */
[C---:B--2---:R-:W-:Y:S08]  /*d430*/  HMMA.16816.F32 R120, R112.reuse, R36, R120 ;  /* 0x000000247078723c */ /* 0x044ff00000001878 */
        /* <DEDUP_REMOVED lines=13> */
[C---:B-1----:R-:W-:Y:S08]  /*d510*/  HMMA.16816.F32 R120, R124.reuse, R20, R120 ;  /* 0x000000147c78723c */ /* 0x042ff00000001878 */
[-C--:B------:R-:W-:Y:S01]  /*d520*/  HMMA.16816.F32 R124, R124, R40.reuse, R32 ;  /* 0x000000287c7c723c */ /* 0x080fe20000001820 */
        /* <DEDUP_REMOVED lines=10> */
[----:B------:R-:W-:Y:S04]  /*d5d0*/  LDSM.16.MT88.4 R24, [R12+0x23800] ;  /* 0x023800000c18783b */ /* 0x000fe80000004200 */
[----:B------:R-:W-:Y:S03]  /*d5e0*/  LDSM.16.M88.4 R20, [R2+0x10180] ;  /* 0x010180000214783b */ /* 0x000fe60000000200 */
[C---:B-1----:R-:W-:Y:S08]  /*d5f0*/  HMMA.16816.F32 R120, R112.reuse, R32, R120 ;  /* 0x000000207078723c */ /* 0x042ff00000001878 */
[-C--:B------:R-:W-:Y:S01]  /*d600*/  HMMA.16816.F32 R112, R112, R36.reuse, R16 ;  /* 0x000000247070723c */ /* 0x080fe20000001810 */
[----:B------:R-:W1:Y:S07]  /*d610*/  LDSM.16.M88.4 R16, [R2+0x180] ;  /* 0x000180000210783b */ /* 0x000e6e0000000200 */
[C---:B------:R-:W-:Y:S08]  /*d620*/  HMMA.16816.F32 R40, R44.reuse, R36, R40 ;  /* 0x000000242c28723c */ /* 0x040ff00000001828 */
[----:B------:R-:W-:Y:S01]  /*d630*/  HMMA.16816.F32 R44, R44, R32, R116 ;  /* 0x000000202c2c723c */ /* 0x000fe20000001874 */
[----:B------:R-:W2:Y:S07]  /*d640*/  LDSM.16.MT88.4 R116, [R12+0x23c00] ;  /* 0x023c00000c74783b */ /* 0x000eae0000004200 */
[C---:B0-----:R-:W-:Y:S08]  /*d650*/  HMMA.16816.F32 R120, R28.reuse, R34, R120 ;  /* 0x000000221c78723c */ /* 0x041ff00000001878 */
[-C--:B------:R-:W-:Y:S01]  /*d660*/  HMMA.16816.F32 R28, R28, R38.reuse, R112 ;  /* 0x000000261c1c723c */ /* 0x080fe20000001870 */
[----:B------:R-:W-:Y:S07]  /*d670*/  LDSM.16.MT88.4 R112, [R12+0x24000] ;  /* 0x024000000c70783b */ /* 0x000fee0000004200 */
[C---:B------:R-:W-:Y:S01]  /*d680*/  HMMA.16816.F32 R36, R128.reuse, R38, R40 ;  /* 0x000000268024723c */ /* 0x040fe20000001828 */
[----:B------:R-:W0:Y:S07]  /*d690*/  LDSM.16.MT88.4 R40, [R0+0x23c00] ;  /* 0x023c00000028783b */ /* 0x000e2e0000004200 */
[----:B------:R-:W-:Y:S01]  /*d6a0*/  HMMA.16816.F32 R128, R128, R34, R44 ;  /* 0x000000228080723c */ /* 0x000fe2000000182c */
[----:B------:R-:W3:Y:S04]  /*d6b0*/  LDSM.16.M88.4 R44, [R9+0x10200] ;  /* 0x01020000092c783b */ /* 0x000ee80000000200 */
[----:B------:R-:W4:Y:S03]  /*d6c0*/  LDSM.16.M88.4 R32, [R9+0x200] ;  /* 0x000200000920783b */ /* 0x000f260000000200 */
[C---:B-1----:R-:W-:Y:S08]  /*d6d0*/  HMMA.16816.F32 R120, R24.reuse, R16, R120 ;  /* 0x000000101878723c */ /* 0x042ff00000001878 */
[-C--:B------:R-:W-:Y:S01]  /*d6e0*/  HMMA.16816.F32 R24, R24, R20.reuse, R28 ;  /* 0x000000141818723c */ /* 0x080fe2000000181c */
[----:B------:R-:W1:Y:S07]  /*d6f0*/  LDSM.16.MT88.4 R28, [R0+0x24000] ;  /* 0x02400000001c783b */ /* 0x000e6e0000004200 */
[C---:B------:R-:W-:Y:S08]  /*d700*/  HMMA.16816.F32 R36, R124.reuse, R20, R36 ;  /* 0x000000147c24723c */ /* 0x040ff00000001824 */
[----:B------:R-:W-:Y:S01]  /*d710*/  HMMA.16816.F32 R128, R124, R16, R128 ;  /* 0x000000107c80723c */ /* 0x000fe20000001880 */
[----:B------:R-:W-:Y:S07]  /*d720*/  LDSM.16.MT88.4 R124, [R12+0x24800] ;  /* 0x024800000c7c783b */ /* 0x000fee0000004200 */
[C---:B--2---:R-:W-:Y:S08]  /*d730*/  HMMA.16816.F32 R24, R116.reuse, R22, R24 ;  /* 0x000000167418723c */ /* 0x044ff00000001818 */
[----:B------:R-:W-:Y:S01]  /*d740*/  HMMA.16816.F32 R120, R116, R18, R120 ;  /* 0x000000127478723c */ /* 0x000fe20000001878 */
[----:B------:R-:W-:Y:S07]  /*d750*/  LDSM.16.MT88.4 R116, [R0+0x24400] ;  /* 0x024400000074783b */ /* 0x000fee0000004200 */
[C---:B0-----:R-:W-:Y:S01]  /*d760*/  HMMA.16816.F32 R36, R40.reuse, R22, R36 ;  /* 0x000000162824723c */ /* 0x041fe20000001824 */
[----:B------:R-:W0:Y:S07]  /*d770*/  LDSM.16.MT88.4 R20, [R12+0x24400] ;  /* 0x024400000c14783b */ /* 0x000e2e0000004200 */
[----:B------:R-:W-:Y:S01]  /*d780*/  HMMA.16816.F32 R128, R40, R18, R128 ;  /* 0x000000122880723c */ /* 0x000fe20000001880 */
[----:B------:R-:W-:Y:S04]  /*d790*/  LDSM.16.M88.4 R16, [R2+0x200] ;  /* 0x000200000210783b */ /* 0x000fe80000000200 */
[----:B------:R-:W-:Y:S03]  /*d7a0*/  LDSM.16.MT88.4 R40, [R0+0x24800] ;  /* 0x024800000028783b */ /* 0x000fe60000004200 */
[C---:B---3--:R-:W-:Y:S08]  /*d7b0*/  HMMA.16816.F32 R24, R112.reuse, R44, R24 ;  /* 0x0000002c7018723c */ /* 0x048ff00000001818 */
[----:B----4-:R-:W-:Y:S01]  /*d7c0*/  HMMA.16816.F32 R120, R112, R32, R120 ;  /* 0x000000207078723c */ /* 0x010fe20000001878 */
[----:B------:R-:W2:Y:S07]  /*d7d0*/  LDSM.16.M88.4 R112, [R2+0x10200] ;  /* 0x010200000270783b */ /* 0x000eae0000000200 */
[C---:B-1----:R-:W-:Y:S08]  /*d7e0*/  HMMA.16816.F32 R36, R28.reuse, R44, R36 ;  /* 0x0000002c1c24723c */ /* 0x042ff00000001824 */
[----:B------:R-:W-:Y:S01]  /*d7f0*/  HMMA.16816.F32 R128, R28, R32, R128 ;  /* 0x000000201c80723c */ /* 0x000fe20000001880 */
[----:B------:R-:W1:Y:S07]  /*d800*/  LDSM.16.MT88.4 R28, [R12+0x24c00] ;  /* 0x024c00000c1c783b */ /* 0x000e6e0000004200 */
[C---:B0-----:R-:W-:Y:S08]  /*d810*/  HMMA.16816.F32 R24, R20.reuse, R46, R24 ;  /* 0x0000002e1418723c */ /* 0x041ff00000001818 */
[----:B------:R-:W-:Y:S01]  /*d820*/  HMMA.16816.F32 R120, R20, R34, R120 ;  /* 0x000000221478723c */ /* 0x000fe20000001878 */
[----:B------:R-:W0:Y:S07]  /*d830*/  LDSM.16.MT88.4 R20, [R0+0x24c00] ;  /* 0x024c00000014783b */ /* 0x000e2e0000004200 */
[C---:B------:R-:W-:Y:S08]  /*d840*/  HMMA.16816.F32 R36, R116.reuse, R46, R36 ;  /* 0x0000002e7424723c */ /* 0x040ff00000001824 */
[----:B------:R-:W-:Y:S01]  /*d850*/  HMMA.16816.F32 R128, R116, R34, R128 ;  /* 0x000000227480723c */ /* 0x000fe20000001880 */
[----:B------:R-:W-:Y:S04]  /*d860*/  LDSM.16.M88.4 R116, [R9+0x10280] ;  /* 0x010280000974783b */ /* 0x000fe80000000200 */
[----:B------:R-:W-:Y:S03]  /*d870*/  LDSM.16.MT88.4 R32, [R0+0x25000] ;  /* 0x025000000020783b */ /* 0x000fe60000004200 */
[C---:B--2---:R-:W-:Y:S08]  /*d880*/  HMMA.16816.F32 R24, R124.reuse, R112, R24 ;  /* 0x000000707c18723c */ /* 0x044ff00000001818 */
[----:B------:R-:W-:Y:S01]  /*d890*/  HMMA.16816.F32 R120, R124, R16, R120 ;  /* 0x000000107c78723c */ /* 0x000fe20000001878 */
[----:B------:R-:W2:Y:S07]  /*d8a0*/  LDSM.16.MT88.4 R124, [R12+0x25000] ;  /* 0x025000000c7c783b */ /* 0x000eae0000004200 */
[C---:B------:R-:W-:Y:S01]  /*d8b0*/  HMMA.16816.F32 R44, R40.reuse, R112, R36 ;  /* 0x00000070282c723c */ /* 0x040fe20000001824 */
[----:B------:R-:W3:Y:S07]  /*d8c0*/  LDSM.16.M88.4 R36, [R9+0x280] ;  /* 0x000280000924783b */ /* 0x000eee0000000200 */
[----:B------:R-:W-:Y:S01]  /*d8d0*/  HMMA.16816.F32 R128, R40, R16, R128 ;  /* 0x000000102880723c */ /* 0x000fe20000001880 */
[----:B------:R-:W4:Y:S07]  /*d8e0*/  LDSM.16.MT88.4 R40, [R12+0x25400] ;  /* 0x025400000c28783b */ /* 0x000f2e0000004200 */
[C---:B-1----:R-:W-:Y:S08]  /*d8f0*/  HMMA.16816.F32 R24, R28.reuse, R114, R24 ;  /* 0x000000721c18723c */ /* 0x042ff00000001818 */
[----:B------:R-:W-:Y:S01]  /*d900*/  HMMA.16816.F32 R120, R28, R18, R120 ;  /* 0x000000121c78723c */ /* 0x000fe20000001878 */
[----:B------:R-:W1:Y:S07]  /*d910*/  LDSM.16.MT88.4 R28, [R0+0x25400] ;  /* 0x02540000001c783b */ /* 0x000e6e0000004200 */
[C---:B0-----:R-:W-:Y:S01]  /*d920*/  HMMA.16816.F32 R44, R20.reuse, R114, R44 ;  /* 0x00000072142c723c */ /* 0x041fe2000000182c */
[----:B------:R-:W-:Y:S07]  /*d930*/  LDSM.16.M88.4 R112, [R2+0x10280] ;  /* 0x010280000270783b */ /* 0x000fee0000000200 */
[----:B------:R-:W-:Y:S01]  /*d940*/  HMMA.16816.F32 R128, R20, R18, R128 ;  /* 0x000000121480723c */ /* 0x000fe20000001880 */
[----:B------:R-:W-:Y:S04]  /*d950*/  LDSM.16.M88.4 R16, [R2+0x280] ;  /* 0x000280000210783b */ /* 0x000fe80000000200 */
[----:B------:R-:W-:Y:S03]  /*d960*/  LDSM.16.MT88.4 R20, [R0+0x25800] ;  /* 0x025800000014783b */ /* 0x000fe60000004200 */
[C---:B--2---:R-:W-:Y:S08]  /*d970*/  HMMA.16816.F32 R24, R124.reuse, R116, R24 ;  /* 0x000000747c18723c */ /* 0x044ff00000001818 */
[----:B---3--:R-:W-:Y:S01]  /*d980*/  HMMA.16816.F32 R120, R124, R36, R120 ;  /* 0x000000247c78723c */ /* 0x008fe20000001878 */
[----:B------:R-:W0:Y:S07]  /*d990*/  LDSM.16.MT88.4 R124, [R12+0x25800] ;  /* 0x025800000c7c783b */ /* 0x000e2e0000004200 */
[C---:B------:R-:W-:Y:S08]  /*d9a0*/  HMMA.16816.F32 R44, R32.reuse, R116, R44 ;  /* 0x00000074202c723c */ /* 0x040ff0000000182c */
[----:B------:R-:W-:Y:S01]  /*d9b0*/  HMMA.16816.F32 R128, R32, R36, R128 ;  /* 0x000000242080723c */ /* 0x000fe20000001880 */
[----:B------:R-:W2:Y:S07]  /*d9c0*/  LDSM.16.MT88.4 R32, [R12+0x25c00] ;  /* 0x025c00000c20783b */ /* 0x000eae0000004200 */
[C---:B----4-:R-:W-:Y:S08]  /*d9d0*/  HMMA.16816.F32 R24, R40.reuse, R118, R24 ;  /* 0x000000762818723c */ /* 0x050ff00000001818 */
[----:B------:R-:W-:Y:S01]  /*d9e0*/  HMMA.16816.F32 R120, R40, R38, R120 ;  /* 0x000000262878723c */ /* 0x000fe20000001878 */
[----:B------:R-:W3:Y:S07]  /*d9f0*/  LDSM.16.MT88.4 R40, [R0+0x25c00] ;  /* 0x025c00000028783b */ /* 0x000eee0000004200 */
[C---:B-1----:R-:W-:Y:S01]  /*da00*/  HMMA.16816.F32 R44, R28.reuse, R118, R44 ;  /* 0x000000761c2c723c */ /* 0x042fe2000000182c */
[----:B------:R-:W-:Y:S07]  /*da10*/  LDSM.16.M88.4 R116, [R9+0x10300] ;  /* 0x010300000974783b */ /* 0x000fee0000000200 */
[----:B------:R-:W-:Y:S01]  /*da20*/  HMMA.16816.F32 R128, R28, R38, R128 ;  /* 0x000000261c80723c */ /* 0x000fe20000001880 */
[----:B------:R-:W-:Y:S04]  /*da30*/  LDSM.16.M88.4 R36, [R9+0x300] ;  /* 0x000300000924783b */ /* 0x000fe80000000200 */
[----:B------:R-:W-:Y:S03]  /*da40*/  LDSM.16.MT88.4 R28, [R0+0x26000] ;  /* 0x02600000001c783b */ /* 0x000fe60000004200 */
[C---:B0-----:R-:W-:Y:S08]  /*da50*/  HMMA.16816.F32 R24, R124.reuse, R112, R24 ;  /* 0x000000707c18723c */ /* 0x041ff00000001818 */
[----:B------:R-:W-:Y:S01]  /*da60*/  HMMA.16816.F32 R120, R124, R16, R120 ;  /* 0x000000107c78723c */ /* 0x000fe20000001878 */
[----:B------:R-:W0:Y:S07]  /*da70*/  LDSM.16.MT88.4 R124, [R12+0x26000] ;  /* 0x026000000c7c783b */ /* 0x000e2e0000004200 */
[C---:B------:R-:W-:Y:S08]  /*da80*/  HMMA.16816.F32 R44, R20.reuse, R112, R44 ;  /* 0x00000070142c723c */ /* 0x040ff0000000182c */
[----:B------:R-:W-:Y:S01]  /*da90*/  HMMA.16816.F32 R128, R20, R16, R128 ;  /* 0x000000101480723c */ /* 0x000fe20000001880 */
[----:B------:R-:W1:Y:S07]  /*daa0*/  LDSM.16.MT88.4 R20, [R12+0x26400] ;  /* 0x026400000c14783b */ /* 0x000e6e0000004200 */
[C---:B--2---:R-:W-:Y:S08]  /*dab0*/  HMMA.16816.F32 R24, R32.reuse, R114, R24 ;  /* 0x000000722018723c */ /* 0x044ff00000001818 */
[----:B------:R-:W-:Y:S01]  /*dac0*/  HMMA.16816.F32 R120, R32, R18, R120 ;  /* 0x000000122078723c */ /* 0x000fe20000001878 */
[----:B------:R-:W2:Y:S07]  /*dad0*/  LDSM.16.MT88.4 R32, [R0+0x26400] ;  /* 0x026400000020783b */ /* 0x000eae0000004200 */
[C---:B---3--:R-:W-:Y:S01]  /*dae0*/  HMMA.16816.F32 R44, R40.reuse, R114, R44 ;  /* 0x00000072282c723c */ /* 0x048fe2000000182c */
        /* <DEDUP_REMOVED lines=9> */
[----:B------:R-:W3:Y:S07]  /*db80*/  LDSM.16.MT88.4 R28, [R12+0x26c00] ;  /* 0x026c00000c1c783b */ /* 0x000eee0000004200 */
[C---:B-1----:R-:W-:Y:S08]  /*db90*/  HMMA.16816.F32 R24, R20.reuse, R118, R24 ;  /* 0x000000761418723c */ /* 0x042ff00000001818 */
[----:B------:R-:W-:Y:S01]  /*dba0*/  HMMA.16816.F32 R120, R20, R38, R120 ;  /* 0x000000261478723c */ /* 0x000fe20000001878 */
[----:B------:R-:W1:Y:S07]  /*dbb0*/  LDSM.16.MT88.4 R20, [R0+0x26c00] ;  /* 0x026c00000014783b */ /* 0x000e6e0000004200 */
[C---:B--2---:R-:W-:Y:S01]  /*dbc0*/  HMMA.16816.F32 R44, R32.reuse, R118, R44 ;  /* 0x00000076202c723c */ /* 0x044fe2000000182c */
        /* <DEDUP_REMOVED lines=9> */
[----:B------:R-:W-:Y:S07]  /*dc60*/  LDSM.16.MT88.4 R16, [R0+0x27400] ;  /* 0x027400000010783b */ /* 0x000fee0000004200 */
[C---:B---3--:R-:W-:Y:S08]  /*dc70*/  HMMA.16816.F32 R24, R28.reuse, R114, R24 ;  /* 0x000000721c18723c */ /* 0x048ff00000001818 */
[----:B------:R-:W-:Y:S01]  /*dc80*/  HMMA.16816.F32 R120, R28, R42, R120 ;  /* 0x0000002a1c78723c */ /* 0x000fe20000001878 */
[----:B------:R-:W2:Y:S07]  /*dc90*/  LDSM.16.MT88.4 R28, [R12+0x27400] ;  /* 0x027400000c1c783b */ /* 0x000eae0000004200 */
[C---:B-1----:R-:W-:Y:S01]  /*dca0*/  HMMA.16816.F32 R44, R20.reuse, R114, R44 ;  /* 0x00000072142c723c */ /* 0x042fe2000000182c */
[----:B------:R-:W-:Y:S07]  /*dcb0*/  LDSM.16.M88.4 R112, [R2+0x10380] ;  /* 0x010380000270783b */ /* 0x000fee0000000200 */
[----:B------:R-:W-:Y:S01]  /*dcc0*/  HMMA.16816.F32 R128, R20, R42, R128 ;  /* 0x0000002a1480723c */ /* 0x000fe20000001880 */
[----:B------:R-:W1:Y:S04]  /*dcd0*/  LDSM.16.MT88.4 R20, [R12+0x27800] ;  /* 0x027800000c14783b */ /* 0x000e680000004200 */
[----:B------:R3:W4:Y:S03]  /*dce0*/  LDSM.16.M88.4 R40, [R2+0x380] ;  /* 0x000380000228783b */ /* 0x0007260000000200 */
[C---:B0-----:R-:W-:Y:S08]  /*dcf0*/  HMMA.16816.F32 R24, R124.reuse, R116, R24 ;  /* 0x000000747c18723c */ /* 0x041ff00000001818 */
[----:B------:R-:W-:Y:S01]  /*dd00*/  HMMA.16816.F32 R120, R124, R32, R120 ;  /* 0x000000207c78723c */ /* 0x000fe20000001878 */
[----:B------:R-:W0:Y:S07]  /*dd10*/  LDSM.16.MT88.4 R124, [R0+0x27800] ;  /* 0x02780000007c783b */ /* 0x000e2e0000004200 */
[C---:B------:R-:W-:Y:S08]  /*dd20*/  HMMA.16816.F32 R44, R36.reuse, R116, R44 ;  /* 0x00000074242c723c */ /* 0x040ff0000000182c */
[----:B------:R-:W-:Y:S01]  /*dd30*/  HMMA.16816.F32 R128, R36, R32, R128 ;  /* 0x000000202480723c */ /* 0x000fe20000001880 */
[----:B------:R-:W3:Y:S04]  /*dd40*/  S2R R8, SR_TID.X ;  /* 0x0000000000087919 */ /* 0x000ee80000002100 */
[----:B------:R0:W-:Y:S03]  /*dd50*/  LDSM.16.MT88.4 R36, [R0+0x27c00] ;  /* 0x027c00000024783b */ /* 0x0001e60000004200 */
[C---:B--2---:R-:W-:Y:S08]  /*dd60*/  HMMA.16816.F32 R24, R28.reuse, R118, R24 ;  /* 0x000000761c18723c */ /* 0x044ff00000001818 */
[----:B------:R-:W-:Y:S01]  /*dd70*/  HMMA.16816.F32 R120, R28, R34, R120 ;  /* 0x000000221c78723c */ /* 0x000fe20000001878 */
[----:B------:R-:W2:Y:S07]  /*dd80*/  LDSM.16.MT88.4 R28, [R12+0x27c00] ;  /* 0x027c00000c1c783b */ /* 0x000eae0000004200 */
[C---:B------:R-:W-:Y:S08]  /*dd90*/  HMMA.16816.F32 R44, R16.reuse, R118, R44 ;  /* 0x00000076102c723c */ /* 0x040ff0000000182c */
[----:B------:R-:W-:Y:S01]  /*dda0*/  HMMA.16816.F32 R128, R16, R34, R128 ;  /* 0x000000221080723c */ /* 0x000fe20000001880 */
[----:B---3--:R-:W-:-:S02]  /*ddb0*/  SHF.L.U32 R2, R8, 0x1, RZ ;  /* 0x0000000108027819 */ /* 0x008fc400000006ff */
[----:B0-----:R-:W-:-:S05]  /*ddc0*/  LOP3.LUT R0, R8, 0xe0, RZ, 0xc0, !PT ;  /* 0x000000e008007812 */ /* 0x001fca00078ec0ff */
[C---:B-1----:R-:W-:Y:S01]  /*ddd0*/  HMMA.16816.F32 R24, R20.reuse, R112, R24 ;  /* 0x000000701418723c */ /* 0x042fe20000001818 */
[----:B------:R-:W-:Y:S01]  /*dde0*/  LOP3.LUT R2, R2, 0x6, RZ, 0xc0, !PT ;  /* 0x0000000602027812 */ /* 0x000fe200078ec0ff */
[----:B------:R-:W0:Y:S06]  /*ddf0*/  S2R R14, SR_TID.X ;  /* 0x00000000000e7919 */ /* 0x000e2c0000002100 */
[----:B----4-:R-:W-:Y:S01]  /*de00*/  HMMA.16816.F32 R120, R20, R40, R120 ;  /* 0x000000281478723c */ /* 0x010fe20000001878 */
[----:B------:R-:W-:-:S07]  /*de10*/  LEA.HI R0, R0, R2, RZ, 0x1e ;  /* 0x0000000200007211 */ /* 0x000fce00078ff0ff */
[----:B------:R-:W-:Y:S01]  /*de20*/  HMMA.16816.F32 R44, R124, R112, R44 ;  /* 0x000000707c2c723c */ /* 0x000fe2000000182c */
[----:B------:R1:W-:Y:S01]  /*de30*/  STL [R1+0x11ac], R9 ;  /* 0x0011ac0901007387 */ /* 0x0003e20000100800 */
[----:B------:R-:W-:-:S03]  /*de40*/  IADD3 R2, R0, UR4, RZ ;  /* 0x0000000400027c10 */ /* 0x000fc6000fffe0ff */
[----:B------:R-:W3:Y:S03]  /*de50*/  S2R R0, SR_CTAID.X ;  /* 0x0000000000007919 */ /* 0x000ee60000002500 */
[----:B------:R-:W-:Y:S01]  /*de60*/  HMMA.16816.F32 R128, R124, R40, R128 ;  /* 0x000000287c80723c */ /* 0x000fe20000001880 */
[----:B------:R-:W4:Y:S04]  /*de70*/  S2R R8, SR_CTAID.X ;  /* 0x0000000000087919 */ /* 0x000f280000002500 */
[----:B-1----:R-:W1:Y:S04]  /*de80*/  S2R R9, SR_CTAID.X ;  /* 0x0000000000097919 */ /* 0x002e680000002500 */
[----:B------:R-:W3:Y:S01]  /*de90*/  S2R R48, SR_CTAID.X ;  /* 0x0000000000307919 */ /* 0x000ee20000002500 */
[----:B--2---:R-:W-:Y:S01]  /*dea0*/  HMMA.16816.F32 R24, R28, R114, R24 ;  /* 0x000000721c18723c */ /* 0x004fe20000001818 */
[----:B0-----:R-:W-:-:S02]  /*deb0*/  SHF.R.U32.HI R7, RZ, 0x2, R14 ;  /* 0x00000002ff077819 */ /* 0x001fc4000001160e */
[----:B------:R-:W-:-:S05]  /*dec0*/  SHF.R.U32.HI R10, RZ, 0x2, R14 ;  /* 0x00000002ff0a7819 */ /* 0x000fca000001160e */
[----:B------:R-:W-:Y:S01]  /*ded0*/  HMMA.16816.F32 R120, R28, R42, R120 ;  /* 0x0000002a1c78723c */ /* 0x000fe20000001878 */
[----:B------:R-:W-:-:S07]  /*dee0*/  SHF.R.U32.HI R11, RZ, 0x2, R14 ;  /* 0x00000002ff0b7819 */ /* 0x000fce000001160e */
[----:B------:R-:W-:Y:S01]  /*def0*/  HMMA.16816.F32 R44, R36, R114, R44 ;  /* 0x00000072242c723c */ /* 0x000fe2000000182c */
[----:B------:R-:W-:Y:S01]  /*df00*/  SHF.R.U32.HI R14, RZ, 0x2, R14 ;  /* 0x00000002ff0e7819 */ /* 0x000fe2000001160e */
[----:B-1----:R-:W-:Y:S01]  /*df10*/  IMAD.SHL.U32 R9, R9, 0x20, RZ ;  /* 0x0000002009097824 */ /* 0x002fe200078e00ff */
[----:B------:R-:W-:-:S05]  /*df20*/  SGXT.U32 R7, R7, 0x3 ;  /* 0x000000030707781a */ /* 0x000fca0000000000 */
[----:B------:R-:W-:Y:S01]  /*df30*/  HMMA.16816.F32 R128, R36, R42, R128 ;  /* 0x0000002a2480723c */ /* 0x000fe20000001880 */
[----:B---3--:R-:W-:Y:S02]  /*df40*/  SHF.L.U32 R0, R0, 0x5, RZ ;  /* 0x0000000500007819 */ /* 0x008fe400000006ff */
[----:B------:R-:W-:Y:S02]  /*df50*/  SGXT.U32 R10, R10, 0x3 ;  /* 0x000000030a0a781a */ /* 0x000fe40000000000 */
[----:B----4-:R-:W-:Y:S02]  /*df60*/  SHF.L.U32 R8, R8, 0x5, RZ ;  /* 0x0000000508087819 */ /* 0x010fe400000006ff */
[----:B------:R-:W-:Y:S02]  /*df70*/  SGXT.U32 R11, R11, 0x3 ;  /* 0x000000030b0b781a */ /* 0x000fe40000000000 */
[----:B------:R-:W-:Y:S02]  /*df80*/  SHF.L.U32 R48, R48, 0x5, RZ ;  /* 0x0000000530307819 */ /* 0x000fe400000006ff */
[----:B------:R-:W-:-:S02]  /*df90*/  SGXT.U32 R14, R14, 0x3 ;  /* 0x000000030e0e781a */ /* 0x000fc40000000000 */
[----:B------:R-:W-:Y:S02]  /*dfa0*/  IADD3 R3, R2, 0x40, RZ ;  /* 0x0000004002037810 */ /* 0x000fe40007ffe0ff */
[----:B------:R-:W-:Y:S02]  /*dfb0*/  LOP3.LUT R14, R14, R48, RZ, 0xfc, !PT ;  /* 0x000000300e0e7212 */ /* 0x000fe400078efcff */
[----:B------:R-:W-:Y:S02]  /*dfc0*/  LOP3.LUT R9, R9, 0x8, R11, 0xfe, !PT ;  /* 0x0000000809097812 */ /* 0x000fe400078efe0b */
[----:B------:R-:W-:Y:S02]  /*dfd0*/  LOP3.LUT R8, R8, 0x10, R10, 0xfe, !PT ;  /* 0x0000001008087812 */ /* 0x000fe400078efe0a */
[----:B------:R-:W-:Y:S01]  /*dfe0*/  LOP3.LUT R0, R0, 0x18, R7, 0xfe, !PT ;  /* 0x0000001800007812 */ /* 0x000fe200078efe07 */
[----:B------:R-:W-:Y:S01]  /*dff0*/  FMUL R4, R26, c[0x0][0x188] ;  /* 0x000062001a047a20 */ /* 0x000fe20000400000 */
[----:B------:R-:W-:-:S02]  /*e000*/  ISETP.GE.AND P6, PT, R14, R3, PT ;  /* 0x000000030e00720c */ /* 0x000fc40003fc6270 */
[-C--:B------:R-:W-:Y:S02]  /*e010*/  ISETP.GE.AND P5, PT, R9, R3.reuse, PT ;  /* 0x000000030900720c */ /* 0x080fe40003fa6270 */
[-C--:B------:R-:W-:Y:S02]  /*e020*/  ISETP.GE.AND P2, PT, R8, R3.reuse, PT ;  /* 0x000000030800720c */ /* 0x080fe40003f46270 */
[----:B------:R-:W-:Y:S01]  /*e030*/  ISETP.GE.AND P4, PT, R0, R3, PT ;  /* 0x000000030000720c */ /* 0x000fe20003f86270 */
[----:B------:R-:W-:Y:S01]  /*e040*/  FMUL R3, R24, c[0x0][0x188] ;  /* 0x0000620018037a20 */ /* 0x000fe20000400000 */
[----:B------:R-:W-:Y:S01]  /*e050*/  FSEL R4, R4, -INF , P5 ;  /* 0xff80000004047808 */ /* 0x000fe20002800000 */
[----:B------:R-:W-:Y:S01]  /*e060*/  FMUL R21, R120, c[0x0][0x188] ;  /* 0x0000620078157a20 */ /* 0x000fe20000400000 */
[-C--:B------:R-:W-:Y:S01]  /*e070*/  ISETP.GE.AND P3, PT, R14, R2.reuse, PT ;  /* 0x000000020e00720c */ /* 0x080fe20003f66270 */
[----:B------:R-:W-:Y:S01]  /*e080*/  FMUL R6, R121, c[0x0][0x188] ;  /* 0x0000620079067a20 */ /* 0x000fe20000400000 */
[----:B------:R-:W-:Y:S01]  /*e090*/  FSEL R3, R3, -INF , P6 ;  /* 0xff80000003037808 */ /* 0x000fe20003000000 */
[----:B------:R-:W-:Y:S01]  /*e0a0*/  FMUL R19, R122, c[0x0][0x188] ;  /* 0x000062007a137a20 */ /* 0x000fe20000400000 */
[-C--:B------:R-:W-:Y:S01]  /*e0b0*/  ISETP.GT.AND P6, PT, R14, R2.reuse, PT ;  /* 0x000000020e00720c */ /* 0x080fe20003fc4270 */
[----:B------:R-:W-:Y:S01]  /*e0c0*/  FMUL R5, R44, c[0x0][0x188] ;  /* 0x000062002c057a20 */ /* 0x000fe20000400000 */
[----:B------:R-:W-:Y:S01]  /*e0d0*/  ISETP.GE.AND P5, PT, R9, R2, PT ;  /* 0x000000020900720c */ /* 0x000fe20003fa6270 */
[----:B------:R-:W-:Y:S01]  /*e0e0*/  FMUL R15, R46, c[0x0][0x188] ;  /* 0x000062002e0f7a20 */ /* 0x000fe20000400000 */
[----:B------:R-:W-:Y:S01]  /*e0f0*/  FSEL R21, R21, -INF , P3 ;  /* 0xff80000015157808 */ /* 0x000fe20001800000 */
[----:B------:R-:W-:Y:S01]  /*e100*/  FMUL R20, R123, c[0x0][0x188] ;  /* 0x000062007b147a20 */ /* 0x000fe20000400000 */
[----:B------:R-:W-:-:S02]  /*e110*/  FSEL R5, R5, -INF , P2 ;  /* 0xff80000005057808 */ /* 0x000fc40001000000 */
[----:B------:R-:W-:Y:S02]  /*e120*/  FSEL R15, R15, -INF , P4 ;  /* 0xff8000000f0f7808 */ /* 0x000fe40002000000 */
[----:B------:R-:W-:Y:S02]  /*e130*/  FSEL R6, R6, -INF , P6 ;  /* 0xff80000006067808 */ /* 0x000fe40003000000 */
[----:B------:R-:W-:Y:S01]  /*e140*/  FSEL R19, R19, -INF , P5 ;  /* 0xff80000013137808 */ /* 0x000fe20002800000 */
[----:B------:R-:W-:Y:S01]  /*e150*/  FMUL R18, R128, c[0x0][0x188] ;  /* 0x0000620080127a20 */ /* 0x000fe20000400000 */
[-C--:B------:R-:W-:Y:S02]  /*e160*/  ISETP.GT.AND P2, PT, R9, R2.reuse, PT ;  /* 0x000000020900720c */ /* 0x080fe40003f44270 */
[CC--:B------:R-:W-:Y:S02]  /*e170*/  ISETP.GE.AND P4, PT, R8.reuse, R2.reuse, PT ;  /* 0x000000020800720c */ /* 0x0c0fe40003f86270 */
[----:B------:R-:W-:-:S02]  /*e180*/  ISETP.GT.AND P3, PT, R8, R2, PT ;  /* 0x000000020800720c */ /* 0x000fc40003f64270 */
[CC--:B------:R-:W-:Y:S02]  /*e190*/  ISETP.GE.AND P6, PT, R0.reuse, R2.reuse, PT ;  /* 0x000000020000720c */ /* 0x0c0fe40003fc6270 */
[----:B------:R-:W-:Y:S02]  /*e1a0*/  ISETP.GT.AND P5, PT, R0, R2, PT ;  /* 0x000000020000720c */ /* 0x000fe40003fa4270 */
[----:B------:R-:W-:Y:S01]  /*e1b0*/  IADD3 R2, R2, 0x41, RZ ;  /* 0x0000004102027810 */ /* 0x000fe20007ffe0ff */
[----:B------:R0:W-:Y:S01]  /*e1c0*/  STL [R1+0x11b0], R12 ;  /* 0x0011b00c01007387 */ /* 0x0001e20000100800 */
[----:B------:R-:W-:Y:S02]  /*e1d0*/  FSEL R20, R20, -INF , P2 ;  /* 0xff80000014147808 */ /* 0x000fe40001000000 */
[-C--:B------:R-:W-:Y:S02]  /*e1e0*/  ISETP.GE.AND P2, PT, R14, R2.reuse, PT ;  /* 0x000000020e00720c */ /* 0x080fe40003f46270 */
[----:B------:R-:W-:Y:S01]  /*e1f0*/  FSEL R18, R18, -INF , P4 ;  /* 0xff80000012127808 */ /* 0x000fe20002000000 */
[----:B------:R-:W2:Y:S01]  /*e200*/  LDL R14, [R1+0x4c] ;  /* 0x00004c00010e7983 */ /* 0x000ea20000100800 */
[----:B------:R-:W-:-:S03]  /*e210*/  ISETP.GE.AND P4, PT, R9, R2, PT ;  /* 0x000000020900720c */ /* 0x000fc60003f86270 */
[----:B0-----:R-:W3:Y:S04]  /*e220*/  LDL R12, [R1+0x48] ;  /* 0x00004800010c7983 */ /* 0x001ee80000100800 */
[----:B------:R-:W4:Y:S01]  /*e230*/  LDL R9, [R1+0x44] ;  /* 0x0000440001097983 */ /* 0x000f220000100800 */
[----:B------:R-:W-:-:S05]  /*e240*/  FMUL R17, R129, c[0x0][0x188] ;  /* 0x0000620081117a20 */ /* 0x000fca0000400000 */
[----:B------:R-:W-:Y:S02]  /*e250*/  FSEL R17, R17, -INF , P3 ;  /* 0xff80000011117808 */ /* 0x000fe40001800000 */
[----:B------:R-:W-:Y:S02]  /*e260*/  ISETP.GE.AND P3, PT, R8, R2, PT ;  /* 0x000000020800720c */ /* 0x000fe40003f66270 */
[----:B------:R-:W4:Y:S01]  /*e270*/  LDL.LU R8, [R1+0x24] ;  /* 0x0000240001087983 */ /* 0x000f220000300800 */
[----:B------:R-:W-:Y:S02]  /*e280*/  FMUL R16, R130, c[0x0][0x188] ;  /* 0x0000620082107a20 */ /* 0x000fe40000400000 */
[----:B------:R-:W-:Y:S01]  /*e290*/  FMUL R28, R131, c[0x0][0x188] ;  /* 0x00006200831c7a20 */ /* 0x000fe20000400000 */
[----:B------:R-:W4:Y:S01]  /*e2a0*/  LDL.LU R66, [R1+0x30] ;  /* 0x0000300001427983 */ /* 0x000f220000300800 */
[----:B------:R-:W-:Y:S01]  /*e2b0*/  FMUL R23, R25, c[0x0][0x188] ;  /* 0x0000620019177a20 */ /* 0x000fe20000400000 */
[----:B------:R-:W-:Y:S01]  /*e2c0*/  FSEL R16, R16, -INF , P6 ;  /* 0xff80000010107808 */ /* 0x000fe20003000000 */
[----:B------:R-:W-:Y:S01]  /*e2d0*/  FMUL R25, R27, c[0x0][0x188] ;  /* 0x000062001b197a20 */ /* 0x000fe20000400000 */
[----:B------:R-:W-:Y:S01]  /*e2e0*/  FSEL R28, R28, -INF , P5 ;  /* 0xff8000001c1c7808 */ /* 0x000fe20002800000 */
[----:B------:R-:W-:Y:S01]  /*e2f0*/  FMUL R26, R45, c[0x0][0x188] ;  /* 0x000062002d1a7a20 */ /* 0x000fe20000400000 */
[----:B------:R-:W-:Y:S01]  /*e300*/  FMNMX R30, R21, R6, !PT ;  /* 0x00000006151e7209 */ /* 0x000fe20007800000 */
[----:B------:R-:W-:Y:S01]  /*e310*/  FMUL R29, R47, c[0x0][0x188] ;  /* 0x000062002f1d7a20 */ /* 0x000fe20000400000 */
[----:B------:R-:W-:Y:S01]  /*e320*/  FMNMX R31, R19, R20, !PT ;  /* 0x00000014131f7209 */ /* 0x000fe20007800000 */
[----:B------:R-:W4:Y:S01]  /*e330*/  LDL.LU R67, [R1+0x2c] ;  /* 0x00002c0001437983 */ /* 0x000f220000300800 */
[----:B------:R-:W-:-:S02]  /*e340*/  FMNMX R24, R18, R17, !PT ;  /* 0x0000001112187209 */ /* 0x000fc40007800000 */
[----:B------:R-:W-:Y:S02]  /*e350*/  ISETP.GE.AND P6, PT, R0, R2, PT ;  /* 0x000000020000720c */ /* 0x000fe40003fc6270 */
[----:B------:R-:W-:Y:S01]  /*e360*/  FMNMX R22, R16, R28, !PT ;  /* 0x0000001c10167209 */ /* 0x000fe20007800000 */
[----:B------:R-:W4:Y:S01]  /*e370*/  LDL.LU R0, [R1+0x28] ;  /* 0x0000280001007983 */ /* 0x000f220000300800 */
[----:B------:R-:W-:Y:S02]  /*e380*/  FSEL R23, R23, -INF , P2 ;  /* 0xff80000017177808 */ /* 0x000fe40001000000 */
[----:B------:R-:W-:Y:S01]  /*e390*/  FMNMX R30, R3, R30, !PT ;  /* 0x0000001e031e7209 */ /* 0x000fe20007800000 */
[----:B------:R-:W0:Y:S01]  /*e3a0*/  S2R R11, SR_TID.X ;  /* 0x00000000000b7919 */ /* 0x000e220000002100 */
[----:B------:R-:W-:Y:S02]  /*e3b0*/  FSEL R25, R25, -INF , P4 ;  /* 0xff80000019197808 */ /* 0x000fe40002000000 */
[----:B------:R-:W-:Y:S01]  /*e3c0*/  FMNMX R31, R4, R31, !PT ;  /* 0x0000001f041f7209 */ /* 0x000fe20007800000 */
[----:B------:R-:W1:Y:S01]  /*e3d0*/  S2R R85, SR_TID.X ;  /* 0x0000000000557919 */ /* 0x000e620000002100 */
[----:B------:R-:W-:-:S02]  /*e3e0*/  FSEL R26, R26, -INF , P3 ;  /* 0xff8000001a1a7808 */ /* 0x000fc40001800000 */
[----:B------:R-:W-:Y:S01]  /*e3f0*/  FMNMX R24, R5, R24, !PT ;  /* 0x0000001805187209 */ /* 0x000fe20007800000 */
[----:B------:R-:W4:Y:S01]  /*e400*/  LDL.64 R58, [R1+0x850] ;  /* 0x00085000013a7983 */ /* 0x000f220000100a00 */
[----:B------:R-:W-:Y:S02]  /*e410*/  FSEL R29, R29, -INF , P6 ;  /* 0xff8000001d1d7808 */ /* 0x000fe40003000000 */
[----:B------:R-:W-:Y:S01]  /*e420*/  FMNMX R22, R15, R22, !PT ;  /* 0x000000160f167209 */ /* 0x000fe20007800000 */
[----:B------:R-:W4:Y:S01]  /*e430*/  LDL.64 R56, [R1+0x848] ;  /* 0x0008480001387983 */ /* 0x000f220000100a00 */
[----:B------:R-:W-:Y:S02]  /*e440*/  FMNMX R30, R23, R30, !PT ;  /* 0x0000001e171e7209 */ /* 0x000fe40007800000 */
[----:B------:R-:W-:Y:S01]  /*e450*/  FMNMX R31, R25, R31, !PT ;  /* 0x0000001f191f7209 */ /* 0x000fe20007800000 */
[----:B------:R-:W4:Y:S01]  /*e460*/  LDL.64 R38, [R1+0x840] ;  /* 0x0008400001267983 */ /* 0x000f220000100a00 */
[----:B------:R-:W-:-:S02]  /*e470*/  FMNMX R24, R26, R24, !PT ;  /* 0x000000181a187209 */ /* 0x000fc40007800000 */
[----:B------:R-:W-:Y:S01]  /*e480*/  FMNMX R22, R29, R22, !PT ;  /* 0x000000161d167209 */ /* 0x000fe20007800000 */
[----:B------:R-:W0:Y:S04]  /*e490*/  SHFL.BFLY PT, R32, R30, 0x2, 0x1f ;  /* 0x0c401f001e207f89 */ /* 0x000e2800000e0000 */
[----:B------:R-:W1:Y:S04]  /*e4a0*/  SHFL.BFLY PT, R33, R31, 0x2, 0x1f ;  /* 0x0c401f001f217f89 */ /* 0x000e6800000e0000 */
[----:B------:R-:W1:Y:S04]  /*e4b0*/  SHFL.BFLY PT, R27, R24, 0x2, 0x1f ;  /* 0x0c401f00181b7f89 */ /* 0x000e6800000e0000 */
[----:B------:R-:W1:Y:S04]  /*e4c0*/  SHFL.BFLY PT, R2, R22, 0x2, 0x1f ;  /* 0x0c401f0016027f89 */ /* 0x000e6800000e0000 */
[----:B------:R-:W4:Y:S04]  /*e4d0*/  LDL.64 R44, [R1+0x838] ;  /* 0x00083800012c7983 */ /* 0x000f280000100a00 */
[----:B------:R-:W4:Y:S01]  /*e4e0*/  LDL.64 R40, [R1+0x828] ;  /* 0x0008280001287983 */ /* 0x000f220000100a00 */
[----:B0-----:R-:W-:-:S03]  /*e4f0*/  FMNMX R32, R30, R32, !PT ;  /* 0x000000201e207209 */ /* 0x001fc60007800000 */
[----:B------:R-:W4:Y:S01]  /*e500*/  LDL.64 R42, [R1+0x830] ;  /* 0x00083000012a7983 */ /* 0x000f220000100a00 */
[----:B-1----:R-:W-:Y:S02]  /*e510*/  FMNMX R33, R31, R33, !PT ;  /* 0x000000211f217209 */ /* 0x002fe40007800000 */
[----:B------:R-:W-:Y:S02]  /*e520*/  FMNMX R27, R24, R27, !PT ;  /* 0x0000001b181b7209 */ /* 0x000fe40007800000 */
[----:B------:R-:W-:Y:S01]  /*e530*/  FMNMX R2, R22, R2, !PT ;  /* 0x0000000216027209 */ /* 0x000fe20007800000 */
[----:B------:R-:W0:Y:S04]  /*e540*/  SHFL.BFLY PT, R24, R33, 0x1, 0x1f ;  /* 0x0c201f0021187f89 */ /* 0x000e2800000e0000 */
[----:B------:R-:W1:Y:S04]  /*e550*/  SHFL.BFLY PT, R22, R32, 0x1, 0x1f ;  /* 0x0c201f0020167f89 */ /* 0x000e6800000e0000 */
[----:B------:R-:W1:Y:S04]  /*e560*/  SHFL.BFLY PT, R30, R27, 0x1, 0x1f ;  /* 0x0c201f001b1e7f89 */ /* 0x000e6800000e0000 */
[----:B------:R-:W1:Y:S01]  /*e570*/  SHFL.BFLY PT, R31, R2, 0x1, 0x1f ;  /* 0x0c201f00021f7f89 */ /* 0x000e6200000e0000 */
[----:B------:R-:W-:-:S02]  /*e580*/  LOP3.LUT R11, R11, 0xff, RZ, 0xc0, !PT ;  /* 0x000000ff0b0b7812 */ /* 0x000fc400078ec0ff */
[----:B------:R-:W-:Y:S02]  /*e590*/  LOP3.LUT R84, R85, 0x1c, RZ, 0xc0, !PT ;  /* 0x0000001c55547812 */ /* 0x000fe400078ec0ff */
[----:B------:R-:W-:Y:S02]  /*e5a0*/  SHF.R.U32.HI R48, RZ, 0x3, R11 ;  /* 0x00000003ff307819 */ /* 0x000fe4000001160b */
[----:B------:R-:W-:Y:S02]  /*e5b0*/  SHF.L.U32 R46, R84, 0x3, RZ ;  /* 0x00000003542e7819 */ /* 0x000fe400000006ff */
[----:B------:R-:W-:Y:S02]  /*e5c0*/  LOP3.LUT R48, R48, 0x1c, RZ, 0xc0, !PT ;  /* 0x0000001c30307812 */ /* 0x000fe400078ec0ff */
[----:B0-----:R-:W-:Y:S02]  /*e5d0*/  FMNMX R24, R33, R24, !PT ;  /* 0x0000001821187209 */ /* 0x001fe40007800000 */
[----:B------:R-:W-:-:S02]  /*e5e0*/  IADD3 R46, R46, R48, RZ ;  /* 0x000000302e2e7210 */ /* 0x000fc40007ffe0ff */
[----:B-1----:R-:W-:Y:S01]  /*e5f0*/  FMNMX R22, R32, R22, !PT ;  /* 0x0000001620167209 */ /* 0x002fe20007800000 */
[----:B------:R-:W-:Y:S01]  /*e600*/  BAR.SYNC.DEFER_BLOCKING 0x0 ;  /* 0x0000000000007b1d */ /* 0x000fe20000010000 */
[----:B------:R-:W-:-:S05]  /*e610*/  FMNMX R30, R27, R30, !PT ;  /* 0x0000001e1b1e7209 */ /* 0x000fca0007800000 */
[----:B------:R-:W0:Y:S01]  /*e620*/  S2R R11, SR_TID.X ;  /* 0x00000000000b7919 */ /* 0x000e220000002100 */
[----:B------:R-:W-:-:S03]  /*e630*/  FMNMX R31, R2, R31, !PT ;  /* 0x0000001f021f7209 */ /* 0x000fc60007800000 */
[----:B------:R-:W-:Y:S01]  /*e640*/  @!P1 STS [R46], R22 ;  /* 0x000000162e009388 */ /* 0x000fe20000000800 */
[----:B0-----:R-:W-:-:S03]  /*e650*/  LOP3.LUT R7, R11, 0xff, RZ, 0xc0, !PT ;  /* 0x000000ff0b077812 */ /* 0x001fc600078ec0ff */
[----:B--2---:R-:W-:Y:S04]  /*e660*/  @!P1 STS [R14], R24 ;  /* 0x000000180e009388 */ /* 0x004fe80000000800 */
[----:B---3--:R-:W-:Y:S04]  /*e670*/  @!P1 STS [R12], R30 ;  /* 0x0000001e0c009388 */ /* 0x008fe80000000800 */
[----:B----4-:R-:W-:Y:S04]  /*e680*/  @!P1 STS [R9], R31 ;  /* 0x0000001f09009388 */ /* 0x010fe80000000800 */
[----:B------:R-:W-:Y:S06]  /*e690*/  BAR.SYNC.DEFER_BLOCKING 0x0 ;  /* 0x0000000000007b1d */ /* 0x000fec0000010000 */
[----:B------:R-:W0:Y:S04]  /*e6a0*/  LDS R2, [R7.X4] ;  /* 0x0000000007027984 */ /* 0x000e280000004800 */
[----:B0-----:R-:W0:Y:S02]  /*e6b0*/  SHFL.BFLY PT, R22, R2, 0x4, 0x1f ;  /* 0x0c801f0002167f89 */ /* 0x001e2400000e0000 */
[----:B0-----:R-:W-:-:S05]  /*e6c0*/  FMNMX R22, R2, R22, !PT ;  /* 0x0000001602167209 */ /* 0x001fca0007800000 */
[----:B------:R-:W0:Y:S02]  /*e6d0*/  SHFL.BFLY PT, R2, R22, 0x2, 0x1f ;  /* 0x0c401f0016027f89 */ /* 0x000e2400000e0000 */
[----:B0-----:R-:W-:-:S05]  /*e6e0*/  FMNMX R2, R22, R2, !PT ;  /* 0x0000000216027209 */ /* 0x001fca0007800000 */
[----:B------:R-:W0:Y:S01]  /*e6f0*/  SHFL.BFLY PT, R22, R2, 0x1, 0x1f ;  /* 0x0c201f0002167f89 */ /* 0x000e2200000e0000 */
[----:B------:R-:W-:Y:S02]  /*e700*/  SHF.R.U32.HI R34, RZ, 0x2, R85 ;  /* 0x00000002ff227819 */ /* 0x000fe40000011655 */
[----:B0-----:R-:W-:-:S05]  /*e710*/  FMNMX R22, R2, R22, !PT ;  /* 0x0000001602167209 */ /* 0x001fca0007800000 */
[----:B------:R-:W-:Y:S04]  /*e720*/  @!P0 STS [R7.X4], R22 ;  /* 0x0000001607008388 */ /* 0x000fe80000004800 */
[----:B------:R-:W-:Y:S01]  /*e730*/  BAR.SYNC.DEFER_BLOCKING 0x0 ;  /* 0x0000000000007b1d */ /* 0x000fe20000010000 */
[----:B------:R-:W-:-:S04]  /*e740*/  SGXT.U32 R34, R34, 0x3 ;  /* 0x000000032222781a */ /* 0x000fc80000000000 */
[----:B------:R-:W-:Y:S02]  /*e750*/  LOP3.LUT R34, R34, 0x8, RZ, 0xfc, !PT ;  /* 0x0000000822227812 */ /* 0x000fe400078efcff */
[----:B------:R-:W-:-:S03]  /*e760*/  SHF.R.U32.HI R10, RZ, 0x2, R85 ;  /* 0x00000002ff0a7819 */ /* 0x000fc60000011655 */
[----:B------:R-:W-:Y:S01]  /*e770*/  IMAD.SHL.U32 R34, R34, 0x20, RZ ;  /* 0x0000002022227824 */ /* 0x000fe200078e00ff */
[----:B------:R-:W-:Y:S01]  /*e780*/  SGXT.U32 R10, R10, 0x3 ;  /* 0x000000030a0a781a */ /* 0x000fe20000000000 */
[----:B------:R-:W0:Y:S04]  /*e790*/  LDS R2, [R84.X8] ;  /* 0x0000000054027984 */ /* 0x000e280000008800 */
[----:B------:R-:W1:Y:S01]  /*e7a0*/  LDS R24, [R34] ;  /* 0x0000000022187984 */ /* 0x000e620000000800 */
[----:B------:R-:W-:-:S04]  /*e7b0*/  LOP3.LUT R10, R10, 0x10, RZ, 0xfc, !PT ;  /* 0x000000100a0a7812 */ /* 0x000fc800078efcff */
[----:B------:R-:W-:-:S05]  /*e7c0*/  SHF.L.U32 R10, R10, 0x5, RZ ;  /* 0x000000050a0a7819 */ /* 0x000fca00000006ff */
[----:B------:R2:W3:Y:S02]  /*e7d0*/  LDS R27, [R10] ;  /* 0x000000000a1b7984 */ /* 0x0004e40000000800 */
[----:B--2---:R-:W-:-:S04]  /*e7e0*/  SHF.R.U32.HI R10, RZ, 0x2, R11 ;  /* 0x00000002ff0a7819 */ /* 0x004fc8000001160b */
[----:B------:R-:W-:-:S04]  /*e7f0*/  SGXT.U32 R10, R10, 0x3 ;  /* 0x000000030a0a781a */ /* 0x000fc80000000000 */
[----:B------:R-:W-:-:S04]  /*e800*/  LOP3.LUT R10, R10, 0x18, RZ, 0xfc, !PT ;  /* 0x000000180a0a7812 */ /* 0x000fc800078efcff */
[----:B------:R-:W-:-:S05]  /*e810*/  SHF.L.U32 R10, R10, 0x5, RZ ;  /* 0x000000050a0a7819 */ /* 0x000fca00000006ff */
[----:B------:R2:W4:Y:S01]  /*e820*/  LDS R30, [R10] ;  /* 0x000000000a1e7984 */ /* 0x0005220000000800 */
[----:B0-----:R-:W-:-:S05]  /*e830*/  FMNMX R2, R2, R8, !PT ;  /* 0x0000000802027209 */ /* 0x001fca0007800000 */
[--C-:B------:R-:W-:Y:S02]  /*e840*/  FADD R22, R21, -R2.reuse ;  /* 0x8000000215167221 */ /* 0x100fe40000000000 */
[--C-:B------:R-:W-:Y:S01]  /*e850*/  FADD R21, R3, -R2.reuse ;  /* 0x8000000203157221 */ /* 0x100fe20000000000 */
[----:B-1----:R-:W-:Y:S01]  /*e860*/  FMNMX R3, R24, R66, !PT ;  /* 0x0000004218037209 */ /* 0x002fe20007800000 */
[----:B------:R-:W-:Y:S01]  /*e870*/  FADD R23, R23, -R2 ;  /* 0x8000000217177221 */ /* 0x000fe20000000000 */
[----:B--2---:R-:W2:Y:S01]  /*e880*/  LDL.64 R10, [R1+0x820] ;  /* 0x00082000010a7983 */ /* 0x004ea20000100a00 */
[----:B------:R-:W-:Y:S02]  /*e890*/  FMUL R21, R21, 1.4426950216293334961 ;  /* 0x3fb8aa3b15157820 */ /* 0x000fe40000400000 */
[--C-:B------:R-:W-:Y:S02]  /*e8a0*/  FADD R19, R19, -R3.reuse ;  /* 0x8000000313137221 */ /* 0x100fe40000000000 */
[----:B------:R-:W-:-:S02]  /*e8b0*/  FADD R20, R20, -R3 ;  /* 0x8000000314147221 */ /* 0x000fc40000000000 */
[----:B------:R-:W-:Y:S01]  /*e8c0*/  FMUL R19, R19, 1.4426950216293334961 ;  /* 0x3fb8aa3b13137820 */ /* 0x000fe20000400000 */
[----:B------:R0:W-:Y:S02]  /*e8d0*/  MUFU.EX2 R24, R21 ;  /* 0x0000001500187308 */ /* 0x0001e40000000800 */
[----:B0-----:R-:W-:-:S06]  /*e8e0*/  FMUL R21, R23, 1.4426950216293334961 ;  /* 0x3fb8aa3b17157820 */ /* 0x001fcc0000400000 */
[----:B------:R0:W-:Y:S02]  /*e8f0*/  MUFU.EX2 R23, R19 ;  /* 0x0000001300177308 */ /* 0x0001e40000000800 */
[----:B0-----:R-:W-:Y:S02]  /*e900*/  FMUL R19, R20, 1.4426950216293334961 ;  /* 0x3fb8aa3b14137820 */ /* 0x001fe40000400000 */
[--C-:B------:R-:W-:Y:S01]  /*e910*/  FADD R20, R4, -R3.reuse ;  /* 0x8000000304147221 */ /* 0x100fe20000000000 */
[----:B---3--:R-:W-:Y:S01]  /*e920*/  FMNMX R4, R27, R67, !PT ;  /* 0x000000431b047209 */ /* 0x008fe20007800000 */
[----:B------:R-:W-:Y:S02]  /*e930*/  FADD R27, R25, -R3 ;  /* 0x80000003191b7221 */ /* 0x000fe40000000000 */
[----:B------:R-:W-:Y:S02]  /*e940*/  FMUL R20, R20, 1.4426950216293334961 ;  /* 0x3fb8aa3b14147820 */ /* 0x000fe40000400000 */
[----:B------:R-:W-:-:S02]  /*e950*/  FADD R18, R18, -R4 ;  /* 0x8000000412127221 */ /* 0x000fc40000000000 */
[----:B------:R-:W-:Y:S02]  /*e960*/  FADD R17, R17, -R4 ;  /* 0x8000000411117221 */ /* 0x000fe40000000000 */
[----:B------:R-:W-:Y:S01]  /*e970*/  FMUL R18, R18, 1.4426950216293334961 ;  /* 0x3fb8aa3b12127820 */ /* 0x000fe20000400000 */
[----:B------:R0:W-:Y:S02]  /*e980*/  MUFU.EX2 R25, R20 ;  /* 0x0000001400197308 */ /* 0x0001e40000000800 */
[----:B0-----:R-:W-:-:S06]  /*e990*/  FMUL R20, R27, 1.4426950216293334961 ;  /* 0x3fb8aa3b1b147820 */ /* 0x001fcc0000400000 */
[----:B------:R0:W-:Y:S02]  /*e9a0*/  MUFU.EX2 R27, R18 ;  /* 0x00000012001b7308 */ /* 0x0001e40000000800 */
[----:B0-----:R-:W-:Y:S02]  /*e9b0*/  FMUL R18, R17, 1.4426950216293334961 ;  /* 0x3fb8aa3b11127820 */ /* 0x001fe40000400000 */
[--C-:B------:R-:W-:Y:S01]  /*e9c0*/  FADD R17, R5, -R4.reuse ;  /* 0x8000000405117221 */ /* 0x100fe20000000000 */
[----:B----4-:R-:W-:Y:S01]  /*e9d0*/  FMNMX R5, R30, R0, !PT ;  /* 0x000000001e057209 */ /* 0x010fe20007800000 */
[----:B------:R-:W-:Y:S02]  /*e9e0*/  FADD R30, R26, -R4 ;  /* 0x800000041a1e7221 */ /* 0x000fe40000000000 */
[----:B------:R-:W-:Y:S02]  /*e9f0*/  FMUL R17, R17, 1.4426950216293334961 ;  /* 0x3fb8aa3b11117820 */ /* 0x000fe40000400000 */
[----:B------:R-:W-:-:S02]  /*ea00*/  FADD R16, R16, -R5 ;  /* 0x8000000510107221 */ /* 0x000fc40000000000 */
[----:B------:R-:W-:Y:S01]  /*ea10*/  FADD R6, R6, -R2 ;  /* 0x8000000206067221 */ /* 0x000fe20000000000 */
[----:B------:R0:W-:Y:S01]  /*ea20*/  MUFU.EX2 R26, R17 ;  /* 0x00000011001a7308 */ /* 0x0001e20000000800 */
[----:B------:R-:W-:Y:S02]  /*ea30*/  FMUL R16, R16, 1.4426950216293334961 ;  /* 0x3fb8aa3b10107820 */ /* 0x000fe40000400000 */
[----:B------:R-:W-:Y:S02]  /*ea40*/  FMUL R22, R22, 1.4426950216293334961 ;  /* 0x3fb8aa3b16167820 */ /* 0x000fe40000400000 */
[----:B------:R-:W-:Y:S02]  /*ea50*/  FMUL R6, R6, 1.4426950216293334961 ;  /* 0x3fb8aa3b06067820 */ /* 0x000fe40000400000 */
[----:B0-----:R-:W-:Y:S02]  /*ea60*/  FMUL R17, R30, 1.4426950216293334961 ;  /* 0x3fb8aa3b1e117820 */ /* 0x001fe40000400000 */
[----:B------:R-:W-:-:S02]  /*ea70*/  FADD R30, R28, -R5 ;  /* 0x800000051c1e7221 */ /* 0x000fc40000000000 */
[----:B------:R0:W-:Y:S02]  /*ea80*/  MUFU.EX2 R28, R16 ;  /* 0x00000010001c7308 */ /* 0x0001e40000000800 */
[----:B------:R-:W-:Y:S02]  /*ea90*/  FMUL R30, R30, 1.4426950216293334961 ;  /* 0x3fb8aa3b1e1e7820 */ /* 0x000fe40000400000 */
[----:B0-----:R-:W-:-:S04]  /*eaa0*/  FADD R16, R15, -R5 ;  /* 0x800000050f107221 */ /* 0x001fc80000000000 */
[----:B------:R-:W-:Y:S01]  /*eab0*/  MUFU.EX2 R22, R22 ;  /* 0x0000001600167308 */ /* 0x000fe20000000800 */
[----:B------:R-:W-:-:S07]  /*eac0*/  FMUL R16, R16, 1.4426950216293334961 ;  /* 0x3fb8aa3b10107820 */ /* 0x000fce0000400000 */
[----:B------:R-:W0:Y:S08]  /*ead0*/  MUFU.EX2 R6, R6 ;  /* 0x0000000600067308 */ /* 0x000e300000000800 */
[----:B------:R1:W-:Y:S08]  /*eae0*/  MUFU.EX2 R15, R30 ;  /* 0x0000001e000f7308 */ /* 0x0003f00000000800 */
[----:B------:R-:W3:Y:S01]  /*eaf0*/  MUFU.EX2 R19, R19 ;  /* 0x0000001300137308 */ /* 0x000ee20000000800 */
[----:B-1----:R-:W-:-:S07]  /*eb00*/  FADD R30, R29, -R5 ;  /* 0x800000051d1e7221 */ /* 0x002fce0000000000 */
[----:B------:R-:W1:Y:S08]  /*eb10*/  MUFU.EX2 R18, R18 ;  /* 0x0000001200127308 */ /* 0x000e700000000800 */
[----:B------:R4:W1:Y:S02]  /*eb20*/  MUFU.EX2 R29, R16 ;  /* 0x00000010001d7308 */ /* 0x0008640000000800 */
[----:B----4-:R-:W-:-:S06]  /*eb30*/  FMUL R16, R30, 1.4426950216293334961 ;  /* 0x3fb8aa3b1e107820 */ /* 0x010fcc0000400000 */
[----:B------:R-:W4:Y:S01]  /*eb40*/  MUFU.EX2 R21, R21 ;  /* 0x0000001500157308 */ /* 0x000f220000000800 */
[----:B0-----:R-:W-:-:S07]  /*eb50*/  FADD R34, R22, R6 ;  /* 0x0000000616227221 */ /* 0x001fce0000000000 */
[----:B------:R-:W0:Y:S01]  /*eb60*/  MUFU.EX2 R20, R20 ;  /* 0x0000001400147308 */ /* 0x000e220000000800 */
[----:B---3--:R-:W-:-:S07]  /*eb70*/  FADD R35, R23, R19 ;  /* 0x0000001317237221 */ /* 0x008fce0000000000 */
[----:B------:R-:W3:Y:S01]  /*eb80*/  MUFU.EX2 R17, R17 ;  /* 0x0000001100117308 */ /* 0x000ee20000000800 */
[----:B-1----:R-:W-:-:S07]  /*eb90*/  FADD R32, R27, R18 ;  /* 0x000000121b207221 */ /* 0x002fce0000000000 */
[----:B------:R-:W1:Y:S01]  /*eba0*/  MUFU.EX2 R16, R16 ;  /* 0x0000001000107308 */ /* 0x000e620000000800 */
[----:B------:R-:W-:Y:S02]  /*ebb0*/  FADD R31, R28, R15 ;  /* 0x0000000f1c1f7221 */ /* 0x000fe40000000000 */
[----:B------:R-:W-:Y:S02]  /*ebc0*/  FADD R34, R24, R34 ;  /* 0x0000002218227221 */ /* 0x000fe40000000000 */
[----:B------:R-:W-:Y:S02]  /*ebd0*/  FADD R35, R25, R35 ;  /* 0x0000002319237221 */ /* 0x000fe40000000000 */
[----:B------:R-:W-:Y:S02]  /*ebe0*/  FADD R32, R26, R32 ;  /* 0x000000201a207221 */ /* 0x000fe40000000000 */
[----:B------:R-:W-:Y:S02]  /*ebf0*/  FADD R31, R29, R31 ;  /* 0x0000001f1d1f7221 */ /* 0x000fe40000000000 */
[----:B----4-:R-:W-:-:S02]  /*ec00*/  FADD R34, R21, R34 ;  /* 0x0000002215227221 */ /* 0x010fc40000000000 */
[----:B0-----:R-:W-:Y:S02]  /*ec10*/  FADD R35, R20, R35 ;  /* 0x0000002314237221 */ /* 0x001fe40000000000 */
[----:B---3--:R-:W-:Y:S02]  /*ec20*/  FADD R32, R17, R32 ;  /* 0x0000002011207221 */ /* 0x008fe40000000000 */
[----:B-1----:R-:W-:Y:S01]  /*ec30*/  FADD R31, R16, R31 ;  /* 0x0000001f101f7221 */ /* 0x002fe20000000000 */
[----:B------:R-:W0:Y:S04]  /*ec40*/  SHFL.BFLY PT, R36, R34, 0x2, 0x1f ;  /* 0x0c401f0022247f89 */ /* 0x000e2800000e0000 */
[----:B------:R-:W1:Y:S04]  /*ec50*/  SHFL.BFLY PT, R37, R35, 0x2, 0x1f ;  /* 0x0c401f0023257f89 */ /* 0x000e6800000e0000 */
[----:B------:R-:W3:Y:S04]  /*ec60*/  SHFL.BFLY PT, R33, R32, 0x2, 0x1f ;  /* 0x0c401f0020217f89 */ /* 0x000ee800000e0000 */
[----:B------:R-:W4:Y:S01]  /*ec70*/  SHFL.BFLY PT, R30, R31, 0x2, 0x1f ;  /* 0x0c401f001f1e7f89 */ /* 0x000f2200000e0000 */
[----:B0-----:R-:W-:-:S02]  /*ec80*/  FADD R36, R34, R36 ;  /* 0x0000002422247221 */ /* 0x001fc40000000000 */
[----:B-1----:R-:W-:Y:S02]  /*ec90*/  FADD R37, R35, R37 ;  /* 0x0000002523257221 */ /* 0x002fe40000000000 */
[----:B---3--:R-:W-:Y:S02]  /*eca0*/  FADD R33, R32, R33 ;  /* 0x0000002120217221 */ /* 0x008fe40000000000 */
[----:B----4-:R-:W-:Y:S01]  /*ecb0*/  FADD R30, R31, R30 ;  /* 0x0000001e1f1e7221 */ /* 0x010fe20000000000 */
[----:B------:R-:W0:Y:S04]  /*ecc0*/  SHFL.BFLY PT, R32, R37, 0x1, 0x1f ;  /* 0x0c201f0025207f89 */ /* 0x000e2800000e0000 */
[----:B------:R-:W1:Y:S04]  /*ecd0*/  SHFL.BFLY PT, R31, R36, 0x1, 0x1f ;  /* 0x0c201f00241f7f89 */ /* 0x000e6800000e0000 */
[----:B------:R-:W3:Y:S04]  /*ece0*/  SHFL.BFLY PT, R34, R33, 0x1, 0x1f ;  /* 0x0c201f0021227f89 */ /* 0x000ee800000e0000 */
[----:B------:R-:W4:Y:S01]  /*ecf0*/  SHFL.BFLY PT, R35, R30, 0x1, 0x1f ;  /* 0x0c201f001e237f89 */ /* 0x000f2200000e0000 */
[----:B0-----:R-:W-:-:S02]  /*ed00*/  FADD R32, R37, R32 ;  /* 0x0000002025207221 */ /* 0x001fc40000000000 */
[----:B-1----:R-:W-:Y:S01]  /*ed10*/  FADD R31, R36, R31 ;  /* 0x0000001f241f7221 */ /* 0x002fe20000000000 */
[----:B------:R-:W-:Y:S01]  /*ed20*/  BAR.SYNC.DEFER_BLOCKING 0x0 ;  /* 0x0000000000007b1d */ /* 0x000fe20000010000 */
[----:B---3--:R-:W-:Y:S02]  /*ed30*/  FADD R34, R33, R34 ;  /* 0x0000002221227221 */ /* 0x008fe40000000000 */
[----:B----4-:R-:W-:-:S03]  /*ed40*/  FADD R35, R30, R35 ;  /* 0x000000231e237221 */ /* 0x010fc60000000000 */
[----:B------:R-:W-:Y:S04]  /*ed50*/  @!P1 STS [R46], R31 ;  /* 0x0000001f2e009388 */ /* 0x000fe80000000800 */
[----:B------:R-:W-:Y:S04]  /*ed60*/  @!P1 STS [R14], R32 ;  /* 0x000000200e009388 */ /* 0x000fe80000000800 */
[----:B------:R-:W-:Y:S04]  /*ed70*/  @!P1 STS [R12], R34 ;  /* 0x000000220c009388 */ /* 0x000fe80000000800 */
[----:B------:R-:W-:Y:S04]  /*ed80*/  @!P1 STS [R9], R35 ;  /* 0x0000002309009388 */ /* 0x000fe80000000800 */
[----:B------:R-:W-:Y:S06]  /*ed90*/  BAR.SYNC.DEFER_BLOCKING 0x0 ;  /* 0x0000000000007b1d */ /* 0x000fec0000010000 */
[----:B------:R-:W0:Y:S04]  /*eda0*/  LDS R30, [R7.X4] ;  /* 0x00000000071e7984 */ /* 0x000e280000004800 */
[----:B0-----:R-:W0:Y:S02]  /*edb0*/  SHFL.BFLY PT, R31, R30, 0x4, 0x1f ;  /* 0x0c801f001e1f7f89 */ /* 0x001e2400000e0000 */
[----:B0-----:R-:W-:-:S05]  /*edc0*/  FADD R31, R30, R31 ;  /* 0x0000001f1e1f7221 */ /* 0x001fca0000000000 */
[----:B------:R-:W0:Y:S02]  /*edd0*/  SHFL.BFLY PT, R30, R31, 0x2, 0x1f ;  /* 0x0c401f001f1e7f89 */ /* 0x000e2400000e0000 */
[----:B0-----:R-:W-:-:S05]  /*ede0*/  FADD R30, R31, R30 ;  /* 0x0000001e1f1e7221 */ /* 0x001fca0000000000 */
[----:B------:R-:W0:Y:S02]  /*edf0*/  SHFL.BFLY PT, R34, R30, 0x1, 0x1f ;  /* 0x0c201f001e227f89 */ /* 0x000e2400000e0000 */
[----:B0-----:R-:W-:-:S05]  /*ee00*/  FADD R34, R30, R34 ;  /* 0x000000221e227221 */ /* 0x001fca0000000000 */
[----:B------:R-:W-:Y:S01]  /*ee10*/  @!P0 STS [R7.X4], R34 ;  /* 0x0000002207008388 */ /* 0x000fe20000004800 */
[----:B------:R-:W-:-:S03]  /*ee20*/  IMAD.WIDE R32, R13, 0x2, R58 ;  /* 0x000000020d207825 */ /* 0x000fc600078e023a */
[----:B------:R-:W-:Y:S01]  /*ee30*/  STL [R1+0x11b4], R66 ;  /* 0x0011b44201007387 */ /* 0x000fe20000100800 */
[----:B------:R-:W-:-:S03]  /*ee40*/  IMAD.WIDE R30, R13, 0x2, R56 ;  /* 0x000000020d1e7825 */ /* 0x000fc600078e0238 */
[----:B------:R-:W-:Y:S01]  /*ee50*/  STL [R1+0x11b8], R67 ;  /* 0x0011b84301007387 */ /* 0x000fe20000100800 */
[----:B------:R-:W-:-:S03]  /*ee60*/  IMAD.WIDE R38, R13, 0x2, R38 ;  /* 0x000000020d267825 */ /* 0x000fc600078e0226 */
[----:B------:R-:W-:Y:S01]  /*ee70*/  BAR.SYNC.DEFER_BLOCKING 0x0 ;  /* 0x0000000000007b1d */ /* 0x000fe20000010000 */
[----:B------:R-:W-:-:S05]  /*ee80*/  IMAD.WIDE R36, R13, 0x2, R44 ;  /* 0x000000020d247825 */ /* 0x000fca00078e022c */
[----:B------:R-:W-:Y:S04]  /*ee90*/  STL [R1+0x11bc], R3 ;  /* 0x0011bc0301007387 */ /* 0x000fe80000100800 */
[----:B------:R0:W-:Y:S04]  /*eea0*/  STL [R1+0x11c0], R0 ;  /* 0x0011c00001007387 */ /* 0x0001e80000100800 */
[----:B------:R-:W-:Y:S04]  /*eeb0*/  STL [R1+0x11c4], R4 ;  /* 0x0011c40401007387 */ /* 0x000fe80000100800 */
[----:B------:R1:W-:Y:S04]  /*eec0*/  STL [R1+0x11c8], R5 ;  /* 0x0011c80501007387 */ /* 0x0003e80000100800 */
[----:B------:R-:W3:Y:S04]  /*eed0*/  LDL.64 R54, [R1+0x818] ;  /* 0x0008180001367983 */ /* 0x000ee80000100a00 */
[----:B0-----:R0:W4:Y:S04]  /*eee0*/  LDG.E.U16 R0, [R32.64] ;  /* 0x0000000620007981 */ /* 0x001128000c1e1500 */
[----:B-1----:R2:W4:Y:S04]  /*eef0*/  LDG.E.U16 R5, [R30.64] ;  /* 0x000000061e057981 */ /* 0x002528000c1e1500 */
[----:B------:R3:W4:Y:S01]  /*ef00*/  LDG.E.U16 R90, [R38.64] ;  /* 0x00000006265a7981 */ /* 0x000722000c1e1500 */
[----:B0-----:R-:W-:-:S03]  /*ef10*/  IMAD.WIDE R32, R13, 0x2, R40 ;  /* 0x000000020d207825 */ /* 0x001fc600078e0228 */
[----:B------:R-:W4:Y:S01]  /*ef20*/  LDL.64 R50, [R1+0x808] ;  /* 0x0008080001327983 */ /* 0x000f220000100a00 */
[----:B--2---:R-:W-:-:S03]  /*ef30*/  IMAD.WIDE R30, R13, 0x2, R10 ;  /* 0x000000020d1e7825 */ /* 0x004fc600078e020a */
[----:B------:R0:W2:Y:S04]  /*ef40*/  LDG.E.U16 R108, [R36.64] ;  /* 0x00000006246c7981 */ /* 0x0000a8000c1e1500 */
[----:B------:R-:W2:Y:S04]  /*ef50*/  LDL.64 R48, [R1+0x800] ;  /* 0x0008000001307983 */ /* 0x000ea80000100a00 */
[----:B------:R2:W2:Y:S04]  /*ef60*/  LDG.E.U16 R4, [R32.64] ;  /* 0x0000000620047981 */ /* 0x0004a8000c1e1500 */
[----:B------:R-:W0:Y:S04]  /*ef70*/  LDL.64 R52, [R1+0x810] ;  /* 0x0008100001347983 */ /* 0x000e280000100a00 */
[----:B------:R-:W2:Y:S04]  /*ef80*/  LDL.64 R46, [R1+0x7f8] ;  /* 0x0007f800012e7983 */ /* 0x000ea80000100a00 */
[----:B------:R1:W2:Y:S01]  /*ef90*/  LDG.E.U16 R91, [R30.64] ;  /* 0x000000061e5b7981 */ /* 0x0002a2000c1e1500 */
[----:B------:R-:W-:-:S05]  /*efa0*/  IMAD.WIDE R34, R13, 0x2, R42 ;  /* 0x000000020d227825 */ /* 0x000fca00078e022a */
[----:B------:R1:W2:Y:S01]  /*efb0*/  LDG.E.U16 R3, [R34.64] ;  /* 0x0000000622037981 */ /* 0x0002a2000c1e1500 */
[----:B---3--:R-:W-:-:S05]  /*efc0*/  IMAD.WIDE R38, R13, 0x2, R54 ;  /* 0x000000020d267825 */ /* 0x008fca00078e0236 */
[----:B------:R-:W3:Y:S04]  /*efd0*/  LDG.E.U16 R109, [R38.64] ;  /* 0x00000006266d7981 */ /* 0x000ee8000c1e1500 */
[----:B----4-:R-:W-:Y:S04]  /*efe0*/  STL [R1+0x11cc], R5 ;  /* 0x0011cc0501007387 */ /* 0x010fe80000100800 */
[----:B------:R-:W4:Y:S04]  /*eff0*/  LDL.64 R56, [R1+0x7f0] ;  /* 0x0007f00001387983 */ /* 0x000f280000100a00 */
[----:B------:R-:W4:Y:S01]  /*f000*/  LDL.64 R44, [R1+0x7e8] ;  /* 0x0007e800012c7983 */ /* 0x000f220000100a00 */
[----:B-1----:R-:W-:-:S03]  /*f010*/  IMAD.WIDE R34, R13, 0x2, R50 ;  /* 0x000000020d227825 */ /* 0x002fc600078e0232 */
[----:B------:R-:W4:Y:S04]  /*f020*/  LDL.64 R42, [R1+0x7e0] ;  /* 0x0007e000012a7983 */ /* 0x000f280000100a00 */
[----:B------:R-:W4:Y:S01]  /*f030*/  LDL.64 R40, [R1+0x7d8] ;  /* 0x0007d80001287983 */ /* 0x000f220000100a00 */
[----:B--2---:R-:W-:-:S03]  /*f040*/  IMAD.WIDE R32, R13, 0x2, R48 ;  /* 0x000000020d207825 */ /* 0x004fc600078e0230 */
[----:B------:R-:W2:Y:S04]  /*f050*/  LDL.64 R10, [R1+0x7d0] ;  /* 0x0007d000010a7983 */ /* 0x000ea80000100a00 */
[----:B------:R-:W-:Y:S01]  /*f060*/  STL [R1+0x11d0], R90 ;  /* 0x0011d05a01007387 */ /* 0x000fe20000100800 */
[----:B0-----:R-:W-:-:S03]  /*f070*/  IMAD.WIDE R36, R13, 0x2, R52 ;  /* 0x000000020d247825 */ /* 0x001fc600078e0234 */
[----:B------:R-:W-:Y:S01]  /*f080*/  STL [R1+0x11d4], R108 ;  /* 0x0011d46c01007387 */ /* 0x000fe20000100800 */
[----:B------:R-:W-:-:S03]  /*f090*/  IMAD.WIDE R30, R13, 0x2, R46 ;  /* 0x000000020d1e7825 */ /* 0x000fc600078e022e */
[----:B------:R-:W-:Y:S04]  /*f0a0*/  STL [R1+0x11d8], R4 ;  /* 0x0011d80401007387 */ /* 0x000fe80000100800 */
[----:B------:R-:W-:Y:S04]  /*f0b0*/  STL [R1+0x11dc], R91 ;  /* 0x0011dc5b01007387 */ /* 0x000fe80000100800 */
[----:B------:R-:W2:Y:S04]  /*f0c0*/  LDL.64 R54, [R1+0x7c8] ;  /* 0x0007c80001367983 */ /* 0x000ea80000100a00 */
[----:B------:R-:W2:Y:S04]  /*f0d0*/  LDL.64 R52, [R1+0x7c0] ;  /* 0x0007c00001347983 */ /* 0x000ea80000100a00 */
[----:B------:R-:W2:Y:S04]  /*f0e0*/  LDL.64 R50, [R1+0x7b8] ;  /* 0x0007b80001327983 */ /* 0x000ea80000100a00 */
[----:B------:R-:W2:Y:S04]  /*f0f0*/  LDL.64 R48, [R1+0x7b0] ;  /* 0x0007b00001307983 */ /* 0x000ea80000100a00 */
[----:B------:R0:W-:Y:S04]  /*f100*/  STL [R1+0x20], R0 ;  /* 0x0000200001007387 */ /* 0x0001e80000100800 */
[----:B------:R1:W2:Y:S04]  /*f110*/  LDG.E.U16 R80, [R32.64] ;  /* 0x0000000620507981 */ /* 0x0002a8000c1e1500 */
[----:B------:R2:W2:Y:S04]  /*f120*/  LDG.E.U16 R110, [R30.64] ;  /* 0x000000061e6e7981 */ /* 0x0004a8000c1e1500 */
[----:B0-----:R0:W2:Y:S04]  /*f130*/  LDG.E.U16 R0, [R34.64] ;  /* 0x0000000622007981 */ /* 0x0010a8000c1e1500 */
[----:B------:R-:W2:Y:S04]  /*f140*/  LDL.64 R46, [R1+0x7a8] ;  /* 0x0007a800012e7983 */ /* 0x000ea80000100a00 */
[----:B------:R4:W2:Y:S04]  /*f150*/  LDG.E.U16 R9, [R36.64] ;  /* 0x0000000624097981 */ /* 0x0008a8000c1e1500 */
[----:B---3--:R-:W-:Y:S01]  /*f160*/  STL [R1+0x11e0], R109 ;  /* 0x0011e06d01007387 */ /* 0x008fe20000100800 */
[----:B----4-:R-:W-:-:S04]  /*f170*/  IMAD.WIDE R36, R13, 0x2, R44 ;  /* 0x000000020d247825 */ /* 0x010fc800078e022c */
[----:B0-----:R-:W-:-:S04]  /*f180*/  IMAD.WIDE R34, R13, 0x2, R42 ;  /* 0x000000020d227825 */ /* 0x001fc800078e022a */
[C---:B------:R-:W-:Y:S01]  /*f190*/  IMAD.WIDE R38, R13.reuse, 0x2, R56 ;  /* 0x000000020d267825 */ /* 0x040fe200078e0238 */
[----:B------:R0:W3:Y:S03]  /*f1a0*/  LDG.E.U16 R81, [R34.64] ;  /* 0x0000000622517981 */ /* 0x0000e6000c1e1500 */
[C---:B-1----:R-:W-:Y:S01]  /*f1b0*/  IMAD.WIDE R32, R13.reuse, 0x2, R40 ;  /* 0x000000020d207825 */ /* 0x042fe200078e0228 */
[----:B------:R1:W4:Y:S03]  /*f1c0*/  LDG.E.U16 R7, [R38.64] ;  /* 0x0000000626077981 */ /* 0x000326000c1e1500 */
[C---:B--2---:R-:W-:Y:S01]  /*f1d0*/  IMAD.WIDE R30, R13.reuse, 0x2, R10 ;  /* 0x000000020d1e7825 */ /* 0x044fe200078e020a */
[----:B------:R2:W2:Y:S04]  /*f1e0*/  LDG.E.U16 R111, [R32.64] ;  /* 0x00000006206f7981 */ /* 0x0004a8000c1e1500 */
[----:B------:R-:W-:Y:S04]  /*f1f0*/  STL [R1+0x11e4], R0 ;  /* 0x0011e40001007387 */ /* 0x000fe80000100800 */
[----:B------:R-:W-:Y:S04]  /*f200*/  STL [R1+0x11e8], R80 ;  /* 0x0011e85001007387 */ /* 0x000fe80000100800 */
[----:B------:R-:W-:Y:S04]  /*f210*/  STL [R1+0x11ec], R110 ;  /* 0x0011ec6e01007387 */ /* 0x000fe80000100800 */
[----:B------:R-:W2:Y:S04]  /*f220*/  LDL.64 R44, [R1+0x7a0] ;  /* 0x0007a000012c7983 */ /* 0x000ea80000100a00 */
[----:B------:R0:W-:Y:S04]  /*f230*/  STL [R1+0x1c], R3 ;  /* 0x00001c0301007387 */ /* 0x0001e80000100800 */
[----:B------:R-:W3:Y:S01]  /*f240*/  LDL.64 R42, [R1+0x798] ;  /* 0x00079800012a7983 */ /* 0x000ee20000100a00 */
[----:B-1----:R-:W-:-:S03]  /*f250*/  IMAD.WIDE R38, R13, 0x2, R54 ;  /* 0x000000020d267825 */ /* 0x002fc600078e0236 */
[----:B------:R-:W4:Y:S04]  /*f260*/  LDL.64 R10, [R1+0x788] ;  /* 0x00078800010a7983 */ /* 0x000f280000100a00 */
[----:B0-----:R0:W4:Y:S01]  /*f270*/  LDG.E.U16 R3, [R36.64] ;  /* 0x0000000624037981 */ /* 0x001122000c1e1500 */
[----:B------:R-:W-:-:S03]  /*f280*/  IMAD.WIDE R34, R13, 0x2, R50 ;  /* 0x000000020d227825 */ /* 0x000fc600078e0232 */
[----:B------:R1:W4:Y:S04]  /*f290*/  LDG.E.U16 R0, [R30.64] ;  /* 0x000000061e007981 */ /* 0x000328000c1e1500 */
[----:B------:R2:W4:Y:S01]  /*f2a0*/  LDG.E.U16 R67, [R38.64] ;  /* 0x0000000626437981 */ /* 0x000522000c1e1500 */
[----:B0-----:R-:W-:-:S03]  /*f2b0*/  IMAD.WIDE R36, R13, 0x2, R52 ;  /* 0x000000020d247825 */ /* 0x001fc600078e0234 */
[----:B------:R0:W4:Y:S01]  /*f2c0*/  LDG.E.U16 R72, [R34.64] ;  /* 0x0000000622487981 */ /* 0x000122000c1e1500 */
[----:B-1----:R-:W-:-:S03]  /*f2d0*/  IMAD.WIDE R30, R13, 0x2, R46 ;  /* 0x000000020d1e7825 */ /* 0x002fc600078e022e */
[----:B------:R3:W4:Y:S04]  /*f2e0*/  LDG.E.U16 R82, [R36.64] ;  /* 0x0000000624527981 */ /* 0x000728000c1e1500 */
[----:B------:R-:W0:Y:S04]  /*f2f0*/  LDL.64 R40, [R1+0x790] ;  /* 0x0007900001287983 */ /* 0x000e280000100a00 */
[----:B------:R-:W4:Y:S04]  /*f300*/  LDG.E.U16 R66, [R30.64] ;  /* 0x000000061e427981 */ /* 0x000f28000c1e1500 */
[----:B------:R-:W4:Y:S01]  /*f310*/  LDL.64 R4, [R1+0x780] ;  /* 0x0007800001047983 */ /* 0x000f220000100a00 */
[----:B--2---:R-:W-:-:S05]  /*f320*/  IMAD.WIDE R38, R13, 0x2, R44 ;  /* 0x000000020d267825 */ /* 0x004fca00078e022c */
[----:B------:R-:W2:Y:S01]  /*f330*/  LDG.E.U16 R83, [R38.64] ;  /* 0x0000000626537981 */ /* 0x000ea2000c1e1500 */
[----:B---3--:R-:W-:-:S05]  /*f340*/  IMAD.WIDE R36, R13, 0x2, R42 ;  /* 0x000000020d247825 */ /* 0x008fca00078e022a */
[----:B------:R-:W3:Y:S01]  /*f350*/  LDG.E.U16 R73, [R36.64] ;  /* 0x0000000624497981 */ /* 0x000ee2000c1e1500 */
[----:B------:R-:W-:-:S03]  /*f360*/  IMAD.WIDE R32, R13, 0x2, R48 ;  /* 0x000000020d207825 */ /* 0x000fc600078e0230 */
[----:B----4-:R1:W-:Y:S04]  /*f370*/  STL [R1+0x11f0], R3 ;  /* 0x0011f00301007387 */ /* 0x0103e80000100800 */
[----:B------:R-:W-:Y:S04]  /*f380*/  STL [R1+0x11f4], R81 ;  /* 0x0011f45101007387 */ /* 0x000fe80000100800 */
[----:B-1----:R1:W4:Y:S04]  /*f390*/  LDG.E.U16 R3, [R32.64] ;  /* 0x0000000620037981 */ /* 0x002328000c1e1500 */
[----:B------:R-:W-:Y:S04]  /*f3a0*/  STL [R1+0x11f8], R111 ;  /* 0x0011f86f01007387 */ /* 0x000fe80000100800 */
[----:B------:R-:W4:Y:S01]  /*f3b0*/  LDL.64 R56, [R1+0x778] ;  /* 0x0007780001387983 */ /* 0x000f220000100a00 */
[----:B-1----:R-:W-:-:S03]  /*f3c0*/  IMAD.WIDE R32, R13, 0x2, R10 ;  /* 0x000000020d207825 */ /* 0x002fc600078e020a */
[----:B------:R-:W-:Y:S04]  /*f3d0*/  STL [R1+0x18], R9 ;  /* 0x0000180901007387 */ /* 0x000fe80000100800 */
[----:B------:R-:W4:Y:S04]  /*f3e0*/  LDG.E.U16 R12, [R32.64] ;  /* 0x00000006200c7981 */ /* 0x000f28000c1e1500 */
[----:B------:R-:W4:Y:S04]  /*f3f0*/  LDL.64 R54, [R1+0x770] ;  /* 0x0007700001367983 */ /* 0x000f280000100a00 */
[----:B------:R-:W4:Y:S04]  /*f400*/  LDL.64 R50, [R1+0x768] ;  /* 0x0007680001327983 */ /* 0x000f280000100a00 */
[----:B------:R-:W4:Y:S04]  /*f410*/  LDL.64 R52, [R1+0x760] ;  /* 0x0007600001347983 */ /* 0x000f280000100a00 */
[----:B------:R-:W4:Y:S04]  /*f420*/  LDL.64 R48, [R1+0x758] ;  /* 0x0007580001307983 */ /* 0x000f280000100a00 */
[----:B------:R-:W-:Y:S01]  /*f430*/  STL [R1+0x11fc], R67 ;  /* 0x0011fc4301007387 */ /* 0x000fe20000100800 */
[----:B0-----:R-:W-:-:S03]  /*f440*/  IMAD.WIDE R34, R13, 0x2, R40 ;  /* 0x000000020d227825 */ /* 0x001fc600078e0228 */
[----:B------:R-:W-:Y:S04]  /*f450*/  STL [R1+0x1200], R82 ;  /* 0x0012005201007387 */ /* 0x000fe80000100800 */
[----:B------:R-:W-:Y:S04]  /*f460*/  STL [R1+0x1204], R72 ;  /* 0x0012044801007387 */ /* 0x000fe80000100800 */
[----:B------:R-:W-:Y:S04]  /*f470*/  STL [R1+0x14], R7 ;  /* 0x0000140701007387 */ /* 0x000fe80000100800 */
[----:B------:R-:W-:Y:S01]  /*f480*/  STL [R1+0x1208], R66 ;  /* 0x0012084201007387 */ /* 0x000fe20000100800 */
[----:B------:R-:W-:-:S03]  /*f490*/  IMAD.WIDE R30, R13, 0x2, R4 ;  /* 0x000000020d1e7825 */ /* 0x000fc600078e0204 */
[----:B------:R-:W4:Y:S04]  /*f4a0*/  LDL.64 R40, [R1+0x748] ;  /* 0x0007480001287983 */ /* 0x000f280000100a00 */
[----:B------:R-:W4:Y:S04]  /*f4b0*/  LDL.64 R42, [R1+0x750] ;  /* 0x00075000012a7983 */ /* 0x000f280000100a00 */
[----:B------:R-:W4:Y:S04]  /*f4c0*/  LDL.64 R10, [R1+0x740] ;  /* 0x00074000010a7983 */ /* 0x000f280000100a00 */
[----:B------:R-:W4:Y:S04]  /*f4d0*/  LDL.64 R46, [R1+0x738] ;  /* 0x00073800012e7983 */ /* 0x000f280000100a00 */
[----:B------:R-:W4:Y:S04]  /*f4e0*/  LDL.64 R4, [R1+0x730] ;  /* 0x0007300001047983 */ /* 0x000f280000100a00 */
[----:B------:R0:W-:Y:S04]  /*f4f0*/  STL [R1+0x10], R0 ;  /* 0x0000100001007387 */ /* 0x0001e80000100800 */
[----:B------:R1:W4:Y:S04]  /*f500*/  LDG.E.U16 R68, [R30.64] ;  /* 0x000000061e447981 */ /* 0x000328000c1e1500 */
[----:B0-----:R0:W4:Y:S04]  /*f510*/  LDG.E.U16 R0, [R34.64] ;  /* 0x0000000622007981 */ /* 0x001128000c1e1500 */
[----:B--2---:R-:W-:Y:S04]  /*f520*/  STL [R1+0x120c], R83 ;  /* 0x00120c5301007387 */ /* 0x004fe80000100800 */
[----:B---3--:R-:W-:Y:S04]  /*f530*/  STL [R1+0x1210], R73 ;  /* 0x0012104901007387 */ /* 0x008fe80000100800 */
[----:B------:R-:W2:Y:S01]  /*f540*/  LDL.64 R44, [R1+0x728] ;  /* 0x00072800012c7983 */ /* 0x000ea20000100a00 */
[----:B----4-:R-:W-:-:S05]  /*f550*/  IMAD.WIDE R38, R13, 0x2, R56 ;  /* 0x000000020d267825 */ /* 0x010fca00078e0238 */
[----:B------:R3:W4:Y:S04]  /*f560*/  LDG.E.U16 R74, [R38.64] ;  /* 0x00000006264a7981 */ /* 0x000728000c1e1500 */
[----:B------:R1:W-:Y:S01]  /*f570*/  STL [R1+0x1214], R12 ;  /* 0x0012140c01007387 */ /* 0x0003e20000100800 */
[----:B------:R-:W-:-:S03]  /*f580*/  IMAD.WIDE R36, R13, 0x2, R54 ;  /* 0x000000020d247825 */ /* 0x000fc600078e0236 */
[----:B------:R-:W4:Y:S04]  /*f590*/  LDL.64 R56, [R1+0x720] ;  /* 0x0007200001387983 */ /* 0x000f280000100a00 */
[----:B------:R-:W4:Y:S01]  /*f5a0*/  LDL.64 R58, [R1+0x718] ;  /* 0x00071800013a7983 */ /* 0x000f220000100a00 */
[----:B0-----:R-:W-:-:S03]  /*f5b0*/  IMAD.WIDE R34, R13, 0x2, R50 ;  /* 0x000000020d227825 */ /* 0x001fc600078e0232 */
[----:B------:R-:W4:Y:S01]  /*f5c0*/  LDL.64 R50, [R1+0x710] ;  /* 0x0007100001327983 */ /* 0x000f220000100a00 */
[----:B------:R-:W-:-:S03]  /*f5d0*/  IMAD.WIDE R32, R13, 0x2, R52 ;  /* 0x000000020d207825 */ /* 0x000fc600078e0234 */
[----:B------:R-:W4:Y:S01]  /*f5e0*/  LDL.64 R54, [R1+0x708] ;  /* 0x0007080001367983 */ /* 0x000f220000100a00 */
[----:B-1----:R-:W-:-:S03]  /*f5f0*/  IMAD.WIDE R30, R13, 0x2, R48 ;  /* 0x000000020d1e7825 */ /* 0x002fc600078e0230 */
[----:B------:R0:W4:Y:S04]  /*f600*/  LDG.E.U16 R12, [R36.64] ;  /* 0x00000006240c7981 */ /* 0x000128000c1e1500 */
[----:B------:R1:W-:Y:S04]  /*f610*/  STL [R1+0xc], R3 ;  /* 0x00000c0301007387 */ /* 0x0003e80000100800 */
[----:B------:R-:W4:Y:S04]  /*f620*/  LDL.64 R48, [R1+0x700] ;  /* 0x0007000001307983 */ /* 0x000f280000100a00 */
[----:B------:R1:W4:Y:S04]  /*f630*/  LDG.E.U16 R9, [R34.64] ;  /* 0x0000000622097981 */ /* 0x000328000c1e1500 */
[----:B------:R1:W4:Y:S01]  /*f640*/  LDG.E.U16 R69, [R32.64] ;  /* 0x0000000620457981 */ /* 0x000322000c1e1500 */
[----:B0-----:R-:W-:-:S03]  /*f650*/  IMAD.WIDE R36, R13, 0x2, R40 ;  /* 0x000000020d247825 */ /* 0x001fc600078e0228 */
[----:B------:R0:W4:Y:S01]  /*f660*/  LDG.E.U16 R75, [R30.64] ;  /* 0x000000061e4b7981 */ /* 0x000122000c1e1500 */
[----:B---3--:R-:W-:-:S03]  /*f670*/  IMAD.WIDE R38, R13, 0x2, R42 ;  /* 0x000000020d267825 */ /* 0x008fc600078e022a */
[----:B------:R-:W3:Y:S01]  /*f680*/  LDL.64 R40, [R1+0x6f0] ;  /* 0x0006f00001287983 */ /* 0x000ee20000100a00 */
[----:B-1----:R-:W-:-:S03]  /*f690*/  IMAD.WIDE R34, R13, 0x2, R10 ;  /* 0x000000020d227825 */ /* 0x002fc600078e020a */
[----:B------:R-:W3:Y:S01]  /*f6a0*/  LDL.64 R42, [R1+0x6f8] ;  /* 0x0006f800012a7983 */ /* 0x000ee20000100a00 */
[----:B------:R-:W-:-:S03]  /*f6b0*/  IMAD.WIDE R32, R13, 0x2, R46 ;  /* 0x000000020d207825 */ /* 0x000fc600078e022e */
[----:B------:R-:W3:Y:S01]  /*f6c0*/  LDL.64 R10, [R1+0x6e8] ;  /* 0x0006e800010a7983 */ /* 0x000ee20000100a00 */
[----:B0-----:R-:W-:-:S03]  /*f6d0*/  IMAD.WIDE R30, R13, 0x2, R4 ;  /* 0x000000020d1e7825 */ /* 0x001fc600078e0204 */
[----:B------:R-:W3:Y:S04]  /*f6e0*/  LDL.64 R46, [R1+0x6e0] ;  /* 0x0006e000012e7983 */ /* 0x000ee80000100a00 */
[----:B------:R-:W3:Y:S04]  /*f6f0*/  LDL.64 R4, [R1+0x6d8] ;  /* 0x0006d80001047983 */ /* 0x000ee80000100a00 */
[----:B------:R2:W3:Y:S04]  /*f700*/  LDG.E.U16 R73, [R38.64] ;  /* 0x0000000626497981 */ /* 0x0004e8000c1e1500 */
[----:B------:R4:W3:Y:S04]  /*f710*/  LDG.E.U16 R7, [R36.64] ;  /* 0x0000000624077981 */ /* 0x0008e8000c1e1500 */
[----:B------:R0:W-:Y:S04]  /*f720*/  STL [R1], R0 ;  /* 0x0000000001007387 */ /* 0x0001e80000100800 */
[----:B------:R1:W3:Y:S04]  /*f730*/  LDG.E.U16 R70, [R34.64] ;  /* 0x0000000622467981 */ /* 0x0002e8000c1e1500 */
[----:B------:R-:W3:Y:S04]  /*f740*/  LDL.64 R62, [R1+0x6c0] ;  /* 0x0006c000013e7983 */ /* 0x000ee80000100a00 */
[----:B------:R0:W3:Y:S04]  /*f750*/  LDG.E.U16 R52, [R32.64] ;  /* 0x0000000620347981 */ /* 0x0000e8000c1e1500 */
[----:B------:R-:W3:Y:S04]  /*f760*/  LDL.64 R60, [R1+0x6b0] ;  /* 0x0006b000013c7983 */ /* 0x000ee80000100a00 */
[----:B------:R0:W3:Y:S04]  /*f770*/  LDG.E.U16 R83, [R30.64] ;  /* 0x000000061e537981 */ /* 0x0000e8000c1e1500 */
[----:B------:R-:W3:Y:S04]  /*f780*/  LDL.64 R76, [R1+0x668] ;  /* 0x00066800014c7983 */ /* 0x000ee80000100a00 */
        /* <DEDUP_REMOVED lines=25> */
[----:B------:R-:W3:Y:S01]  /*f920*/  LDL.64 R158, [R1+0x288] ;  /* 0x00028800019e7983 */ /* 0x000ee20000100a00 */
[----:B--2---:R-:W-:-:S03]  /*f930*/  IMAD.WIDE R38, R13, 0x2, R44 ;  /* 0x000000020d267825 */ /* 0x004fc600078e022c */
[----:B------:R-:W2:Y:S04]  /*f940*/  LDL.64 R44, [R1+0x6d0] ;  /* 0x0006d000012c7983 */ /* 0x000ea80000100a00 */
[----:B------:R0:W2:Y:S01]  /*f950*/  LDG.E.U16 R156, [R38.64] ;  /* 0x00000006269c7981 */ /* 0x0000a2000c1e1500 */
[----:B----4-:R-:W-:-:S03]  /*f960*/  IMAD.WIDE R36, R13, 0x2, R56 ;  /* 0x000000020d247825 */ /* 0x010fc600078e0238 */
[----:B------:R-:W4:Y:S01]  /*f970*/  LDL.64 R56, [R1+0x6c8] ;  /* 0x0006c80001387983 */ /* 0x000f220000100a00 */
[----:B-1----:R-:W-:-:S03]  /*f980*/  IMAD.WIDE R34, R13, 0x2, R58 ;  /* 0x000000020d227825 */ /* 0x002fc600078e023a */
[----:B------:R1:W4:Y:S01]  /*f990*/  LDG.E.U16 R71, [R36.64] ;  /* 0x0000000624477981 */ /* 0x000322000c1e1500 */
[----:B0-----:R-:W-:-:S03]  /*f9a0*/  IMAD.WIDE R32, R13, 0x2, R50 ;  /* 0x000000020d207825 */ /* 0x001fc600078e0232 */
[----:B------:R-:W4:Y:S04]  /*f9b0*/  LDL.64 R50, [R1+0x6b8] ;  /* 0x0006b80001327983 */ /* 0x000f280000100a00 */
[----:B------:R3:W4:Y:S01]  /*f9c0*/  LDG.E.U16 R53, [R34.64] ;  /* 0x0000000622357981 */ /* 0x000722000c1e1500 */
[----:B------:R-:W-:-:S03]  /*f9d0*/  IMAD.WIDE R30, R13, 0x2, R54 ;  /* 0x000000020d1e7825 */ /* 0x000fc600078e0236 */
[----:B------:R-:W4:Y:S04]  /*f9e0*/  LDL.64 R58, [R1+0x6a8] ;  /* 0x0006a800013a7983 */ /* 0x000f280000100a00 */
[----:B------:R0:W4:Y:S01]  /*f9f0*/  LDG.E.U16 R66, [R32.64] ;  /* 0x0000000620427981 */ /* 0x000122000c1e1500 */
[----:B------:R-:W-:-:S03]  /*fa00*/  IMAD.WIDE R38, R13, 0x2, R48 ;  /* 0x000000020d267825 */ /* 0x000fc600078e0230 */
[----:B------:R0:W4:Y:S04]  /*fa10*/  LDG.E.U16 R157, [R30.64] ;  /* 0x000000061e9d7981 */ /* 0x000128000c1e1500 */
[----:B------:R0:W4:Y:S01]  /*fa20*/  LDG.E.U16 R48, [R38.64] ;  /* 0x0000000626307981 */ /* 0x000122000c1e1500 */
[----:B---3--:R-:W-:-:S03]  /*fa30*/  IMAD.WIDE R34, R13, 0x2, R40 ;  /* 0x000000020d227825 */ /* 0x008fc600078e0228 */
[----:B------:R-:W3:Y:S01]  /*fa40*/  LDL.64 R40, [R1+0x698] ;  /* 0x0006980001287983 */ /* 0x000ee20000100a00 */
[----:B-1----:R-:W-:-:S03]  /*fa50*/  IMAD.WIDE R36, R13, 0x2, R42 ;  /* 0x000000020d247825 */ /* 0x002fc600078e022a */
[----:B------:R-:W3:Y:S01]  /*fa60*/  LDL.64 R42, [R1+0x6a0] ;  /* 0x0006a000012a7983 */ /* 0x000ee20000100a00 */
[----:B0-----:R-:W-:-:S03]  /*fa70*/  IMAD.WIDE R32, R13, 0x2, R10 ;  /* 0x000000020d207825 */ /* 0x001fc600078e020a */
[----:B------:R-:W3:Y:S04]  /*fa80*/  LDL.64 R10, [R1+0x690] ;  /* 0x00069000010a7983 */ /* 0x000ee80000100a00 */
[----:B------:R2:W3:Y:S01]  /*fa90*/  LDG.E.U16 R54, [R36.64] ;  /* 0x0000000624367981 */ /* 0x0004e2000c1e1500 */
[----:B------:R-:W-:-:S03]  /*faa0*/  IMAD.WIDE R38, R13, 0x2, R4 ;  /* 0x000000020d267825 */ /* 0x000fc600078e0204 */
[----:B------:R-:W3:Y:S01]  /*fab0*/  LDL.64 R4, [R1+0x680] ;  /* 0x0006800001047983 */ /* 0x000ee20000100a00 */
[----:B------:R-:W-:-:S03]  /*fac0*/  IMAD.WIDE R30, R13, 0x2, R46 ;  /* 0x000000020d1e7825 */ /* 0x000fc600078e022e */
[----:B------:R-:W3:Y:S04]  /*fad0*/  LDL.64 R46, [R1+0x688] ;  /* 0x00068800012e7983 */ /* 0x000ee80000100a00 */
[----:B------:R4:W3:Y:S04]  /*fae0*/  LDG.E.U16 R72, [R34.64] ;  /* 0x0000000622487981 */ /* 0x0008e8000c1e1500 */
[----:B------:R0:W3:Y:S04]  /*faf0*/  LDG.E.U16 R154, [R32.64] ;  /* 0x00000006209a7981 */ /* 0x0000e8000c1e1500 */
[----:B------:R1:W3:Y:S04]  /*fb00*/  LDG.E.U16 R49, [R30.64] ;  /* 0x000000061e317981 */ /* 0x0002e8000c1e1500 */
[----:B------:R0:W3:Y:S01]  /*fb10*/  LDG.E.U16 R55, [R38.64] ;  /* 0x0000000626377981 */ /* 0x0000e2000c1e1500 */
[----:B--2---:R-:W-:-:S03]  /*fb20*/  IMAD.WIDE R36, R13, 0x2, R44 ;  /* 0x000000020d247825 */ /* 0x004fc600078e022c */
[----:B------:R-:W2:Y:S01]  /*fb30*/  LDL.64 R44, [R1+0x678] ;  /* 0x00067800012c7983 */ /* 0x000ea20000100a00 */
[----:B0-----:R-:W-:-:S03]  /*fb40*/  IMAD.WIDE R32, R13, 0x2, R62 ;  /* 0x000000020d207825 */ /* 0x001fc600078e023e */
[----:B------:R0:W2:Y:S01]  /*fb50*/  LDG.E.U16 R82, [R36.64] ;  /* 0x0000000624527981 */ /* 0x0000a2000c1e1500 */
[----:B------:R-:W-:-:S03]  /*fb60*/  IMAD.WIDE R38, R13, 0x2, R60 ;  /* 0x000000020d267825 */ /* 0x000fc600078e023c */
[----:B------:R-:W2:Y:S04]  /*fb70*/  LDL.64 R60, [R1+0x658] ;  /* 0x00065800013c7983 */ /* 0x000ea80000100a00 */
[----:B------:R-:W2:Y:S04]  /*fb80*/  LDL.64 R62, [R1+0x640] ;  /* 0x00064000013e7983 */ /* 0x000ea80000100a00 */
[----:B------:R0:W2:Y:S01]  /*fb90*/  LDG.E.U16 R67, [R38.64] ;  /* 0x0000000626437981 */ /* 0x0000a2000c1e1500 */
[----:B----4-:R-:W-:-:S03]  /*fba0*/  IMAD.WIDE R34, R13, 0x2, R56 ;  /* 0x000000020d227825 */ /* 0x010fc600078e0238 */
[----:B------:R-:W4:Y:S04]  /*fbb0*/  LDL.64 R56, [R1+0x670] ;  /* 0x0006700001387983 */ /* 0x000f280000100a00 */
[----:B------:R0:W4:Y:S01]  /*fbc0*/  LDG.E.U16 R155, [R34.64] ;  /* 0x00000006229b7981 */ /* 0x000122000c1e1500 */
[----:B-1----:R-:W-:-:S03]  /*fbd0*/  IMAD.WIDE R30, R13, 0x2, R50 ;  /* 0x000000020d1e7825 */ /* 0x002fc600078e0232 */
[----:B------:R3:W4:Y:S04]  /*fbe0*/  LDG.E.U16 R50, [R32.64] ;  /* 0x0000000620327981 */ /* 0x000728000c1e1500 */
[----:B------:R1:W4:Y:S01]  /*fbf0*/  LDG.E.U16 R104, [R30.64] ;  /* 0x000000061e687981 */ /* 0x000322000c1e1500 */
[----:B0-----:R-:W-:-:S03]  /*fc00*/  IMAD.WIDE R36, R13, 0x2, R58 ;  /* 0x000000020d247825 */ /* 0x001fc600078e023a */
[----:B------:R-:W4:Y:S01]  /*fc10*/  LDL.64 R58, [R1+0x650] ;  /* 0x00065000013a7983 */ /* 0x000f220000100a00 */
[----:B---3--:R-:W-:-:S03]  /*fc20*/  IMAD.WIDE R32, R13, 0x2, R40 ;  /* 0x000000020d207825 */ /* 0x008fc600078e0228 */
[----:B------:R-:W3:Y:S01]  /*fc30*/  LDL.64 R40, [R1+0x638] ;  /* 0x0006380001287983 */ /* 0x000ee20000100a00 */
[----:B------:R-:W-:-:S03]  /*fc40*/  IMAD.WIDE R34, R13, 0x2, R42 ;  /* 0x000000020d227825 */ /* 0x000fc600078e022a */
[----:B------:R-:W3:Y:S01]  /*fc50*/  LDL.64 R42, [R1+0x648] ;  /* 0x00064800012a7983 */ /* 0x000ee20000100a00 */
[----:B-1----:R-:W-:-:S03]  /*fc60*/  IMAD.WIDE R30, R13, 0x2, R10 ;  /* 0x000000020d1e7825 */ /* 0x002fc600078e020a */
[----:B------:R0:W3:Y:S04]  /*fc70*/  LDG.E.U16 R11, [R36.64] ;  /* 0x00000006240b7981 */ /* 0x0000e8000c1e1500 */
[----:B------:R2:W3:Y:S04]  /*fc80*/  LDG.E.U16 R51, [R34.64] ;  /* 0x0000000622337981 */ /* 0x0004e8000c1e1500 */
[----:B------:R4:W3:Y:S01]  /*fc90*/  LDG.E.U16 R105, [R32.64] ;  /* 0x0000000620697981 */ /* 0x0008e2000c1e1500 */
[----:B0-----:R-:W-:-:S03]  /*fca0*/  IMAD.WIDE R36, R13, 0x2, R4 ;  /* 0x000000020d247825 */ /* 0x001fc600078e0204 */
[----:B------:R-:W3:Y:S01]  /*fcb0*/  LDL.64 R4, [R1+0x628] ;  /* 0x0006280001047983 */ /* 0x000ee20000100a00 */
[----:B------:R-:W-:-:S03]  /*fcc0*/  IMAD.WIDE R38, R13, 0x2, R46 ;  /* 0x000000020d267825 */ /* 0x000fc600078e022e */
[----:B------:R-:W3:Y:S04]  /*fcd0*/  LDL.64 R46, [R1+0x630] ;  /* 0x00063000012e7983 */ /* 0x000ee80000100a00 */
[----:B------:R0:W3:Y:S04]  /*fce0*/  LDG.E.U16 R111, [R30.64] ;  /* 0x000000061e6f7981 */ /* 0x0000e8000c1e1500 */
[----:B------:R1:W3:Y:S04]  /*fcf0*/  LDG.E.U16 R14, [R38.64] ;  /* 0x00000006260e7981 */ /* 0x0002e8000c1e1500 */
[----:B------:R0:W3:Y:S01]  /*fd00*/  LDG.E.U16 R92, [R36.64] ;  /* 0x00000006245c7981 */ /* 0x0000e2000c1e1500 */
[----:B--2---:R-:W-:-:S03]  /*fd10*/  IMAD.WIDE R34, R13, 0x2, R44 ;  /* 0x000000020d227825 */ /* 0x004fc600078e022c */
[----:B------:R-:W2:Y:S01]  /*fd20*/  LDL.64 R44, [R1+0x620] ;  /* 0x00062000012c7983 */ /* 0x000ea20000100a00 */
[----:B0-----:R-:W-:-:S03]  /*fd30*/  IMAD.WIDE R30, R13, 0x2, R76 ;  /* 0x000000020d1e7825 */ /* 0x001fc600078e024c */
[----:B------:R-:W2:Y:S01]  /*fd40*/  LDL.64 R76, [R1+0x610] ;  /* 0x00061000014c7983 */ /* 0x000ea20000100a00 */
[----:B-1----:R-:W-:-:S03]  /*fd50*/  IMAD.WIDE R38, R13, 0x2, R64 ;  /* 0x000000020d267825 */ /* 0x002fc600078e0240 */
[----:B------:R-:W2:Y:S01]  /*fd60*/  LDL.64 R64, [R1+0x608] ;  /* 0x0006080001407983 */ /* 0x000ea20000100a00 */
[----:B------:R-:W-:-:S03]  /*fd70*/  IMAD.WIDE R36, R13, 0x2, R60 ;  /* 0x000000020d247825 */ /* 0x000fc600078e023c */
[----:B------:R0:W2:Y:S04]  /*fd80*/  LDG.E.U16 R106, [R34.64] ;  /* 0x00000006226a7981 */ /* 0x0000a8000c1e1500 */
[----:B------:R3:W2:Y:S04]  /*fd90*/  LDG.E.U16 R93, [R38.64] ;  /* 0x00000006265d7981 */ /* 0x0006a8000c1e1500 */
[----:B------:R1:W2:Y:S04]  /*fda0*/  LDG.E.U16 R10, [R30.64] ;  /* 0x000000061e0a7981 */ /* 0x0002a8000c1e1500 */
[----:B------:R-:W2:Y:S04]  /*fdb0*/  LDL.64 R60, [R1+0x600] ;  /* 0x00060000013c7983 */ /* 0x000ea80000100a00 */
[----:B------:R0:W2:Y:S01]  /*fdc0*/  LDG.E.U16 R107, [R36.64] ;  /* 0x00000006246b7981 */ /* 0x0000a2000c1e1500 */
[----:B----4-:R-:W-:-:S03]  /*fdd0*/  IMAD.WIDE R32, R13, 0x2, R56 ;  /* 0x000000020d207825 */ /* 0x010fc600078e0238 */
[----:B------:R-:W4:Y:S01]  /*fde0*/  LDL.64 R56, [R1+0x618] ;  /* 0x0006180001387983 */ /* 0x000f220000100a00 */
[----:B-1----:R-:W-:-:S03]  /*fdf0*/  IMAD.WIDE R30, R13, 0x2, R62 ;  /* 0x000000020d1e7825 */ /* 0x002fc600078e023e */
[----:B------:R1:W4:Y:S04]  /*fe00*/  LDG.E.U16 R81, [R32.64] ;  /* 0x0000000620517981 */ /* 0x000328000c1e1500 */
[----:B------:R-:W4:Y:S04]  /*fe10*/  LDL.64 R62, [R1+0x5e8] ;  /* 0x0005e800013e7983 */ /* 0x000f280000100a00 */
[----:B------:R4:W4:Y:S01]  /*fe20*/  LDG.E.U16 R94, [R30.64] ;  /* 0x000000061e5e7981 */ /* 0x000922000c1e1500 */
[----:B0-----:R-:W-:-:S03]  /*fe30*/  IMAD.WIDE R34, R13, 0x2, R58 ;  /* 0x000000020d227825 */ /* 0x001fc600078e023a */
[----:B------:R-:W4:Y:S04]  /*fe40*/  LDL.64 R58, [R1+0x5f8] ;  /* 0x0005f800013a7983 */ /* 0x000f280000100a00 */
[----:B------:R0:W4:Y:S01]  /*fe50*/  LDG.E.U16 R3, [R34.64] ;  /* 0x0000000622037981 */ /* 0x000122000c1e1500 */
[----:B---3--:R-:W-:-:S03]  /*fe60*/  IMAD.WIDE R38, R13, 0x2, R40 ;  /* 0x000000020d267825 */ /* 0x008fc600078e0228 */
[----:B------:R-:W3:Y:S01]  /*fe70*/  LDL.64 R40, [R1+0x5e0] ;  /* 0x0005e00001287983 */ /* 0x000ee20000100a00 */
[----:B-1----:R-:W-:-:S03]  /*fe80*/  IMAD.WIDE R32, R13, 0x2, R42 ;  /* 0x000000020d207825 */ /* 0x002fc600078e022a */
[----:B------:R-:W3:Y:S04]  /*fe90*/  LDL.64 R42, [R1+0x5f0] ;  /* 0x0005f000012a7983 */ /* 0x000ee80000100a00 */
[----:B------:R2:W3:Y:S01]  /*fea0*/  LDG.E.U16 R84, [R32.64] ;  /* 0x0000000620547981 */ /* 0x0004e2000c1e1500 */
[----:B0-----:R-:W-:-:S03]  /*feb0*/  IMAD.WIDE R34, R13, 0x2, R4 ;  /* 0x000000020d227825 */ /* 0x001fc600078e0204 */
[----:B------:R-:W3:Y:S01]  /*fec0*/  LDL.64 R4, [R1+0x5d0] ;  /* 0x0005d00001047983 */ /* 0x000ee20000100a00 */
[----:B------:R-:W-:-:S03]  /*fed0*/  IMAD.WIDE R36, R13, 0x2, R46 ;  /* 0x000000020d247825 */ /* 0x000fc600078e022e */
[----:B------:R-:W3:Y:S04]  /*fee0*/  LDL.64 R46, [R1+0x5d8] ;  /* 0x0005d800012e7983 */ /* 0x000ee80000100a00 */
[----:B------:R0:W3:Y:S04]  /*fef0*/  LDG.E.U16 R110, [R36.64] ;  /* 0x00000006246e7981 */ /* 0x0000e8000c1e1500 */
[----:B------:R1:W3:Y:S01]  /*ff00*/  LDG.E.U16 R85, [R34.64] ;  /* 0x0000000622557981 */ /* 0x0002e2000c1e1500 */
[----:B--2---:R-:W-:-:S03]  /*ff10*/  IMAD.WIDE R32, R13, 0x2, R44 ;  /* 0x000000020d207825 */ /* 0x004fc600078e022c */
[----:B------:R-:W2:Y:S04]  /*ff20*/  LDL.64 R44, [R1+0x5c8] ;  /* 0x0005c800012c7983 */ /* 0x000ea80000100a00 */
[----:B------:R1:W2:Y:S01]  /*ff30*/  LDG.E.U16 R95, [R32.64] ;  /* 0x00000006205f7981 */ /* 0x0002a2000c1e1500 */
[----:B0-----:R-:W-:-:S03]  /*ff40*/  IMAD.WIDE R36, R13, 0x2, R64 ;  /* 0x000000020d247825 */ /* 0x001fc600078e0240 */
[----:B------:R-:W2:Y:S04]  /*ff50*/  LDL.64 R64, [R1+0x5a8] ;  /* 0x0005a80001407983 */ /* 0x000ea80000100a00 */
[----:B------:R3:W2:Y:S01]  /*ff60*/  LDG.E.U16 R86, [R36.64] ;  /* 0x0000000624567981 */ /* 0x0006a2000c1e1500 */
[----:B-1----:R-:W-:-:S03]  /*ff70*/  IMAD.WIDE R34, R13, 0x2, R60 ;  /* 0x000000020d227825 */ /* 0x002fc600078e023c */
[----:B------:R-:W2:Y:S04]  /*ff80*/  LDL.64 R60, [R1+0x5a0] ;  /* 0x0005a000013c7983 */ /* 0x000ea80000100a00 */
[----:B------:R0:W2:Y:S01]  /*ff90*/  LDG.E.U16 R96, [R34.64] ;  /* 0x0000000622607981 */ /* 0x0000a2000c1e1500 */
[----:B----4-:R-:W-:-:S03]  /*ffa0*/  IMAD.WIDE R30, R13, 0x2, R56 ;  /* 0x000000020d1e7825 */ /* 0x010fc600078e0238 */
[----:B------:R1:W4:Y:S04]  /*ffb0*/  LDG.E.U16 R56, [R38.64] ;  /* 0x0000000626387981 */ /* 0x000328000c1e1500 */
[----:B------:R0:W4:Y:S01]  /*ffc0*/  LDG.E.U16 R57, [R30.64] ;  /* 0x000000061e397981 */ /* 0x000122000c1e1500 */
[----:B-1----:R-:W-:-:S03]  /*ffd0*/  IMAD.WIDE R38, R13, 0x2, R76 ;  /* 0x000000020d267825 */ /* 0x002fc600078e024c */
[----:B------:R-:W4:Y:S01]  /*ffe0*/  LDL.64 R76, [R1+0x5b0] ;  /* 0x0005b000014c7983 */ /* 0x000f220000100a00 */
[----:B------:R-:W-:-:S03]  /*fff0*/  IMAD.WIDE R32, R13, 0x2, R58 ;  /* 0x000000020d207825 */ /* 0x000fc600078e023a */
[----:B------:R1:W4:Y:S04]  /*10000*/  LDG.E.U16 R80, [R38.64] ;  /* 0x0000000626507981 */ /* 0x000328000c1e1500 */
[----:B------:R0:W4:Y:S01]  /*10010*/  LDG.E.U16 R58, [R32.64] ;  /* 0x00000006203a7981 */ /* 0x000122000c1e1500 */
[----:B-1----:R-:W-:-:S03]  /*10020*/  IMAD.WIDE R38, R13, 0x2, R62 ;  /* 0x000000020d267825 */ /* 0x002fc600078e023e */
[----:B------:R-:W4:Y:S04]  /*10030*/  LDL.64 R62, [R1+0x590] ;  /* 0x00059000013e7983 */ /* 0x000f280000100a00 */
[----:B------:R1:W4:Y:S01]  /*10040*/  LDG.E.U16 R87, [R38.64] ;  /* 0x0000000626577981 */ /* 0x000322000c1e1500 */
[----:B---3--:R-:W-:-:S03]  /*10050*/  IMAD.WIDE R36, R13, 0x2, R40 ;  /* 0x000000020d247825 */ /* 0x008fc600078e0228 */
[----:B------:R-:W2:Y:S01]  /*10060*/  LDL.64 R40, [R1+0x588] ;  /* 0x0005880001287983 */ /* 0x000ea20000100a00 */
[----:B0-----:R-:W-:-:S03]  /*10070*/  IMAD.WIDE R30, R13, 0x2, R42 ;  /* 0x000000020d1e7825 */ /* 0x001fc600078e022a */
[----:B------:R-:W2:Y:S04]  /*10080*/  LDL.64 R42, [R1+0x598] ;  /* 0x00059800012a7983 */ /* 0x000ea80000100a00 */
[----:B------:R2:W2:Y:S04]  /*10090*/  LDG.E.U16 R0, [R30.64] ;  /* 0x000000061e007981 */ /* 0x0004a8000c1e1500 */
[----:B------:R0:W2:Y:S01]  /*100a0*/  LDG.E.U16 R97, [R36.64] ;  /* 0x0000000624617981 */ /* 0x0000a2000c1e1500 */
[----:B------:R-:W-:-:S03]  /*100b0*/  IMAD.WIDE R32, R13, 0x2, R4 ;  /* 0x000000020d207825 */ /* 0x000fc600078e0204 */
[----:B------:R-:W2:Y:S01]  /*100c0*/  LDL.64 R4, [R1+0x578] ;  /* 0x0005780001047983 */ /* 0x000ea20000100a00 */
[----:B------:R-:W-:-:S03]  /*100d0*/  IMAD.WIDE R34, R13, 0x2, R46 ;  /* 0x000000020d227825 */ /* 0x000fc600078e022e */
[----:B------:R-:W2:Y:S04]  /*100e0*/  LDL.64 R46, [R1+0x580] ;  /* 0x00058000012e7983 */ /* 0x000ea80000100a00 */
[----:B------:R4:W2:Y:S02]  /*100f0*/  LDG.E.U16 R59, [R34.64] ;  /* 0x00000006223b7981 */ /* 0x0008a4000c1e1500 */
[C---:B--2---:R-:W-:Y:S02]  /*10100*/  IMAD.WIDE R30, R13.reuse, 0x2, R44 ;  /* 0x000000020d1e7825 */ /* 0x044fe400078e022c */
[----:B------:R2:W3:Y:S04]  /*10110*/  LDG.E.U16 R109, [R32.64] ;  /* 0x00000006206d7981 */ /* 0x0004e8000c1e1500 */
[----:B------:R-:W3:Y:S01]  /*10120*/  LDL.64 R44, [R1+0x568] ;  /* 0x00056800012c7983 */ /* 0x000ee20000100a00 */
[----:B0-----:R-:W-:-:S03]  /*10130*/  IMAD.WIDE R36, R13, 0x2, R78 ;  /* 0x000000020d247825 */ /* 0x001fc600078e024e */
[----:B------:R0:W3:Y:S01]  /*10140*/  LDG.E.U16 R100, [R30.64] ;  /* 0x000000061e647981 */ /* 0x0000e2000c1e1500 */
[----:B-1----:R-:W-:-:S03]  /*10150*/  IMAD.WIDE R38, R13, 0x2, R88 ;  /* 0x000000020d267825 */ /* 0x002fc600078e0258 */
[----:B------:R-:W3:Y:S01]  /*10160*/  LDL.64 R78, [R1+0x538] ;  /* 0x00053800014e7983 */ /* 0x000ee20000100a00 */
[----:B--2---:R-:W-:-:S03]  /*10170*/  IMAD.WIDE R32, R13, 0x2, R64 ;  /* 0x000000020d207825 */ /* 0x004fc600078e0240 */
[----:B------:R-:W2:Y:S04]  /*10180*/  LDL.64 R64, [R1+0x528] ;  /* 0x0005280001407983 */ /* 0x000ea80000100a00 */
[----:B------:R1:W2:Y:S01]  /*10190*/  LDG.E.U16 R98, [R38.64] ;  /* 0x0000000626627981 */ /* 0x0002a2000c1e1500 */
[----:B0-----:R-:W-:-:S03]  /*101a0*/  IMAD.WIDE R30, R13, 0x2, R60 ;  /* 0x000000020d1e7825 */ /* 0x001fc600078e023c */
[----:B------:R0:W2:Y:S04]  /*101b0*/  LDG.E.U16 R101, [R32.64] ;  /* 0x0000000620657981 */ /* 0x0000a8000c1e1500 */
[----:B------:R0:W2:Y:S04]  /*101c0*/  LDG.E.U16 R60, [R36.64] ;  /* 0x00000006243c7981 */ /* 0x0000a8000c1e1500 */
[----:B------:R0:W2:Y:S04]  /*101d0*/  LDG.E.U16 R99, [R30.64] ;  /* 0x000000061e637981 */ /* 0x0000a8000c1e1500 */
[----:B------:R-:W2:Y:S01]  /*101e0*/  LDL.64 R88, [R1+0x548] ;  /* 0x0005480001587983 */ /* 0x000ea20000100a00 */
[----:B----4-:R-:W-:-:S05]  /*101f0*/  IMAD.WIDE R34, R13, 0x2, R76 ;  /* 0x000000020d227825 */ /* 0x010fca00078e024c */
[----:B------:R4:W2:Y:S01]  /*10200*/  LDG.E.U16 R91, [R34.64] ;  /* 0x00000006225b7981 */ /* 0x0008a2000c1e1500 */
[----:B0-----:R-:W-:-:S04]  /*10210*/  IMAD.WIDE R36, R13, 0x2, R62 ;  /* 0x000000020d247825 */ /* 0x001fc800078e023e */
[C---:B----4-:R-:W-:Y:S02]  /*10220*/  IMAD.WIDE R34, R13.reuse, 0x2, R40 ;  /* 0x000000020d227825 */ /* 0x050fe400078e0228 */
[----:B------:R-:W4:Y:S02]  /*10230*/  LDL.64 R40, [R1+0x530] ;  /* 0x0005300001287983 */ /* 0x000f240000100a00 */
[C---:B-1----:R-:W-:Y:S02]  /*10240*/  IMAD.WIDE R38, R13.reuse, 0x2, R42 ;  /* 0x000000020d267825 */ /* 0x042fe400078e022a */
[----:B------:R-:W4:Y:S04]  /*10250*/  LDL.64 R42, [R1+0x540] ;  /* 0x00054000012a7983 */ /* 0x000f280000100a00 */
[----:B------:R0:W4:Y:S04]  /*10260*/  LDG.E.U16 R102, [R34.64] ;  /* 0x0000000622667981 */ /* 0x000128000c1e1500 */
[----:B------:R1:W4:Y:S01]  /*10270*/  LDG.E.U16 R61, [R38.64] ;  /* 0x00000006263d7981 */ /* 0x000322000c1e1500 */
[----:B------:R-:W-:-:S03]  /*10280*/  IMAD.WIDE R30, R13, 0x2, R4 ;  /* 0x000000020d1e7825 */ /* 0x000fc600078e0204 */
[----:B------:R3:W4:Y:S01]  /*10290*/  LDG.E.U16 R4, [R36.64] ;  /* 0x0000000624047981 */ /* 0x000722000c1e1500 */
[----:B------:R-:W-:-:S03]  /*102a0*/  IMAD.WIDE R32, R13, 0x2, R46 ;  /* 0x000000020d207825 */ /* 0x000fc600078e022e */
[----:B------:R-:W4:Y:S04]  /*102b0*/  LDL.64 R46, [R1+0x520] ;  /* 0x00052000012e7983 */ /* 0x000f280000100a00 */
[----:B------:R1:W4:Y:S01]  /*102c0*/  LDG.E.U16 R76, [R32.64] ;  /* 0x00000006204c7981 */ /* 0x000322000c1e1500 */
[----:B0-----:R-:W-:-:S03]  /*102d0*/  IMAD.WIDE R34, R13, 0x2, R114 ;  /* 0x000000020d227825 */ /* 0x001fc600078e0272 */
[----:B------:R-:W4:Y:S01]  /*102e0*/  LDL.64 R114, [R1+0x508] ;  /* 0x0005080001727983 */ /* 0x000f220000100a00 */
[----:B-1----:R-:W-:-:S03]  /*102f0*/  IMAD.WIDE R38, R13, 0x2, R118 ;  /* 0x000000020d267825 */ /* 0x002fc600078e0276 */
[----:B------:R0:W4:Y:S01]  /*10300*/  LDG.E.U16 R62, [R30.64] ;  /* 0x000000061e3e7981 */ /* 0x000122000c1e1500 */
[----:B------:R-:W-:-:S03]  /*10310*/  IMAD.WIDE R32, R13, 0x2, R112 ;  /* 0x000000020d207825 */ /* 0x000fc600078e0270 */
[----:B------:R-:W4:Y:S04]  /*10320*/  LDL.64 R112, [R1+0x500] ;  /* 0x0005000001707983 */ /* 0x000f280000100a00 */
[----:B------:R4:W4:Y:S01]  /*10330*/  LDG.E.U16 R63, [R32.64] ;  /* 0x00000006203f7981 */ /* 0x000922000c1e1500 */
[----:B---3--:R-:W-:-:S03]  /*10340*/  IMAD.WIDE R36, R13, 0x2, R44 ;  /* 0x000000020d247825 */ /* 0x008fc600078e022c */
[----:B------:R1:W3:Y:S04]  /*10350*/  LDG.E.U16 R77, [R34.64] ;  /* 0x00000006224d7981 */ /* 0x0002e8000c1e1500 */
[----:B------:R-:W3:Y:S01]  /*10360*/  LDL.64 R44, [R1+0x510] ;  /* 0x00051000012c7983 */ /* 0x000ee20000100a00 */
[----:B0-----:R-:W-:-:S03]  /*10370*/  IMAD.WIDE R30, R13, 0x2, R116 ;  /* 0x000000020d1e7825 */ /* 0x001fc600078e0274 */
[----:B------:R-:W3:Y:S01]  /*10380*/  LDL.64 R116, [R1+0x4f0] ;  /* 0x0004f00001747983 */ /* 0x000ee20000100a00 */
[----:B-1----:R-:W-:-:S03]  /*10390*/  IMAD.WIDE R34, R13, 0x2, R78 ;  /* 0x000000020d227825 */ /* 0x002fc600078e024e */
[----:B------:R-:W3:Y:S04]  /*103a0*/  LDL.64 R118, [R1+0x4e0] ;  /* 0x0004e00001767983 */ /* 0x000ee80000100a00 */
[----:B------:R2:W3:Y:S04]  /*103b0*/  LDG.E.U16 R90, [R30.64] ;  /* 0x000000061e5a7981 */ /* 0x0004e8000c1e1500 */
[----:B------:R0:W3:Y:S04]  /*103c0*/  LDG.E.U16 R103, [R36.64] ;  /* 0x0000000624677981 */ /* 0x0000e8000c1e1500 */
[----:B------:R1:W3:Y:S01]  /*103d0*/  LDG.E.U16 R108, [R38.64] ;  /* 0x00000006266c7981 */ /* 0x0002e2000c1e1500 */
[----:B--2---:R-:W-:-:S03]  /*103e0*/  IMAD.WIDE R30, R13, 0x2, R64 ;  /* 0x000000020d1e7825 */ /* 0x004fc600078e0240 */
[----:B------:R3:W3:Y:S01]  /*103f0*/  LDG.E.U16 R64, [R34.64] ;  /* 0x0000000622407981 */ /* 0x0006e2000c1e1500 */
[----:B-1----:R-:W-:-:S03]  /*10400*/  IMAD.WIDE R38, R13, 0x2, R88 ;  /* 0x000000020d267825 */ /* 0x002fc600078e0258 */
[----:B------:R1:W3:Y:S04]  /*10410*/  LDG.E.U16 R89, [R30.64] ;  /* 0x000000061e597981 */ /* 0x0002e8000c1e1500 */
[----:B------:R0:W3:Y:S01]  /*10420*/  LDG.E.U16 R88, [R38.64] ;  /* 0x0000000626587981 */ /* 0x0000e2000c1e1500 */
[----:B----4-:R-:W-:-:S03]  /*10430*/  IMAD.WIDE R32, R13, 0x2, R40 ;  /* 0x000000020d207825 */ /* 0x010fc600078e0228 */
[----:B------:R-:W4:Y:S01]  /*10440*/  LDL.64 R40, [R1+0x4d8] ;  /* 0x0004d80001287983 */ /* 0x000f220000100a00 */
[----:B0-----:R-:W-:-:S03]  /*10450*/  IMAD.WIDE R36, R13, 0x2, R42 ;  /* 0x000000020d247825 */ /* 0x001fc600078e022a */
[----:B------:R-:W3:Y:S04]  /*10460*/  LDL.64 R42, [R1+0x4e8] ;  /* 0x0004e800012a7983 */ /* 0x000ee80000100a00 */
[----:B------:R0:W3:Y:S04]  /*10470*/  LDG.E.U16 R5, [R32.64] ;  /* 0x0000000620057981 */ /* 0x0000e8000c1e1500 */
[----:B------:R0:W3:Y:S01]  /*10480*/  LDG.E.U16 R78, [R36.64] ;  /* 0x00000006244e7981 */ /* 0x0000e2000c1e1500 */
[----:B------:R-:W-:-:S03]  /*10490*/  IMAD.WIDE R38, R13, 0x2, R46 ;  /* 0x000000020d267825 */ /* 0x000fc600078e022e */
[----:B------:R-:W3:Y:S01]  /*104a0*/  LDL.64 R46, [R1+0x4c0] ;  /* 0x0004c000012e7983 */ /* 0x000ee20000100a00 */
[----:B0-----:R-:W-:-:S03]  /*104b0*/  IMAD.WIDE R32, R13, 0x2, R114 ;  /* 0x000000020d207825 */ /* 0x001fc600078e0272 */
[----:B------:R0:W3:Y:S04]  /*104c0*/  LDG.E.U16 R79, [R38.64] ;  /* 0x00000006264f7981 */ /* 0x0000e8000c1e1500 */
[----:B------:R-:W3:Y:S01]  /*104d0*/  LDL.64 R114, [R1+0x4a8] ;  /* 0x0004a80001727983 */ /* 0x000ee20000100a00 */
[----:B-1----:R-:W-:-:S03]  /*104e0*/  IMAD.WIDE R30, R13, 0x2, R112 ;  /* 0x000000020d1e7825 */ /* 0x002fc600078e0270 */
[----:B------:R1:W3:Y:S04]  /*104f0*/  LDG.E.U16 R249, [R32.64] ;  /* 0x0000000620f97981 */ /* 0x0002e8000c1e1500 */
[----:B------:R-:W3:Y:S01]  /*10500*/  LDL.64 R112, [R1+0x4a0] ;  /* 0x0004a00001707983 */ /* 0x000ee20000100a00 */
[----:B------:R-:W-:-:S03]  /*10510*/  IMAD.WIDE R36, R13, 0x2, R124 ;  /* 0x000000020d247825 */ /* 0x000fc600078e027c */
[----:B------:R-:W3:Y:S02]  /*10520*/  LDL.64 R124, [R1+0x4b0] ;  /* 0x0004b000017c7983 */ /* 0x000ee40000100a00 */
[C---:B---3--:R-:W-:Y:S02]  /*10530*/  IMAD.WIDE R34, R13.reuse, 0x2, R44 ;  /* 0x000000020d227825 */ /* 0x048fe400078e022c */
[----:B------:R3:W2:Y:S04]  /*10540*/  LDG.E.U16 R65, [R36.64] ;  /* 0x0000000624417981 */ /* 0x0006a8000c1e1500 */
[----:B------:R-:W2:Y:S01]  /*10550*/  LDL.64 R44, [R1+0x4b8] ;  /* 0x0004b800012c7983 */ /* 0x000ea20000100a00 */
[----:B0-----:R-:W-:-:S03]  /*10560*/  IMAD.WIDE R38, R13, 0x2, R122 ;  /* 0x000000020d267825 */ /* 0x001fc600078e027a */
[----:B------:R4:W2:Y:S01]  /*10570*/  LDG.E.U16 R247, [R30.64] ;  /* 0x000000061ef77981 */ /* 0x0008a2000c1e1500 */
[----:B---3--:R-:W-:-:S03]  /*10580*/  IMAD.WIDE R36, R13, 0x2, R116 ;  /* 0x000000020d247825 */ /* 0x008fc600078e0274 */
[----:B------:R-:W3:Y:S01]  /*10590*/  LDL.64 R116, [R1+0x498] ;  /* 0x0004980001747983 */ /* 0x000ee20000100a00 */
[----:B-1----:R-:W-:-:S03]  /*105a0*/  IMAD.WIDE R32, R13, 0x2, R118 ;  /* 0x000000020d207825 */ /* 0x002fc600078e0276 */
[----:B------:R-:W3:Y:S04]  /*105b0*/  LDL.64 R122, [R1+0x488] ;  /* 0x00048800017a7983 */ /* 0x000ee80000100a00 */
[----:B------:R-:W3:Y:S04]  /*105c0*/  LDL.64 R118, [R1+0x478] ;  /* 0x0004780001767983 */ /* 0x000ee80000100a00 */
[----:B------:R2:W3:Y:S04]  /*105d0*/  LDG.E.U16 R239, [R32.64] ;  /* 0x0000000620ef7981 */ /* 0x0004e8000c1e1500 */
[----:B------:R0:W3:Y:S04]  /*105e0*/  LDG.E.U16 R251, [R34.64] ;  /* 0x0000000622fb7981 */ /* 0x0000e8000c1e1500 */
[----:B------:R1:W3:Y:S04]  /*105f0*/  LDG.E.U16 R243, [R36.64] ;  /* 0x0000000624f37981 */ /* 0x0002e8000c1e1500 */
[----:B------:R0:W3:Y:S01]  /*10600*/  LDG.E.U16 R245, [R38.64] ;  /* 0x0000000626f57981 */ /* 0x0000e2000c1e1500 */
[----:B-1----:R-:W-:-:S03]  /*10610*/  IMAD.WIDE R36, R13, 0x2, R120 ;  /* 0x000000020d247825 */ /* 0x002fc600078e0278 */
[----:B------:R-:W3:Y:S01]  /*10620*/  LDL.64 R120, [R1+0x470] ;  /* 0x0004700001787983 */ /* 0x000ee20000100a00 */
[----:B0-----:R-:W-:-:S03]  /*10630*/  IMAD.WIDE R38, R13, 0x2, R126 ;  /* 0x000000020d267825 */ /* 0x001fc600078e027e */
[----:B------:R0:W3:Y:S04]  /*10640*/  LDG.E.U16 R233, [R36.64] ;  /* 0x0000000624e97981 */ /* 0x0000e8000c1e1500 */
[----:B------:R1:W3:Y:S04]  /*10650*/  LDG.E.U16 R235, [R38.64] ;  /* 0x0000000626eb7981 */ /* 0x0002e8000c1e1500 */
[----:B------:R-:W3:Y:S01]  /*10660*/  LDL.64 R126, [R1+0x428] ;  /* 0x00042800017e7983 */ /* 0x000ee20000100a00 */
[----:B----4-:R-:W-:-:S03]  /*10670*/  IMAD.WIDE R30, R13, 0x2, R40 ;  /* 0x000000020d1e7825 */ /* 0x010fc600078e0228 */
[----:B------:R-:W4:Y:S01]  /*10680*/  LDL.64 R40, [R1+0x480] ;  /* 0x0004800001287983 */ /* 0x000f220000100a00 */
[----:B------:R-:W-:-:S03]  /*10690*/  IMAD.WIDE R34, R13, 0x2, R42 ;  /* 0x000000020d227825 */ /* 0x000fc600078e022a */
[----:B------:R-:W4:Y:S04]  /*106a0*/  LDL.64 R42, [R1+0x490] ;  /* 0x00049000012a7983 */ /* 0x000f280000100a00 */
[----:B------:R0:W4:Y:S04]  /*106b0*/  LDG.E.U16 R241, [R34.64] ;  /* 0x0000000622f17981 */ /* 0x000128000c1e1500 */
[----:B------:R0:W4:Y:S02]  /*106c0*/  LDG.E.U16 R237, [R30.64] ;  /* 0x000000061eed7981 */ /* 0x000124000c1e1500 */
[----:B0-----:R-:W-:-:S02]  /*106d0*/  IMAD.WIDE R34, R13, 0x2, R46 ;  /* 0x000000020d227825 */ /* 0x001fc400078e022e */
[----:B------:R-:W4:Y:S04]  /*106e0*/  LDL.64 R46, [R1+0x468] ;  /* 0x00046800012e7983 */ /* 0x000f280000100a00 */
[----:B------:R3:W4:Y:S01]  /*106f0*/  LDG.E.U16 R231, [R34.64] ;  /* 0x0000000622e77981 */ /* 0x000722000c1e1500 */
[----:B-1----:R-:W-:-:S03]  /*10700*/  IMAD.WIDE R38, R13, 0x2, R114 ;  /* 0x000000020d267825 */ /* 0x002fc600078e0272 */
[----:B------:R-:W4:Y:S04]  /*10710*/  LDL.64 R114, [R1+0x458] ;  /* 0x0004580001727983 */ /* 0x000f280000100a00 */
[----:B------:R4:W4:Y:S01]  /*10720*/  LDG.E.U16 R225, [R38.64] ;  /* 0x0000000626e17981 */ /* 0x000922000c1e1500 */
[----:B------:R-:W-:-:S03]  /*10730*/  IMAD.WIDE R36, R13, 0x2, R112 ;  /* 0x000000020d247825 */ /* 0x000fc600078e0270 */
[----:B------:R-:W4:Y:S01]  /*10740*/  LDL.64 R112, [R1+0x448] ;  /* 0x0004480001707983 */ /* 0x000f220000100a00 */
[----:B------:R-:W-:-:S03]  /*10750*/  IMAD.WIDE R30, R13, 0x2, R124 ;  /* 0x000000020d1e7825 */ /* 0x000fc600078e027c */
[----:B------:R-:W4:Y:S04]  /*10760*/  LDL.64 R124, [R1+0x450] ;  /* 0x00045000017c7983 */ /* 0x000f280000100a00 */
[----:B------:R0:W4:Y:S04]  /*10770*/  LDG.E.U16 R227, [R30.64] ;  /* 0x000000061ee37981 */ /* 0x000128000c1e1500 */
[----:B------:R1:W4:Y:S01]  /*10780*/  LDG.E.U16 R223, [R36.64] ;  /* 0x0000000624df7981 */ /* 0x000322000c1e1500 */
[----:B--2---:R-:W-:-:S03]  /*10790*/  IMAD.WIDE R32, R13, 0x2, R44 ;  /* 0x000000020d207825 */ /* 0x004fc600078e022c */
[----:B------:R-:W2:Y:S04]  /*107a0*/  LDL.64 R44, [R1+0x460] ;  /* 0x00046000012c7983 */ /* 0x000ea80000100a00 */
[----:B------:R1:W2:Y:S01]  /*107b0*/  LDG.E.U16 R229, [R32.64] ;  /* 0x0000000620e57981 */ /* 0x0002a2000c1e1500 */
[----:B---3--:R-:W-:-:S03]  /*107c0*/  IMAD.WIDE R34, R13, 0x2, R116 ;  /* 0x000000020d227825 */ /* 0x008fc600078e0274 */
[----:B------:R-:W3:Y:S01]  /*107d0*/  LDL.64 R116, [R1+0x440] ;  /* 0x0004400001747983 */ /* 0x000ee20000100a00 */
[----:B0-----:R-:W-:-:S03]  /*107e0*/  IMAD.WIDE R30, R13, 0x2, R122 ;  /* 0x000000020d1e7825 */ /* 0x001fc600078e027a */
[----:B------:R0:W3:Y:S01]  /*107f0*/  LDG.E.U16 R221, [R34.64] ;  /* 0x0000000622dd7981 */ /* 0x0000e2000c1e1500 */
[----:B-1----:R-:W-:-:S03]  /*10800*/  IMAD.WIDE R36, R13, 0x2, R118 ;  /* 0x000000020d247825 */ /* 0x002fc600078e0276 */
[----:B------:R2:W3:Y:S04]  /*10810*/  LDG.E.U16 R217, [R30.64] ;  /* 0x000000061ed97981 */ /* 0x0004e8000c1e1500 */
[----:B------:R-:W3:Y:S04]  /*10820*/  LDL.64 R118, [R1+0x418] ;  /* 0x0004180001767983 */ /* 0x000ee80000100a00 */
[----:B------:R-:W3:Y:S04]  /*10830*/  LDL.64 R122, [R1+0x420] ;  /* 0x00042000017a7983 */ /* 0x000ee80000100a00 */
[----:B------:R1:W3:Y:S01]  /*10840*/  LDG.E.U16 R213, [R36.64] ;  /* 0x0000000624d57981 */ /* 0x0002e2000c1e1500 */
[----:B0-----:R-:W-:-:S03]  /*10850*/  IMAD.WIDE R34, R13, 0x2, R120 ;  /* 0x000000020d227825 */ /* 0x001fc600078e0278 */
[----:B------:R-:W3:Y:S04]  /*10860*/  LDL.64 R120, [R1+0x408] ;  /* 0x0004080001787983 */ /* 0x000ee80000100a00 */
[----:B------:R0:W3:Y:S01]  /*10870*/  LDG.E.U16 R211, [R34.64] ;  /* 0x0000000622d37981 */ /* 0x0000e2000c1e1500 */
        /* <DEDUP_REMOVED lines=9> */
[----:B------:R-:W-:-:S03]  /*10910*/  IMAD.WIDE R38, R13, 0x2, R114 ;  /* 0x000000020d267825 */ /* 0x000fc600078e0272 */
[----:B------:R-:W4:Y:S04]  /*10920*/  LDL.64 R114, [R1+0x3f8] ;  /* 0x0003f80001727983 */ /* 0x000f280000100a00 */
[----:B------:R4:W4:Y:S01]  /*10930*/  LDG.E.U16 R205, [R38.64] ;  /* 0x0000000626cd7981 */ /* 0x000922000c1e1500 */
[----:B------:R-:W-:-:S03]  /*10940*/  IMAD.WIDE R34, R13, 0x2, R112 ;  /* 0x000000020d227825 */ /* 0x000fc600078e0270 */
[----:B------:R-:W4:Y:S01]  /*10950*/  LDL.64 R112, [R1+0x3f0] ;  /* 0x0003f00001707983 */ /* 0x000f220000100a00 */
[----:B-1----:R-:W-:-:S03]  /*10960*/  IMAD.WIDE R36, R13, 0x2, R124 ;  /* 0x000000020d247825 */ /* 0x002fc600078e027c */
[----:B------:R-:W4:Y:S04]  /*10970*/  LDL.64 R124, [R1+0x3e8] ;  /* 0x0003e800017c7983 */ /* 0x000f280000100a00 */
[----:B------:R0:W4:Y:S04]  /*10980*/  LDG.E.U16 R203, [R36.64] ;  /* 0x0000000624cb7981 */ /* 0x000128000c1e1500 */
[----:B------:R1:W4:Y:S01]  /*10990*/  LDG.E.U16 R201, [R34.64] ;  /* 0x0000000622c97981 */ /* 0x000322000c1e1500 */
[----:B--2---:R-:W-:-:S03]  /*109a0*/  IMAD.WIDE R30, R13, 0x2, R44 ;  /* 0x000000020d1e7825 */ /* 0x004fc600078e022c */
[----:B------:R-:W2:Y:S01]  /*109b0*/  LDL.64 R44, [R1+0x400] ;  /* 0x00040000012c7983 */ /* 0x000ea20000100a00 */
[----:B0-----:R-:W-:-:S03]  /*109c0*/  IMAD.WIDE R36, R13, 0x2, R126 ;  /* 0x000000020d247825 */ /* 0x001fc600078e027e */
[----:B------:R0:W2:Y:S01]  /*109d0*/  LDG.E.U16 R207, [R30.64] ;  /* 0x000000061ecf7981 */ /* 0x0000a2000c1e1500 */
[----:B---3--:R-:W-:-:S03]  /*109e0*/  IMAD.WIDE R32, R13, 0x2, R116 ;  /* 0x000000020d207825 */ /* 0x008fc600078e0274 */
[----:B------:R-:W3:Y:S04]  /*109f0*/  LDL.64 R116, [R1+0x3d8] ;  /* 0x0003d80001747983 */ /* 0x000ee80000100a00 */
[----:B------:R0:W3:Y:S04]  /*10a00*/  LDG.E.U16 R199, [R32.64] ;  /* 0x0000000620c77981 */ /* 0x0000e8000c1e1500 */
[----:B------:R2:W3:Y:S04]  /*10a10*/  LDG.E.U16 R193, [R36.64] ;  /* 0x0000000624c17981 */ /* 0x0004e8000c1e1500 */
[----:B------:R-:W3:Y:S01]  /*10a20*/  LDL.64 R126, [R1+0x368] ;  /* 0x00036800017e7983 */ /* 0x000ee20000100a00 */
[----:B0-----:R-:W-:-:S03]  /*10a30*/  IMAD.WIDE R32, R13, 0x2, R118 ;  /* 0x000000020d207825 */ /* 0x001fc600078e0276 */
[----:B------:R-:W3:Y:S01]  /*10a40*/  LDL.64 R118, [R1+0x3c0] ;  /* 0x0003c00001767983 */ /* 0x000ee20000100a00 */
[----:B-1----:R-:W-:-:S03]  /*10a50*/  IMAD.WIDE R34, R13, 0x2, R122 ;  /* 0x000000020d227825 */ /* 0x002fc600078e027a */
[----:B------:R-:W3:Y:S04]  /*10a60*/  LDL.64 R122, [R1+0x3c8] ;  /* 0x0003c800017a7983 */ /* 0x000ee80000100a00 */
[----:B------:R0:W3:Y:S04]  /*10a70*/  LDG.E.U16 R189, [R32.64] ;  /* 0x0000000620bd7981 */ /* 0x0000e8000c1e1500 */
[----:B------:R1:W3:Y:S01]  /*10a80*/  LDG.E.U16 R191, [R34.64] ;  /* 0x0000000622bf7981 */ /* 0x0002e2000c1e1500 */
[----:B----4-:R-:W-:-:S03]  /*10a90*/  IMAD.WIDE R38, R13, 0x2, R40 ;  /* 0x000000020d267825 */ /* 0x010fc600078e0228 */
[----:B------:R-:W4:Y:S01]  /*10aa0*/  LDL.64 R40, [R1+0x3d0] ;  /* 0x0003d00001287983 */ /* 0x000f220000100a00 */
[----:B------:R-:W-:-:S03]  /*10ab0*/  IMAD.WIDE R30, R13, 0x2, R42 ;  /* 0x000000020d1e7825 */ /* 0x000fc600078e022a */
[----:B------:R-:W4:Y:S04]  /*10ac0*/  LDL.64 R42, [R1+0x3e0] ;  /* 0x0003e000012a7983 */ /* 0x000f280000100a00 */
[----:B------:R0:W4:Y:S04]  /*10ad0*/  LDG.E.U16 R195, [R38.64] ;  /* 0x0000000626c37981 */ /* 0x000128000c1e1500 */
[----:B------:R1:W4:Y:S01]  /*10ae0*/  LDG.E.U16 R197, [R30.64] ;  /* 0x000000061ec57981 */ /* 0x000322000c1e1500 */
[----:B0-----:R-:W-:-:S03]  /*10af0*/  IMAD.WIDE R38, R13, 0x2, R120 ;  /* 0x000000020d267825 */ /* 0x001fc600078e0278 */
[----:B------:R-:W4:Y:S01]  /*10b00*/  LDL.64 R120, [R1+0x3a8] ;  /* 0x0003a80001787983 */ /* 0x000f220000100a00 */
[----:B-1----:R-:W-:-:S03]  /*10b10*/  IMAD.WIDE R30, R13, 0x2, R46 ;  /* 0x000000020d1e7825 */ /* 0x002fc600078e022e */
[----:B------:R-:W4:Y:S04]  /*10b20*/  LDL.64 R46, [R1+0x3b8] ;  /* 0x0003b800012e7983 */ /* 0x000f280000100a00 */
[----:B------:R0:W4:Y:S04]  /*10b30*/  LDG.E.U16 R187, [R30.64] ;  /* 0x000000061ebb7981 */ /* 0x000128000c1e1500 */
[----:B------:R1:W4:Y:S01]  /*10b40*/  LDG.E.U16 R185, [R38.64] ;  /* 0x0000000626b97981 */ /* 0x000322000c1e1500 */
[----:B------:R-:W-:-:S03]  /*10b50*/  IMAD.WIDE R34, R13, 0x2, R114 ;  /* 0x000000020d227825 */ /* 0x000fc600078e0272 */
[----:B------:R-:W4:Y:S04]  /*10b60*/  LDL.64 R114, [R1+0x3a0] ;  /* 0x0003a00001727983 */ /* 0x000f280000100a00 */
[----:B------:R4:W4:Y:S01]  /*10b70*/  LDG.E.U16 R181, [R34.64] ;  /* 0x0000000622b57981 */ /* 0x000922000c1e1500 */
[----:B------:R-:W-:-:S03]  /*10b80*/  IMAD.WIDE R32, R13, 0x2, R112 ;  /* 0x000000020d207825 */ /* 0x000fc600078e0270 */
[----:B------:R-:W4:Y:S01]  /*10b90*/  LDL.64 R112, [R1+0x398] ;  /* 0x0003980001707983 */ /* 0x000f220000100a00 */
[----:B0-----:R-:W-:-:S03]  /*10ba0*/  IMAD.WIDE R30, R13, 0x2, R124 ;  /* 0x000000020d1e7825 */ /* 0x001fc600078e027c */
[----:B------:R-:W4:Y:S04]  /*10bb0*/  LDL.64 R124, [R1+0x388] ;  /* 0x00038800017c7983 */ /* 0x000f280000100a00 */
[----:B------:R0:W4:Y:S04]  /*10bc0*/  LDG.E.U16 R177, [R30.64] ;  /* 0x000000061eb17981 */ /* 0x000128000c1e1500 */
[----:B------:R0:W4:Y:S01]  /*10bd0*/  LDG.E.U16 R179, [R32.64] ;  /* 0x0000000620b37981 */ /* 0x000122000c1e1500 */
[----:B--2---:R-:W-:-:S03]  /*10be0*/  IMAD.WIDE R36, R13, 0x2, R44 ;  /* 0x000000020d247825 */ /* 0x004fc600078e022c */
[----:B------:R-:W2:Y:S04]  /*10bf0*/  LDL.64 R44, [R1+0x3b0] ;  /* 0x0003b000012c7983 */ /* 0x000ea80000100a00 */
[----:B------:R3:W2:Y:S02]  /*10c00*/  LDG.E.U16 R183, [R36.64] ;  /* 0x0000000624b77981 */ /* 0x0006a4000c1e1500 */
[C---:B---3--:R-:W-:Y:S02]  /*10c10*/  IMAD.WIDE R36, R13.reuse, 0x2, R116 ;  /* 0x000000020d247825 */ /* 0x048fe400078e0274 */
[----:B------:R-:W3:Y:S04]  /*10c20*/  LDL.64 R116, [R1+0x370] ;  /* 0x0003700001747983 */ /* 0x000ee80000100a00 */
[----:B------:R2:W3:Y:S01]  /*10c30*/  LDG.E.U16 R173, [R36.64] ;  /* 0x0000000624ad7981 */ /* 0x0004e2000c1e1500 */
[----:B0-----:R-:W-:-:S03]  /*10c40*/  IMAD.WIDE R30, R13, 0x2, R118 ;  /* 0x000000020d1e7825 */ /* 0x001fc600078e0276 */
[----:B------:R-:W3:Y:S01]  /*10c50*/  LDL.64 R118, [R1+0x358] ;  /* 0x0003580001767983 */ /* 0x000ee20000100a00 */
[----:B------:R-:W-:-:S03]  /*10c60*/  IMAD.WIDE R32, R13, 0x2, R122 ;  /* 0x000000020d207825 */ /* 0x000fc600078e027a */
[----:B------:R0:W3:Y:S04]  /*10c70*/  LDG.E.U16 R167, [R30.64] ;  /* 0x000000061ea77981 */ /* 0x0000e8000c1e1500 */
[----:B------:R0:W3:Y:S04]  /*10c80*/  LDG.E.U16 R169, [R32.64] ;  /* 0x0000000620a97981 */ /* 0x0000e8000c1e1500 */
[----:B------:R-:W3:Y:S01]  /*10c90*/  LDL.64 R122, [R1+0x348] ;  /* 0x00034800017a7983 */ /* 0x000ee20000100a00 */
[----:B----4-:R-:W-:-:S03]  /*10ca0*/  IMAD.WIDE R34, R13, 0x2, R40 ;  /* 0x000000020d227825 */ /* 0x010fc600078e0228 */
[----:B------:R-:W4:Y:S01]  /*10cb0*/  LDL.64 R40, [R1+0x380] ;  /* 0x0003800001287983 */ /* 0x000f220000100a00 */
[----:B-1----:R-:W-:-:S03]  /*10cc0*/  IMAD.WIDE R38, R13, 0x2, R42 ;  /* 0x000000020d267825 */ /* 0x002fc600078e022a */
        /* <DEDUP_REMOVED lines=11> */
[----:B0-----:R0:W4:Y:S01]  /*10d80*/  LDG.E.U16 R31, [R34.64] ;  /* 0x00000006221f7981 */ /* 0x001122000c1e1500 */
[----:B------:R-:W-:-:S03]  /*10d90*/  IMAD.WIDE R32, R13, 0x2, R112 ;  /* 0x000000020d207825 */ /* 0x000fc600078e0270 */
[----:B------:R-:W4:Y:S04]  /*10da0*/  LDL.64 R112, [R1+0x330] ;  /* 0x0003300001707983 */ /* 0x000f280000100a00 */
[----:B------:R1:W4:Y:S01]  /*10db0*/  LDG.E.U16 R32, [R32.64] ;  /* 0x0000000620207981 */ /* 0x000322000c1e1500 */
[----:B0-----:R-:W-:-:S03]  /*10dc0*/  IMAD.WIDE R34, R13, 0x2, R124 ;  /* 0x000000020d227825 */ /* 0x001fc600078e027c */
[----:B------:R-:W4:Y:S04]  /*10dd0*/  LDL.64 R124, [R1+0x328] ;  /* 0x00032800017c7983 */ /* 0x000f280000100a00 */
[----:B------:R0:W4:Y:S01]  /*10de0*/  LDG.E.U16 R34, [R34.64] ;  /* 0x0000000622227981 */ /* 0x000122000c1e1500 */
[----:B--2---:R-:W-:-:S03]  /*10df0*/  IMAD.WIDE R36, R13, 0x2, R44 ;  /* 0x000000020d247825 */ /* 0x004fc600078e022c */
[----:B------:R-:W2:Y:S04]  /*10e00*/  LDL.64 R44, [R1+0x350] ;  /* 0x00035000012c7983 */ /* 0x000ea80000100a00 */
[----:B------:R0:W2:Y:S02]  /*10e10*/  LDG.E.U16 R153, [R36.64] ;  /* 0x0000000624997981 */ /* 0x0000a4000c1e1500 */
[C---:B0-----:R-:W-:Y:S02]  /*10e20*/  IMAD.WIDE R36, R13.reuse, 0x2, R128 ;  /* 0x000000020d247825 */ /* 0x041fe400078e0280 */
[----:B------:R-:W2:Y:S02]  /*10e30*/  LDL.64 R128, [R1+0x310] ;  /* 0x0003100001807983 */ /* 0x000ea40000100a00 */
[----:B---3--:R-:W-:-:S02]  /*10e40*/  IMAD.WIDE R38, R13, 0x2, R116 ;  /* 0x000000020d267825 */ /* 0x008fc400078e0274 */
[----:B------:R-:W3:Y:S04]  /*10e50*/  LDL.64 R116, [R1+0x320] ;  /* 0x0003200001747983 */ /* 0x000ee80000100a00 */
[----:B------:R0:W3:Y:S04]  /*10e60*/  LDG.E.U16 R36, [R36.64] ;  /* 0x0000000624247981 */ /* 0x0000e8000c1e1500 */
[----:B0-----:R0:W3:Y:S02]  /*10e70*/  LDG.E.U16 R37, [R38.64] ;  /* 0x0000000626257981 */ /* 0x0010e4000c1e1500 */
[----:B0-----:R-:W-:-:S02]  /*10e80*/  IMAD.WIDE R38, R13, 0x2, R126 ;  /* 0x000000020d267825 */ /* 0x001fc400078e027e */
[----:B------:R-:W3:Y:S04]  /*10e90*/  LDL.64 R126, [R1+0x2f8] ;  /* 0x0002f800017e7983 */ /* 0x000ee80000100a00 */
[----:B------:R0:W3:Y:S01]  /*10ea0*/  LDG.E.U16 R38, [R38.64] ;  /* 0x0000000626267981 */ /* 0x0000e2000c1e1500 */
[----:B----4-:R-:W-:-:S05]  /*10eb0*/  IMAD.WIDE R40, R13, 0x2, R40 ;  /* 0x000000020d287825 */ /* 0x010fca00078e0228 */
[----:B------:R4:W3:Y:S01]  /*10ec0*/  LDG.E.U16 R35, [R40.64] ;  /* 0x0000000628237981 */ /* 0x0008e2000c1e1500 */
[----:B------:R-:W-:-:S05]  /*10ed0*/  IMAD.WIDE R42, R13, 0x2, R42 ;  /* 0x000000020d2a7825 */ /* 0x000fca00078e022a */
[----:B-1----:R1:W3:Y:S01]  /*10ee0*/  LDG.E.U16 R33, [R42.64] ;  /* 0x000000062a217981 */ /* 0x0022e2000c1e1500 */
[----:B----4-:R-:W-:-:S03]  /*10ef0*/  IMAD.WIDE R40, R13, 0x2, R118 ;  /* 0x000000020d287825 */ /* 0x010fc600078e0276 */
[----:B------:R-:W3:Y:S04]  /*10f00*/  LDL.64 R118, [R1+0x300] ;  /* 0x0003000001767983 */ /* 0x000ee80000100a00 */
[----:B------:R0:W3:Y:S01]  /*10f10*/  LDG.E.U16 R40, [R40.64] ;  /* 0x0000000628287981 */ /* 0x0000e2000c1e1500 */
[----:B-1----:R-:W-:-:S03]  /*10f20*/  IMAD.WIDE R42, R13, 0x2, R122 ;  /* 0x000000020d2a7825 */ /* 0x002fc600078e027a */
[----:B------:R-:W3:Y:S01]  /*10f30*/  LDL.64 R122, [R1+0x2f0] ;  /* 0x0002f000017a7983 */ /* 0x000ee20000100a00 */
[----:B------:R-:W-:-:S03]  /*10f40*/  IMAD.WIDE R46, R13, 0x2, R46 ;  /* 0x000000020d2e7825 */ /* 0x000fc600078e022e */
[----:B------:R1:W3:Y:S04]  /*10f50*/  LDG.E.U16 R42, [R42.64] ;  /* 0x000000062a2a7981 */ /* 0x0002e8000c1e1500 */
[----:B0-----:R0:W3:Y:S01]  /*10f60*/  LDG.E.U16 R39, [R46.64] ;  /* 0x000000062e277981 */ /* 0x0010e2000c1e1500 */
[----:B------:R-:W-:-:S05]  /*10f70*/  IMAD.WIDE R114, R13, 0x2, R114 ;  /* 0x000000020d727825 */ /* 0x000fca00078e0272 */
[----:B-1----:R1:W3:Y:S01]  /*10f80*/  LDG.E.U16 R43, [R114.64] ;  /* 0x00000006722b7981 */ /* 0x0022e2000c1e1500 */
[----:B------:R-:W-:-:S04]  /*10f90*/  IMAD.WIDE R112, R13, 0x2, R112 ;  /* 0x000000020d707825 */ /* 0x000fc800078e0270 */
[C---:B0-----:R-:W-:Y:S02]  /*10fa0*/  IMAD.WIDE R46, R13.reuse, 0x2, R124 ;  /* 0x000000020d2e7825 */ /* 0x041fe400078e027c */
[----:B------:R-:W3:Y:S04]  /*10fb0*/  LDL.64 R124, [R1+0x2d0] ;  /* 0x0002d000017c7983 */ /* 0x000ee80000100a00 */
[----:B------:R0:W3:Y:S01]  /*10fc0*/  LDG.E.U16 R46, [R46.64] ;  /* 0x000000062e2e7981 */ /* 0x0000e2000c1e1500 */
[----:B--2---:R-:W-:-:S05]  /*10fd0*/  IMAD.WIDE R44, R13, 0x2, R44 ;  /* 0x000000020d2c7825 */ /* 0x004fca00078e022c */
[----:B------:R2:W4:Y:S02]  /*10fe0*/  LDG.E.U16 R41, [R44.64] ;  /* 0x000000062c297981 */ /* 0x000524000c1e1500 */
[C---:B--2---:R-:W-:Y:S02]  /*10ff0*/  IMAD.WIDE R44, R13.reuse, 0x2, R120 ;  /* 0x000000020d2c7825 */ /* 0x044fe400078e0278 */
[----:B------:R-:W2:Y:S04]  /*11000*/  LDL.64 R120, [R1+0x2e0] ;  /* 0x0002e00001787983 */ /* 0x000ea80000100a00 */
[----:B------:R0:W4:Y:S01]  /*11010*/  LDG.E.U16 R44, [R44.64] ;  /* 0x000000062c2c7981 */ /* 0x000122000c1e1500 */
[----:B-1----:R-:W-:-:S03]  /*11020*/  IMAD.WIDE R114, R13, 0x2, R128 ;  /* 0x000000020d727825 */ /* 0x002fc600078e0280 */
[----:B------:R-:W4:Y:S04]  /*11030*/  LDL.64 R128, [R1+0x2c0] ;  /* 0x0002c00001807983 */ /* 0x000f280000100a00 */
[----:B0-----:R0:W4:Y:S02]  /*11040*/  LDG.E.U16 R45, [R112.64] ;  /* 0x00000006702d7981 */ /* 0x001124000c1e1500 */
[C---:B0-----:R-:W-:Y:S02]  /*11050*/  IMAD.WIDE R112, R13.reuse, 0x2, R136 ;  /* 0x000000020d707825 */ /* 0x041fe400078e0288 */
[----:B------:R-:W4:Y:S04]  /*11060*/  LDL.64 R136, [R1+0x2a8] ;  /* 0x0002a80001887983 */ /* 0x000f280000100a00 */
[----:B------:R0:W4:Y:S04]  /*11070*/  LDG.E.U16 R112, [R112.64] ;  /* 0x0000000670707981 */ /* 0x000128000c1e1500 */
[----:B0-----:R0:W4:Y:S02]  /*11080*/  LDG.E.U16 R113, [R114.64] ;  /* 0x0000000672717981 */ /* 0x001124000c1e1500 */
[----:B0-----:R-:W-:-:S02]  /*11090*/  IMAD.WIDE R114, R13, 0x2, R132 ;  /* 0x000000020d727825 */ /* 0x001fc400078e0284 */
[----:B------:R-:W4:Y:S02]  /*110a0*/  LDL.64 R132, [R1+0x2b8] ;  /* 0x0002b80001847983 */ /* 0x000f240000100a00 */
[C---:B---3--:R-:W-:Y:S02]  /*110b0*/  IMAD.WIDE R116, R13.reuse, 0x2, R116 ;  /* 0x000000020d747825 */ /* 0x048fe400078e0274 */
[----:B------:R0:W3:Y:S02]  /*110c0*/  LDG.E.U16 R114, [R114.64] ;  /* 0x0000000672727981 */ /* 0x0000e4000c1e1500 */
[C---:B------:R-:W-:Y:S02]  /*110d0*/  IMAD.WIDE R118, R13.reuse, 0x2, R118 ;  /* 0x000000020d767825 */ /* 0x040fe400078e0276 */
[----:B------:R1:W3:Y:S04]  /*110e0*/  LDG.E.U16 R47, [R116.64] ;  /* 0x00000006742f7981 */ /* 0x0002e8000c1e1500 */
[----:B0-----:R0:W3:Y:S01]  /*110f0*/  LDG.E.U16 R115, [R118.64] ;  /* 0x0000000676737981 */ /* 0x0010e2000c1e1500 */
[----:B-1----:R-:W-:-:S03]  /*11100*/  IMAD.WIDE R116, R13, 0x2, R126 ;  /* 0x000000020d747825 */ /* 0x002fc600078e027e */
[----:B------:R-:W3:Y:S01]  /*11110*/  LDL.64 R126, [R1+0x2b0] ;  /* 0x0002b000017e7983 */ /* 0x000ee20000100a00 */
[----:B0-----:R-:W-:-:S03]  /*11120*/  IMAD.WIDE R118, R13, 0x2, R130 ;  /* 0x000000020d767825 */ /* 0x001fc600078e0282 */
[----:B------:R0:W3:Y:S01]  /*11130*/  LDG.E.U16 R116, [R116.64] ;  /* 0x0000000674747981 */ /* 0x0000e2000c1e1500 */
[----:B------:R-:W-:-:S03]  /*11140*/  IMAD.WIDE R122, R13, 0x2, R122 ;  /* 0x000000020d7a7825 */ /* 0x000fc600078e027a */
[----:B------:R-:W3:Y:S04]  /*11150*/  LDL.64 R130, [R1+0x2a0] ;  /* 0x0002a00001827983 */ /* 0x000ee80000100a00 */
[----:B------:R1:W3:Y:S04]  /*11160*/  LDG.E.U16 R118, [R118.64] ;  /* 0x0000000676767981 */ /* 0x0002e8000c1e1500 */
[----:B0-----:R0:W3:Y:S01]  /*11170*/  LDG.E.U16 R117, [R122.64] ;  /* 0x000000067a757981 */ /* 0x0010e2000c1e1500 */
[----:B------:R-:W-:-:S04]  /*11180*/  IMAD.WIDE R124, R13, 0x2, R124 ;  /* 0x000000020d7c7825 */ /* 0x000fc800078e027c */
[C---:B0-----:R-:W-:Y:S02]  /*11190*/  IMAD.WIDE R122, R13.reuse, 0x2, R138 ;  /* 0x000000020d7a7825 */ /* 0x041fe400078e028a */
[----:B------:R-:W3:Y:S04]  /*111a0*/  LDL.64 R138, [R1+0x270] ;  /* 0x00027000018a7983 */ /* 0x000ee80000100a00 */
[----:B------:R0:W3:Y:S01]  /*111b0*/  LDG.E.U16 R122, [R122.64] ;  /* 0x000000067a7a7981 */ /* 0x0000e2000c1e1500 */
[----:B--2---:R-:W-:-:S05]  /*111c0*/  IMAD.WIDE R120, R13, 0x2, R120 ;  /* 0x000000020d787825 */ /* 0x004fca00078e0278 */
[----:B-1----:R1:W2:Y:S02]  /*111d0*/  LDG.E.U16 R119, [R120.64] ;  /* 0x0000000678777981 */ /* 0x0022a4000c1e1500 */
[C---:B-1----:R-:W-:Y:S02]  /*111e0*/  IMAD.WIDE R120, R13.reuse, 0x2, R134 ;  /* 0x000000020d787825 */ /* 0x042fe400078e0286 */
[----:B------:R-:W2:Y:S04]  /*111f0*/  LDL.64 R134, [R1+0x290] ;  /* 0x0002900001867983 */ /* 0x000ea80000100a00 */
[----:B------:R1:W2:Y:S04]  /*11200*/  LDG.E.U16 R120, [R120.64] ;  /* 0x0000000678787981 */ /* 0x0002a8000c1e1500 */
[----:B-1----:R4:W2:Y:S02]  /*11210*/  LDG.E.U16 R121, [R124.64] ;  /* 0x000000067c797981 */ /* 0x0028a4000c1e1500 */
[----:B----4-:R-:W-:-:S02]  /*11220*/  IMAD.WIDE R124, R13, 0x2, R132 ;  /* 0x000000020d7c7825 */ /* 0x010fc400078e0284 */
[----:B------:R-:W4:Y:S04]  /*11230*/  LDL.64 R132, [R1+0x248] ;  /* 0x0002480001847983 */ /* 0x000f280000100a00 */
[----:B------:R1:W2:Y:S01]  /*11240*/  LDG.E.U16 R124, [R124.64] ;  /* 0x000000067c7c7981 */ /* 0x0002a2000c1e1500 */
[----:B------:R-:W-:-:S05]  /*11250*/  IMAD.WIDE R128, R13, 0x2, R128 ;  /* 0x000000020d807825 */ /* 0x000fca00078e0280 */
[----:B0-----:R0:W2:Y:S01]  /*11260*/  LDG.E.U16 R123, [R128.64] ;  /* 0x00000006807b7981 */ /* 0x0010a2000c1e1500 */
[----:B---3--:R-:W-:-:S05]  /*11270*/  IMAD.WIDE R126, R13, 0x2, R126 ;  /* 0x000000020d7e7825 */ /* 0x008fca00078e027e */
[----:B-1----:R1:W3:Y:S01]  /*11280*/  LDG.E.U16 R125, [R126.64] ;  /* 0x000000067e7d7981 */ /* 0x0022e2000c1e1500 */
[----:B------:R-:W-:-:S04]  /*11290*/  IMAD.WIDE R130, R13, 0x2, R130 ;  /* 0x000000020d827825 */ /* 0x000fc800078e0282 */
[C---:B-1----:R-:W-:Y:S02]  /*112a0*/  IMAD.WIDE R126, R13.reuse, 0x2, R136 ;  /* 0x000000020d7e7825 */ /* 0x042fe400078e0288 */
[----:B------:R-:W3:Y:S02]  /*112b0*/  LDL.64 R136, [R1+0x208] ;  /* 0x0002080001887983 */ /* 0x000ee40000100a00 */
[C---:B0-----:R-:W-:Y:S02]  /*112c0*/  IMAD.WIDE R128, R13.reuse, 0x2, R140 ;  /* 0x000000020d807825 */ /* 0x041fe400078e028c */
[----:B------:R0:W3:Y:S04]  /*112d0*/  LDG.E.U16 R126, [R126.64] ;  /* 0x000000067e7e7981 */ /* 0x0000e8000c1e1500 */
[----:B------:R-:W3:Y:S04]  /*112e0*/  LDL.64 R140, [R1+0x1c8] ;  /* 0x0001c800018c7983 */ /* 0x000ee80000100a00 */
[----:B------:R1:W3:Y:S04]  /*112f0*/  LDG.E.U16 R128, [R128.64] ;  /* 0x0000000680807981 */ /* 0x0002e8000c1e1500 */
[----:B0-----:R0:W3:Y:S02]  /*11300*/  LDG.E.U16 R127, [R130.64] ;  /* 0x00000006827f7981 */ /* 0x0010e4000c1e1500 */
[----:B0-----:R-:W-:-:S02]  /*11310*/  IMAD.WIDE R130, R13, 0x2, R138 ;  /* 0x000000020d827825 */ /* 0x001fc400078e028a */
[----:B------:R-:W3:Y:S04]  /*11320*/  LDL.64 R138, [R1+0x188] ;  /* 0x00018800018a7983 */ /* 0x000ee80000100a00 */
[----:B------:R0:W3:Y:S01]  /*11330*/  LDG.E.U16 R130, [R130.64] ;  /* 0x0000000682827981 */ /* 0x0000e2000c1e1500 */
[----:B----4-:R-:W-:-:S05]  /*11340*/  IMAD.WIDE R132, R13, 0x2, R132 ;  /* 0x000000020d847825 */ /* 0x010fca00078e0284 */
[----:B0-----:R0:W4:Y:S02]  /*11350*/  LDG.E.U16 R131, [R132.64] ;  /* 0x0000000684837981 */ /* 0x001124000c1e1500 */
[C---:B0-----:R-:W-:Y:S02]  /*11360*/  IMAD.WIDE R132, R13.reuse, 0x2, R146 ;  /* 0x000000020d847825 */ /* 0x041fe400078e0292 */
[----:B------:R-:W4:Y:S02]  /*11370*/  LDL.64 R146, [R1+0x108] ;  /* 0x0001080001927983 */ /* 0x000f240000100a00 */
[C---:B--2---:R-:W-:Y:S02]  /*11380*/  IMAD.WIDE R134, R13.reuse, 0x2, R134 ;  /* 0x000000020d867825 */ /* 0x044fe400078e0286 */
[----:B------:R0:W2:Y:S04]  /*11390*/  LDG.E.U16 R132, [R132.64] ;  /* 0x0000000684847981 */ /* 0x0000a8000c1e1500 */
[----:B-1----:R1:W2:Y:S02]  /*113a0*/  LDG.E.U16 R129, [R134.64] ;  /* 0x0000000686817981 */ /* 0x0022a4000c1e1500 */
[----:B-1----:R-:W-:-:S02]  /*113b0*/  IMAD.WIDE R134, R13, 0x2, R142 ;  /* 0x000000020d867825 */ /* 0x002fc400078e028e */
[----:B------:R-:W2:Y:S02]  /*113c0*/  LDL.64 R142, [R1+0x148] ;  /* 0x00014800018e7983 */ /* 0x000ea40000100a00 */
[C---:B---3--:R-:W-:Y:S02]  /*113d0*/  IMAD.WIDE R136, R13.reuse, 0x2, R136 ;  /* 0x000000020d887825 */ /* 0x048fe400078e0288 */
[----:B------:R1:W3:Y:S02]  /*113e0*/  LDG.E.U16 R134, [R134.64] ;  /* 0x0000000686867981 */ /* 0x0002e4000c1e1500 */
[C---:B------:R-:W-:Y:S02]  /*113f0*/  IMAD.WIDE R140, R13.reuse, 0x2, R140 ;  /* 0x000000020d8c7825 */ /* 0x040fe400078e028c */
[----:B0-----:R0:W3:Y:S04]  /*11400*/  LDG.E.U16 R133, [R136.64] ;  /* 0x0000000688857981 */ /* 0x0010e8000c1e1500 */
[----:B-1----:R1:W3:Y:S01]  /*11410*/  LDG.E.U16 R135, [R140.64] ;  /* 0x000000068c877981 */ /* 0x0022e2000c1e1500 */
[----:B0-----:R-:W-:-:S03]  /*11420*/  IMAD.WIDE R136, R13, 0x2, R144 ;  /* 0x000000020d887825 */ /* 0x001fc600078e0290 */
[----:B------:R-:W3:Y:S01]  /*11430*/  LDL.64 R144, [R1+0xc8] ;  /* 0x0000c80001907983 */ /* 0x000ee20000100a00 */
[----:B-1----:R-:W-:-:S03]  /*11440*/  IMAD.WIDE R140, R13, 0x2, R150 ;  /* 0x000000020d8c7825 */ /* 0x002fc600078e0296 */
[----:B------:R0:W3:Y:S01]  /*11450*/  LDG.E.U16 R136, [R136.64] ;  /* 0x0000000688887981 */ /* 0x0000e2000c1e1500 */
[----:B------:R-:W-:-:S03]  /*11460*/  IMAD.WIDE R138, R13, 0x2, R138 ;  /* 0x000000020d8a7825 */ /* 0x000fc600078e028a */
[----:B------:R-:W3:Y:S04]  /*11470*/  LDL.64 R150, [R1+0x240] ;  /* 0x0002400001967983 */ /* 0x000ee80000100a00 */
[----:B------:R1:W3:Y:S04]  /*11480*/  LDG.E.U16 R140, [R140.64] ;  /* 0x000000068c8c7981 */ /* 0x0002e8000c1e1500 */
[----:B0-----:R0:W3:Y:S02]  /*11490*/  LDG.E.U16 R137, [R138.64] ;  /* 0x000000068a897981 */ /* 0x0010e4000c1e1500 */
[----:B0-----:R-:W-:-:S02]  /*114a0*/  IMAD.WIDE R138, R13, 0x2, R148 ;  /* 0x000000020d8a7825 */ /* 0x001fc400078e0294 */
[----:B------:R-:W3:Y:S04]  /*114b0*/  LDL.64 R148, [R1+0x88] ;  /* 0x0000880001947983 */ /* 0x000ee80000100a00 */
[----:B------:R0:W3:Y:S01]  /*114c0*/  LDG.E.U16 R138, [R138.64] ;  /* 0x000000068a8a7981 */ /* 0x0000e2000c1e1500 */
[----:B----4-:R-:W-:-:S05]  /*114d0*/  IMAD.WIDE R146, R13, 0x2, R146 ;  /* 0x000000020d927825 */ /* 0x010fca00078e0292 */
[----:B-1----:R1:W4:Y:S04]  /*114e0*/  LDG.E.U16 R141, [R146.64] ;  /* 0x00000006928d7981 */ /* 0x002328000c1e1500 */
[----:B-1----:R-:W4:Y:S01]  /*114f0*/  LDL.64 R146, [R1+0xa8] ;  /* 0x0000a80001927983 */ /* 0x002f220000100a00 */
[----:B--2---:R-:W-:-:S05]  /*11500*/  IMAD.WIDE R142, R13, 0x2, R142 ;  /* 0x000000020d8e7825 */ /* 0x004fca00078e028e */
[----:B0-----:R0:W2:Y:S02]  /*11510*/  LDG.E.U16 R139, [R142.64] ;  /* 0x000000068e8b7981 */ /* 0x0010a4000c1e1500 */
[C---:B0-----:R-:W-:Y:S02]  /*11520*/  IMAD.WIDE R142, R13.reuse, 0x2, R160 ;  /* 0x000000020d8e7825 */ /* 0x041fe400078e02a0 */
[----:B------:R-:W2:Y:S02]  /*11530*/  LDL.64 R160, [R1+0x200] ;  /* 0x0002000001a07983 */ /* 0x000ea40000100a00 */
[C---:B---3--:R-:W-:Y:S02]  /*11540*/  IMAD.WIDE R144, R13.reuse, 0x2, R144 ;  /* 0x000000020d907825 */ /* 0x048fe400078e0290 */
[----:B------:R0:W3:Y:S04]  /*11550*/  LDG.E.U16 R142, [R142.64] ;  /* 0x000000068e8e7981 */ /* 0x0000e8000c1e1500 */
[----:B0-----:R4:W2:Y:S01]  /*11560*/  LDG.E.U16 R143, [R144.64] ;  /* 0x00000006908f7981 */ /* 0x0018a2000c1e1500 */
[----:B------:R-:W-:-:S04]  /*11570*/  IMAD.WIDE R148, R13, 0x2, R148 ;  /* 0x000000020d947825 */ /* 0x000fc800078e0294 */
[----:B----4-:R-:W-:-:S06]  /*11580*/  IMAD.WIDE R144, R13, 0x2, R146 ;  /* 0x000000020d907825 */ /* 0x010fcc00078e0292 */
[----:B------:R0:W4:Y:S04]  /*11590*/  LDG.E.U16 R144, [R144.64] ;  /* 0x0000000690907981 */ /* 0x000128000c1e1500 */
[----:B0-----:R0:W2:Y:S04]  /*115a0*/  LDG.E.U16 R145, [R148.64] ;  /* 0x0000000694917981 */ /* 0x0010a8000c1e1500 */
[----:B0-----:R-:W2:Y:S01]  /*115b0*/  LDL.64 R148, [R1+0x268] ;  /* 0x0002680001947983 */ /* 0x001ea20000100a00 */
[----:B------:R-:W-:-:S04]  /*115c0*/  IMAD.WIDE R150, R13, 0x2, R150 ;  /* 0x000000020d967825 */ /* 0x000fc800078e0296 */
[C---:B------:R-:W-:Y:S02]  /*115d0*/  IMAD.WIDE R146, R13.reuse, 0x2, R162 ;  /* 0x000000020d927825 */ /* 0x040fe400078e02a2 */
[----:B------:R-:W3:Y:S02]  /*115e0*/  LDL.64 R162, [R1+0x180] ;  /* 0x0001800001a27983 */ /* 0x000ee40000100a00 */
[C---:B------:R-:W-:Y:S02]  /*115f0*/  IMAD.WIDE R158, R13.reuse, 0x2, R158 ;  /* 0x000000020d9e7825 */ /* 0x040fe400078e029e */
[----:B------:R0:W3:Y:S04]  /*11600*/  LDG.E.U16 R146, [R146.64] ;  /* 0x0000000692927981 */ /* 0x0000e8000c1e1500 */
[----:B0-----:R0:W3:Y:S04]  /*11610*/  LDG.E.U16 R147, [R158.64] ;  /* 0x000000069e937981 */ /* 0x0010e8000c1e1500 */
[----:B0-----:R-:W3:Y:S01]  /*11620*/  LDL.64 R158, [R1+0x1e0] ;  /* 0x0001e000019e7983 */ /* 0x001ee20000100a00 */
[----:B--2---:R-:W-:-:S06]  /*11630*/  IMAD.WIDE R148, R13, 0x2, R148 ;  /* 0x000000020d947825 */ /* 0x004fcc00078e0294 */
[----:B------:R0:W2:Y:S04]  /*11640*/  LDG.E.U16 R148, [R148.64] ;  /* 0x0000000694947981 */ /* 0x0000a8000c1e1500 */
[----:B0-----:R0:W2:Y:S04]  /*11650*/  LDG.E.U16 R149, [R150.64] ;  /* 0x0000000696957981 */ /* 0x0010a8000c1e1500 */
[----:B0-----:R-:W2:Y:S01]  /*11660*/  LDL.64 R150, [R1+0x220] ;  /* 0x0002200001967983 */ /* 0x001ea20000100a00 */
[----:B------:R-:W-:-:S04]  /*11670*/  IMAD.WIDE R160, R13, 0x2, R160 ;  /* 0x000000020da07825 */ /* 0x000fc800078e02a0 */
[----:B---3--:R-:W-:-:S05]  /*11680*/  IMAD.WIDE R158, R13, 0x2, R158 ;  /* 0x000000020d9e7825 */ /* 0x008fca00078e029e */
[----:B------:R0:W3:Y:S04]  /*11690*/  LDG.E.U16 R152, [R158.64] ;  /* 0x000000069e987981 */ /* 0x0000e8000c1e1500 */
[----:B0-----:R-:W3:Y:S01]  /*116a0*/  LDL.64 R158, [R1+0x1c0] ;  /* 0x0001c000019e7983 */ /* 0x001ee20000100a00 */
[----:B--2---:R-:W-:-:S06]  /*116b0*/  IMAD.WIDE R150, R13, 0x2, R150 ;  /* 0x000000020d967825 */ /* 0x004fcc00078e0296 */
[----:B------:R0:W2:Y:S04]  /*116c0*/  LDG.E.U16 R150, [R150.64] ;  /* 0x0000000696967981 */ /* 0x0000a8000c1e1500 */
[----:B0-----:R0:W2:Y:S04]  /*116d0*/  LDG.E.U16 R151, [R160.64] ;  /* 0x00000006a0977981 */ /* 0x0010a8000c1e1500 */
[----:B0-----:R-:W2:Y:S01]  /*116e0*/  LDL.64 R160, [R1+0x1a0] ;  /* 0x0001a00001a07983 */ /* 0x001ea20000100a00 */
[----:B------:R-:W-:-:S05]  /*116f0*/  IMAD.WIDE R162, R13, 0x2, R162 ;  /* 0x000000020da27825 */ /* 0x000fca00078e02a2 */
[----:B------:R0:W4:Y:S04]  /*11700*/  LDG.E.U16 R168, [R162.64] ;  /* 0x00000006a2a87981 */ /* 0x000128000c1e1500 */
[----:B0-----:R-:W4:Y:S01]  /*11710*/  LDL.64 R162, [R1+0x120] ;  /* 0x0001200001a27983 */ /* 0x001f220000100a00 */
[----:B---3--:R-:W-:-:S05]  /*11720*/  IMAD.WIDE R158, R13, 0x2, R158 ;  /* 0x000000020d9e7825 */ /* 0x008fca00078e029e */
[----:B------:R0:W3:Y:S04]  /*11730*/  LDG.E.U16 R164, [R158.64] ;  /* 0x000000069ea47981 */ /* 0x0000e8000c1e1500 */
[----:B0-----:R-:W3:Y:S01]  /*11740*/  LDL.64 R158, [R1+0x160] ;  /* 0x00016000019e7983 */ /* 0x001ee20000100a00 */
[----:B--2---:R-:W-:-:S05]  /*11750*/  IMAD.WIDE R160, R13, 0x2, R160 ;  /* 0x000000020da07825 */ /* 0x004fca00078e02a0 */
[----:B------:R0:W2:Y:S04]  /*11760*/  LDG.E.U16 R166, [R160.64] ;  /* 0x00000006a0a67981 */ /* 0x0000a8000c1e1500 */
[----:B0-----:R-:W2:Y:S01]  /*11770*/  LDL.64 R160, [R1+0x140] ;  /* 0x0001400001a07983 */ /* 0x001ea20000100a00 */
[----:B----4-:R-:W-:-:S05]  /*11780*/  IMAD.WIDE R162, R13, 0x2, R162 ;  /* 0x000000020da27825 */ /* 0x010fca00078e02a2 */
        /* <DEDUP_REMOVED lines=125> */
[----:B----4-:R-:W-:Y:S01]  /*11f60*/  IMAD.WIDE R162, R13, 0x2, R162 ;  /* 0x000000020da27825 */ /* 0x010fe200078e02a2 */
[----:B------:R-:W-:-:S05]  /*11f70*/  F2FP.PACK_AB R21, R21, R24 ;  /* 0x000000181515723e */ /* 0x000fca00000000ff */
[----:B------:R0:W4:Y:S04]  /*11f80*/  LDG.E.U16 R162, [R162.64] ;  /* 0x00000006a2a27981 */ /* 0x000128000c1e1500 */
[----:B0-----:R-:W4:Y:S01]  /*11f90*/  LDL.LU R163, [R1] ;  /* 0x0000000001a37983 */ /* 0x001f220000300800 */
[----:B---3--:R-:W-:-:S06]  /*11fa0*/  IMAD.WIDE R158, R13, 0x2, R158 ;  /* 0x000000020d9e7825 */ /* 0x008fcc00078e029e */
[----:B------:R0:W3:Y:S04]  /*11fb0*/  LDG.E.U16 R158, [R158.64] ;  /* 0x000000069e9e7981 */ /* 0x0000e8000c1e1500 */
[----:B0-----:R-:W0:Y:S01]  /*11fc0*/  S2R R159, SR_TID.X ;  /* 0x00000000009f7919 */ /* 0x001e220000002100 */
[----:B--2---:R-:W-:-:S06]  /*11fd0*/  IMAD.WIDE R160, R13, 0x2, R160 ;  /* 0x000000020da07825 */ /* 0x004fcc00078e02a0 */
[----:B------:R1:W2:Y:S02]  /*11fe0*/  LDG.E.U16 R160, [R160.64] ;  /* 0x00000006a0a07981 */ /* 0x0002a4000c1e1500 */
[----:B-1----:R-:W-:Y:S02]  /*11ff0*/  FADD R161, -R2, R8 ;  /* 0x0000000802a17221 */ /* 0x002fe40000000100 */
[----:B------:R-:W2:Y:S04]  /*12000*/  LDL.LU R8, [R1+0x1218] ;  /* 0x0012180001087983 */ /* 0x000ea80000300800 */
[----:B------:R-:W2:Y:S01]  /*12010*/  LDL.LU R24, [R1+0x40] ;  /* 0x0000400001187983 */ /* 0x000ea20000300800 */
[----:B0-----:R-:W-:-:S06]  /*12020*/  LOP3.LUT R159, R159, 0x1c, RZ, 0xc0, !PT ;  /* 0x0000001c9f9f7812 */ /* 0x001fcc00078ec0ff */
[----:B------:R-:W2:Y:S01]  /*12030*/  LDS R159, [R159.X8] ;  /* 0x000000009f9f7984 */ /* 0x000ea20000008800 */
[----:B------:R-:W-:Y:S01]  /*12040*/  FMUL R161, R161, 1.4426950216293334961 ;  /* 0x3fb8aa3ba1a17820 */ /* 0x000fe20000400000 */
[----:B------:R-:W-:Y:S02]  /*12050*/  F2FP.PACK_AB R6, R6, R22 ;  /* 0x000000160606723e */ /* 0x000fe400000000ff */
[----:B------:R-:W0:Y:S03]  /*12060*/  S2R R22, SR_TID.X ;  /* 0x0000000000167919 */ /* 0x000e260000002100 */
[----:B------:R-:W2:Y:S01]  /*12070*/  MUFU.EX2 R161, R161 ;  /* 0x000000a100a17308 */ /* 0x000ea20000000800 */
[----:B------:R-:W-:Y:S02]  /*12080*/  F2FP.PACK_AB R20, R20, R25 ;  /* 0x000000191414723e */ /* 0x000fe400000000ff */
[----:B------:R-:W3:Y:S01]  /*12090*/  LDL.LU R25, [R1+0xc] ;  /* 0x00000c0001197983 */ /* 0x000ee20000300800 */
[----:B------:R-:W-:-:S02]  /*120a0*/  F2FP.PACK_AB R18, R18, R27 ;  /* 0x0000001b1212723e */ /* 0x000fc400000000ff */
[----:B------:R-:W-:Y:S01]  /*120b0*/  F2FP.PACK_AB R17, R17, R26 ;  /* 0x0000001a1111723e */ /* 0x000fe200000000ff */
[----:B------:R-:W3:Y:S01]  /*120c0*/  LDL.LU R27, [R1+0x10] ;  /* 0x00001000011b7983 */ /* 0x000ee20000300800 */
[----:B------:R-:W-:Y:S02]  /*120d0*/  F2FP.PACK_AB R15, R15, R28 ;  /* 0x0000001c0f0f723e */ /* 0x000fe400000000ff */
[----:B------:R-:W-:Y:S01]  /*120e0*/  F2FP.PACK_AB R16, R16, R29 ;  /* 0x0000001d1010723e */ /* 0x000fe200000000ff */
[----:B------:R-:W3:Y:S01]  /*120f0*/  LDL.LU R26, [R1+0x14] ;  /* 0x00001400011a7983 */ /* 0x000ee20000300800 */
[----:B------:R-:W-:-:S03]  /*12100*/  F2FP.PACK_AB R19, R19, R23 ;  /* 0x000000171313723e */ /* 0x000fc600000000ff */
[----:B------:R-:W3:Y:S04]  /*12110*/  LDL.LU R28, [R1+0x18] ;  /* 0x00001800011c7983 */ /* 0x000ee80000300800 */
[----:B------:R-:W3:Y:S01]  /*12120*/  LDL.LU R29, [R1+0x1c] ;  /* 0x00001c00011d7983 */ /* 0x000ee20000300800 */
[----:B0-----:R-:W-:-:S04]  /*12130*/  SHF.R.U32.HI R23, RZ, 0x2, R22 ;  /* 0x00000002ff177819 */ /* 0x001fc80000011616 */
[----:B------:R-:W-:-:S04]  /*12140*/  SGXT.U32 R23, R23, 0x3 ;  /* 0x000000031717781a */ /* 0x000fc80000000000 */
[----:B------:R-:W-:-:S05]  /*12150*/  LOP3.LUT R23, R23, 0x10, RZ, 0xfc, !PT ;  /* 0x0000001017177812 */ /* 0x000fca00078efcff */
[----:B------:R-:W-:-:S06]  /*12160*/  IMAD.SHL.U32 R23, R23, 0x20, RZ ;  /* 0x0000002017177824 */ /* 0x000fcc00078e00ff */
[----:B------:R-:W-:Y:S01]  /*12170*/  LDS R23, [R23] ;  /* 0x0000000017177984 */ /* 0x000fe20000000800 */
[----:B--2---:R-:W-:-:S05]  /*12180*/  FFMA R24, R161, R24, R159 ;  /* 0x00000018a1187223 */ /* 0x004fca000000009f */
[----:B------:R0:W-:Y:S04]  /*12190*/  STL [R1+0x40], R24 ;  /* 0x0000401801007387 */ /* 0x0001e80000100800 */
[----:B------:R-:W2:Y:S01]  /*121a0*/  LDL.LU R159, [R1+0x20] ;  /* 0x00002000019f7983 */ /* 0x000ea20000300800 */
[--C-:B0-----:R-:W-:Y:S02]  /*121b0*/  SHF.R.U32.HI R24, RZ, 0x2, R22.reuse ;  /* 0x00000002ff187819 */ /* 0x101fe40000011616 */
[----:B------:R-:W-:Y:S02]  /*121c0*/  SHF.R.U32.HI R22, RZ, 0x2, R22 ;  /* 0x00000002ff167819 */ /* 0x000fe40000011616 */
[----:B------:R-:W-:Y:S02]  /*121d0*/  SGXT.U32 R24, R24, 0x3 ;  /* 0x000000031818781a */ /* 0x000fe40000000000 */
[----:B------:R-:W-:-:S02]  /*121e0*/  SGXT.U32 R22, R22, 0x3 ;  /* 0x000000031616781a */ /* 0x000fc40000000000 */
[----:B------:R-:W-:Y:S02]  /*121f0*/  LOP3.LUT R24, R24, 0x18, RZ, 0xfc, !PT ;  /* 0x0000001818187812 */ /* 0x000fe400078efcff */
[----:B------:R-:W-:Y:S02]  /*12200*/  LOP3.LUT R22, R22, 0x8, RZ, 0xfc, !PT ;  /* 0x0000000816167812 */ /* 0x000fe400078efcff */
[----:B------:R-:W-:Y:S02]  /*12210*/  SHF.L.U32 R24, R24, 0x5, RZ ;  /* 0x0000000518187819 */ /* 0x000fe400000006ff */
[----:B------:R-:W-:-:S04]  /*12220*/  SHF.L.U32 R22, R22, 0x5, RZ ;  /* 0x0000000516167819 */ /* 0x000fc800000006ff */
[----:B------:R-:W-:Y:S04]  /*12230*/  LDS R24, [R24] ;  /* 0x0000000018187984 */ /* 0x000fe80000000800 */
[----:B------:R-:W-:Y:S04]  /*12240*/  LDS R22, [R22] ;  /* 0x0000000016167984 */ /* 0x000fe80000000800 */
[----:B------:R-:W-:Y:S06]  /*12250*/  BAR.SYNC.DEFER_BLOCKING 0x0 ;  /* 0x0000000000007b1d */ /* 0x000fec0000010000 */
[----:B------:R0:W-:Y:S04]  /*12260*/  STS.U16 [R8+0x3800], R12 ;  /* 0x0038000c08007388 */ /* 0x0001e80000000400 */
[----:B------:R1:W-:Y:S04]  /*12270*/  STS.U16 [R8+0x4000], R73 ;  /* 0x0040004908007388 */ /* 0x0003e80000000400 */
[----:B------:R3:W-:Y:S04]  /*12280*/  STS.U16 [R8+0x4800], R83 ;  /* 0x0048005308007388 */ /* 0x0007e80000000400 */
[----:B0-----:R-:W2:Y:S04]  /*12290*/  LDL.LU R12, [R1+0x1214] ;  /* 0x00121400010c7983 */ /* 0x001ea80000300800 */
[----:B-1----:R-:W2:Y:S04]  /*122a0*/  LDL.LU R73, [R1+0x1210] ;  /* 0x0012100001497983 */ /* 0x002ea80000300800 */
[----:B---3--:R-:W3:Y:S04]  /*122b0*/  LDL.LU R83, [R1+0x120c] ;  /* 0x00120c0001537983 */ /* 0x008ee80000300800 */
        /* <DEDUP_REMOVED lines=8> */
[----:B------:R1:W-:Y:S04]  /*12340*/  STS.U16 [R8+0x7800], R81 ;  /* 0x0078005108007388 */ /* 0x0003e80000000400 */
[----:B0-----:R-:W3:Y:S04]  /*12350*/  LDL.LU R67, [R1+0x11fc] ;  /* 0x0011fc0001437983 */ /* 0x001ee80000300800 */
[----:B-1----:R-:W3:Y:S04]  /*12360*/  LDL.LU R111, [R1+0x11f8] ;  /* 0x0011f800016f7983 */ /* 0x002ee80000300800 */
[----:B------:R-:W3:Y:S04]  /*12370*/  LDL.LU R81, [R1+0x11f4] ;  /* 0x0011f40001517983 */ /* 0x000ee80000300800 */
        /* <DEDUP_REMOVED lines=19> */
[----:B0-----:R-:W3:Y:S04]  /*124b0*/  LDL.LU R5, [R1+0x11cc] ;  /* 0x0011cc0001057983 */ /* 0x001ee80000300800 */
[----:B------:R0:W-:Y:S04]  /*124c0*/  STS.U16 [R8+0x2800], R25 ;  /* 0x0028001908007388 */ /* 0x0001e80000000400 */
[----:B------:R-:W-:Y:S01]  /*124d0*/  STS.U16 [R8+0x800], R29 ;  /* 0x0008001d08007388 */ /* 0x000fe20000000400 */
[----:B0-----:R-:W-:-:S03]  /*124e0*/  LOP3.LUT R25, R8, 0x20, RZ, 0x3c, !PT ;  /* 0x0000002008197812 */ /* 0x001fc600078e3cff */
        /* <DEDUP_REMOVED lines=19> */
[----:B--2---:R-:W-:Y:S04]  /*12620*/  STS.U16 [R8], R159 ;  /* 0x0000009f08007388 */ /* 0x004fe80000000400 */
        /* <DEDUP_REMOVED lines=23> */
[----:B---3--:R0:W-:Y:S04]  /*127a0*/  STS.U16 [R25+0x200], R5 ;  /* 0x0002000519007388 */ /* 0x0081e80000000400 */
[----:B------:R1:W-:Y:S04]  /*127b0*/  STS.U16 [R25+0xa00], R4 ;  /* 0x000a000419007388 */ /* 0x0003e80000000400 */
[----:B------:R2:W-:Y:S04]  /*127c0*/  STS.U16 [R25+0x1200], R0 ;  /* 0x0012000019007388 */ /* 0x0005e80000000400 */
[----:B0-----:R-:W3:Y:S04]  /*127d0*/  LDL.LU R5, [R1+0x11c8] ;  /* 0x0011c80001057983 */ /* 0x001ee80000300800 */
[----:B-1----:R-:W3:Y:S04]  /*127e0*/  LDL.LU R4, [R1+0x11c4] ;  /* 0x0011c40001047983 */ /* 0x002ee80000300800 */
[----:B--2---:R-:W2:Y:S04]  /*127f0*/  LDL.LU R0, [R1+0x11c0] ;  /* 0x0011c00001007983 */ /* 0x004ea80000300800 */
[----:B------:R0:W-:Y:S04]  /*12800*/  STS.U16 [R25+0x1a00], R3 ;  /* 0x001a000319007388 */ /* 0x0001e80000000400 */
[----:B------:R1:W-:Y:S04]  /*12810*/  STS.U16 [R25+0x2200], R67 ;  /* 0x0022004319007388 */ /* 0x0003e80000000400 */
[----:B------:R4:W-:Y:S04]  /*12820*/  STS.U16 [R25+0x2a00], R66 ;  /* 0x002a004219007388 */ /* 0x0009e80000000400 */
[----:B0-----:R-:W2:Y:S04]  /*12830*/  LDL.LU R3, [R1+0x11bc] ;  /* 0x0011bc0001037983 */ /* 0x001ea80000300800 */
[----:B-1----:R-:W3:Y:S04]  /*12840*/  LDL.LU R67, [R1+0x11b8] ;  /* 0x0011b80001437983 */ /* 0x002ee80000300800 */
[----:B----4-:R-:W2:Y:S04]  /*12850*/  LDL.LU R66, [R1+0x11b4] ;  /* 0x0011b40001427983 */ /* 0x010ea80000300800 */
[----:B------:R0:W-:Y:S04]  /*12860*/  STS.U16 [R25+0x3200], R12 ;  /* 0x0032000c19007388 */ /* 0x0001e80000000400 */
[----:B------:R1:W-:Y:S04]  /*12870*/  STS.U16 [R25+0x3a00], R9 ;  /* 0x003a000919007388 */ /* 0x0003e80000000400 */
[----:B------:R4:W-:Y:S04]  /*12880*/  STS.U16 [R25+0x4200], R7 ;  /* 0x0042000719007388 */ /* 0x0009e80000000400 */
[----:B0-----:R0:W5:Y:S04]  /*12890*/  LDL.LU R12, [R1+0x11b0] ;  /* 0x0011b000010c7983 */ /* 0x0011680000300800 */
[----:B-1----:R0:W5:Y:S04]  /*128a0*/  LDL.LU R9, [R1+0x11ac] ;  /* 0x0011ac0001097983 */ /* 0x0021680000300800 */
[----:B----4-:R-:W4:Y:S04]  /*128b0*/  LDL.LU R7, [R1+0x11a8] ;  /* 0x0011a80001077983 */ /* 0x010f280000300800 */
[----:B------:R1:W-:Y:S04]  /*128c0*/  STS.U16 [R25+0x4a00], R156 ;  /* 0x004a009c19007388 */ /* 0x0003e80000000400 */
[----:B------:R0:W-:Y:S04]  /*128d0*/  STS.U16 [R25+0x5200], R157 ;  /* 0x0052009d19007388 */ /* 0x0001e80000000400 */
[----:B------:R0:W-:Y:S04]  /*128e0*/  STS.U16 [R25+0x5a00], R154 ;  /* 0x005a009a19007388 */ /* 0x0001e80000000400 */
[----:B-1----:R1:W5:Y:S04]  /*128f0*/  LDL.LU R156, [R1+0x11a4] ;  /* 0x0011a400019c7983 */ /* 0x0023680000300800 */
[----:B0-----:R1:W5:Y:S04]  /*12900*/  LDL.LU R157, [R1+0x11a0] ;  /* 0x0011a000019d7983 */ /* 0x0013680000300800 */
[----:B------:R1:W5:Y:S04]  /*12910*/  LDL.LU R154, [R1+0x119c] ;  /* 0x00119c00019a7983 */ /* 0x0003680000300800 */
[----:B------:R0:W-:Y:S04]  /*12920*/  STS.U16 [R25+0x6200], R155 ;  /* 0x0062009b19007388 */ /* 0x0001e80000000400 */
[----:B------:R1:W-:Y:S04]  /*12930*/  STS.U16 [R25+0x6a00], R11 ;  /* 0x006a000b19007388 */ /* 0x0003e80000000400 */
[----:B0-----:R0:W5:Y:S04]  /*12940*/  LDL.LU R155, [R1+0x1198] ;  /* 0x00119800019b7983 */ /* 0x0011680000300800 */
[----:B-1----:R-:W2:Y:S04]  /*12950*/  LDL.LU R11, [R1+0x1194] ;  /* 0x00119400010b7983 */ /* 0x002ea80000300800 */
        /* <DEDUP_REMOVED lines=107> */
[----:B-1----:R-:W-:-:S03]  /*13010*/  LOP3.LUT R25, R8, 0x60, RZ, 0x3c, !PT ;  /* 0x0000006008197812 */ /* 0x002fc600078e3cff */
        /* <DEDUP_REMOVED lines=10> */
[----:B------:R-:W2:Y:S04]  /*130c0*/  LDL.LU R14, [R1+0x1190] ;  /* 0x00119000010e7983 */ /* 0x000ea80000300800 */
        /* <DEDUP_REMOVED lines=23> */
[----:B0-----:R-:W2:Y:S04]  /*13240*/  LDL.LU R90, [R1+0x1160] ;  /* 0x00116000015a7983 */ /* 0x001ea80000300800 */
        /* <DEDUP_REMOVED lines=24> */
[----:B------:R-:W-:Y:S04]  /*133d0*/  STS.U16 [R25+0xd600], R245 ;  /* 0x00d600f519007388 */ /* 0x000fe80000000400 */
[----:B------:R-:W2:Y:S04]  /*133e0*/  LDL.LU R51, [R1+0x112c] ;  /* 0x00112c0001337983 */ /* 0x000ea80000300800 */
[----:B------:R-:W-:Y:S04]  /*133f0*/  STS.U16 [R25+0xde00], R237 ;  /* 0x00de00ed19007388 */ /* 0x000fe80000000400 */
[----:B------:R-:W3:Y:S04]  /*13400*/  LDL.LU R92, [R1+0x1128] ;  /* 0x00112800015c7983 */ /* 0x000ee80000300800 */
[----:B------:R-:W-:Y:S04]  /*13410*/  STS.U16 [R25+0xe600], R229 ;  /* 0x00e600e519007388 */ /* 0x000fe80000000400 */
[----:B------:R-:W3:Y:S04]  /*13420*/  LDL.LU R93, [R1+0x1124] ;  /* 0x00112400015d7983 */ /* 0x000ee80000300800 */
[----:B------:R-:W-:Y:S04]  /*13430*/  STS.U16 [R25+0xee00], R221 ;  /* 0x00ee00dd19007388 */ /* 0x000fe80000000400 */
[----:B------:R-:W4:Y:S04]  /*13440*/  LDL.LU R94, [R1+0x1120] ;  /* 0x00112000015e7983 */ /* 0x000f280000300800 */
        /* <DEDUP_REMOVED lines=19> */
[----:B-1----:R-:W4:Y:S04]  /*13580*/  LDL.LU R108, [R1+0x10f8] ;  /* 0x0010f800016c7983 */ /* 0x002f280000300800 */
        /* <DEDUP_REMOVED lines=27> */
[----:B0-----:R-:W4:Y:S04]  /*13740*/  LDL.LU R106, [R1+0x10c0] ;  /* 0x0010c000016a7983 */ /* 0x001f280000300800 */
        /* <DEDUP_REMOVED lines=20> */
[----:B--2---:R0:W-:Y:S04]  /*13890*/  STS [R11+0x28000], R6 ;  /* 0x028000060b007388 */ /* 0x0041e80000000800 */
[----:B------:R-:W2:Y:S04]  /*138a0*/  LDL.LU R65, [R1+0x1094] ;  /* 0x0010940001417983 */ /* 0x000ea80000300800 */
[----:B------:R3:W-:Y:S01]  /*138b0*/  STS [R11+0x29800], R15 ;  /* 0x0298000f0b007388 */ /* 0x0007e20000000800 */
[----:B0-----:R-:W-:-:S03]  /*138c0*/  FADD R6, -R3, R66 ;  /* 0x0000004203067221 */ /* 0x001fc60000000100 */
[----:B------:R-:W2:Y:S01]  /*138d0*/  LDL.LU R66, [R1+0x1090] ;  /* 0x0010900001427983 */ /* 0x000ea20000300800 */
[----:B---3--:R-:W-:-:S03]  /*138e0*/  FADD R15, -R4, R67 ;  /* 0x00000043040f7221 */ /* 0x008fc60000000100 */
[----:B------:R-:W3:Y:S01]  /*138f0*/  LDL.LU R67, [R1+0x108c] ;  /* 0x00108c0001437983 */ /* 0x000ee20000300800 */
[----:B------:R-:W-:-:S03]  /*13900*/  FMUL R6, R6, 1.4426950216293334961 ;  /* 0x3fb8aa3b06067820 */ /* 0x000fc60000400000 */
[----:B------:R-:W-:Y:S04]  /*13910*/  STS [R11+0x28800], R19 ;  /* 0x028800130b007388 */ /* 0x000fe80000000800 */
[----:B------:R-:W-:Y:S04]  /*13920*/  STS [R11+0x28080], R21 ;  /* 0x028080150b007388 */ /* 0x000fe80000000800 */
[----:B------:R-:W-:Y:S04]  /*13930*/  STS [R11+0x28880], R20 ;  /* 0x028880140b007388 */ /* 0x000fe80000000800 */
[----:B------:R-:W-:Y:S04]  /*13940*/  STS [R11+0x29000], R18 ;  /* 0x029000120b007388 */ /* 0x000fe80000000800 */
[----:B------:R0:W-:Y:S04]  /*13950*/  STS [R11+0x29080], R17 ;  /* 0x029080110b007388 */ /* 0x0001e80000000800 */
[----:B------:R1:W-:Y:S04]  /*13960*/  STS [R11+0x29880], R16 ;  /* 0x029880100b007388 */ /* 0x0003e80000000800 */
[----:B------:R-:W-:Y:S06]  /*13970*/  BAR.SYNC.DEFER_BLOCKING 0x0 ;  /* 0x0000000000007b1d */ /* 0x000fec0000010000 */
[----:B------:R-:W0:Y:S01]  /*13980*/  MUFU.EX2 R6, R6 ;  /* 0x0000000600067308 */ /* 0x000e220000000800 */
[----:B------:R-:W-:-:S02]  /*13990*/  FMUL R112, R161, R84 ;  /* 0x00000054a1707220 */ /* 0x000fc40000400000 */
[C---:B------:R-:W-:Y:S02]  /*139a0*/  FMUL R113, R161.reuse, R85 ;  /* 0x00000055a1717220 */ /* 0x040fe40000400000 */
[C---:B------:R-:W-:Y:S02]  /*139b0*/  FMUL R116, R161.reuse, R100 ;  /* 0x00000064a1747220 */ /* 0x040fe40000400000 */
[C---:B------:R-:W-:Y:S02]  /*139c0*/  FMUL R117, R161.reuse, R101 ;  /* 0x00000065a1757220 */ /* 0x040fe40000400000 */
[C---:B------:R-:W-:Y:S02]  /*139d0*/  FMUL R120, R161.reuse, R88 ;  /* 0x00000058a1787220 */ /* 0x040fe40000400000 */
[----:B------:R-:W-:Y:S02]  /*139e0*/  FMUL R121, R161, R89 ;  /* 0x00000059a1797220 */ /* 0x000fe40000400000 */
[----:B0-----:R-:W-:-:S02]  /*139f0*/  FMUL R114, R6, R86 ;  /* 0x0000005606727220 */ /* 0x001fc40000400000 */
[C---:B------:R-:W-:Y:S01]  /*13a00*/  FMUL R115, R6.reuse, R87 ;  /* 0x0000005706737220 */ /* 0x040fe20000400000 */
[----:B------:R-:W-:Y:S01]  /*13a10*/  LDSM.16.M88.4 R124, [R14+0x28000] ;  /* 0x028000000e7c783b */ /* 0x000fe20000000200 */
[C---:B------:R-:W-:Y:S02]  /*13a20*/  FMUL R118, R6.reuse, R102 ;  /* 0x0000006606767220 */ /* 0x040fe40000400000 */
[C---:B------:R-:W-:Y:S01]  /*13a30*/  FMUL R119, R6.reuse, R103 ;  /* 0x0000006706777220 */ /* 0x040fe20000400000 */
[----:B------:R-:W0:Y:S01]  /*13a40*/  LDSM.16.M88.4 R28, [R10] ;  /* 0x000000000a1c783b */ /* 0x000e220000000200 */
[C---:B------:R-:W-:Y:S02]  /*13a50*/  FMUL R122, R6.reuse, R90 ;  /* 0x0000005a067a7220 */ /* 0x040fe40000400000 */
[----:B------:R-:W-:Y:S01]  /*13a60*/  FMUL R123, R6, R91 ;  /* 0x0000005b067b7220 */ /* 0x000fe20000400000 */
[----:B------:R-:W0:Y:S04]  /*13a70*/  LDSM.16.M88.4 R44, [R10+0x4000] ;  /* 0x004000000a2c783b */ /* 0x000e280000000200 */
[----:B------:R-:W0:Y:S04]  /*13a80*/  LDSM.16.M88.4 R40, [R10+0x8000] ;  /* 0x008000000a28783b */ /* 0x000e280000000200 */
[----:B------:R-:W0:Y:S04]  /*13a90*/  LDSM.16.M88.4 R32, [R10+0xc000] ;  /* 0x00c000000a20783b */ /* 0x000e280000000200 */
[----:B------:R-:W0:Y:S04]  /*13aa0*/  LDSM.16.M88.4 R36, [R10+0x10000] ;  /* 0x010000000a24783b */ /* 0x000e280000000200 */
[----:B------:R-:W0:Y:S04]  /*13ab0*/  LDSM.16.M88.4 R84, [R10+0x14000] ;  /* 0x014000000a54783b */ /* 0x000e280000000200 */
[----:B------:R-:W0:Y:S04]  /*13ac0*/  LDSM.16.M88.4 R100, [R10+0x18000] ;  /* 0x018000000a64783b */ /* 0x000e280000000200 */
[----:B------:R-:W0:Y:S04]  /*13ad0*/  LDSM.16.M88.4 R88, [R10+0x1c000] ;  /* 0x01c000000a58783b */ /* 0x000e280000000200 */
[----:B------:R-:W0:Y:S01]  /*13ae0*/  LDSM.16.M88.4 R128, [R14+0x29000] ;  /* 0x029000000e80783b */ /* 0x000e220000000200 */
[----:B------:R-:W-:-:S02]  /*13af0*/  FMUL R15, R15, 1.4426950216293334961 ;  /* 0x3fb8aa3b0f0f7820 */ /* 0x000fc40000400000 */
[----:B------:R-:W-:Y:S02]  /*13b00*/  FADD R17, -R5, R0 ;  /* 0x0000000005117221 */ /* 0x000fe40000000100 */
[----:B-1----:R1:W0:Y:S01]  /*13b10*/  MUFU.EX2 R16, R15 ;  /* 0x0000000f00107308 */ /* 0x0022220000000800 */
[C---:B------:R-:W-:Y:S02]  /*13b20*/  FMUL R80, R161.reuse, R80 ;  /* 0x00000050a1507220 */ /* 0x040fe40000400000 */
[----:B------:R-:W-:Y:S02]  /*13b30*/  FMUL R81, R161, R81 ;  /* 0x00000051a1517220 */ /* 0x000fe40000400000 */
[----:B-1----:R-:W-:Y:S02]  /*13b40*/  FMUL R15, R17, 1.4426950216293334961 ;  /* 0x3fb8aa3b110f7820 */ /* 0x002fe40000400000 */
[C---:B------:R-:W-:Y:S02]  /*13b50*/  FMUL R82, R6.reuse, R82 ;  /* 0x0000005206527220 */ /* 0x040fe40000400000 */
[----:B------:R-:W-:-:S02]  /*13b60*/  FMUL R83, R6, R83 ;  /* 0x0000005306537220 */ /* 0x000fc40000400000 */
[C---:B------:R-:W-:Y:S01]  /*13b70*/  FMUL R68, R161.reuse, R68 ;  /* 0x00000044a1447220 */ /* 0x040fe20000400000 */
[----:B------:R-:W1:Y:S01]  /*13b80*/  MUFU.EX2 R15, R15 ;  /* 0x0000000f000f7308 */ /* 0x000e620000000800 */
[C---:B------:R-:W-:Y:S02]  /*13b90*/  FMUL R69, R161.reuse, R69 ;  /* 0x00000045a1457220 */ /* 0x040fe40000400000 */
[C---:B------:R-:W-:Y:S02]  /*13ba0*/  FMUL R70, R6.reuse, R70 ;  /* 0x0000004606467220 */ /* 0x040fe40000400000 */
[----:B------:R-:W-:Y:S02]  /*13bb0*/  FMUL R71, R6, R71 ;  /* 0x0000004706477220 */ /* 0x000fe40000400000 */
[C---:B------:R-:W-:Y:S02]  /*13bc0*/  FMUL R48, R161.reuse, R48 ;  /* 0x00000030a1307220 */ /* 0x040fe40000400000 */
[----:B------:R-:W-:-:S02]  /*13bd0*/  FMUL R49, R161, R49 ;  /* 0x00000031a1317220 */ /* 0x000fc40000400000 */
[C---:B------:R-:W-:Y:S02]  /*13be0*/  FMUL R50, R6.reuse, R50 ;  /* 0x0000003206327220 */ /* 0x040fe40000400000 */
[C---:B------:R-:W-:Y:S02]  /*13bf0*/  FMUL R51, R6.reuse, R51 ;  /* 0x0000003306337220 */ /* 0x040fe40000400000 */
[C---:B------:R-:W-:Y:S02]  /*13c00*/  FMUL R92, R161.reuse, R92 ;  /* 0x0000005ca15c7220 */ /* 0x040fe40000400000 */
[----:B------:R-:W-:Y:S02]  /*13c10*/  FMUL R93, R161, R93 ;  /* 0x0000005da15d7220 */ /* 0x000fe40000400000 */
[C---:B----4-:R-:W-:Y:S02]  /*13c20*/  FMUL R94, R6.reuse, R94 ;  /* 0x0000005e065e7220 */ /* 0x050fe40000400000 */
[----:B------:R-:W-:-:S02]  /*13c30*/  FMUL R95, R6, R95 ;  /* 0x0000005f065f7220 */ /* 0x000fc40000400000 */
[C---:B------:R-:W-:Y:S02]  /*13c40*/  FMUL R96, R161.reuse, R96 ;  /* 0x00000060a1607220 */ /* 0x040fe40000400000 */
[----:B------:R-:W-:Y:S02]  /*13c50*/  FMUL R97, R161, R97 ;  /* 0x00000061a1617220 */ /* 0x000fe40000400000 */
[C---:B------:R-:W-:Y:S02]  /*13c60*/  FMUL R98, R6.reuse, R98 ;  /* 0x0000006206627220 */ /* 0x040fe40000400000 */
[----:B------:R-:W-:Y:S01]  /*13c70*/  FMUL R99, R6, R99 ;  /* 0x0000006306637220 */ /* 0x000fe20000400000 */
[----:B------:R-:W-:Y:S01]  /*13c80*/  LOP3.LUT R21, R14, 0x20, RZ, 0x3c, !PT ;  /* 0x000000200e157812 */ /* 0x000fe200078e3cff */
[C---:B0-----:R-:W-:Y:S08]  /*13c90*/  HMMA.16816.F32 R112, R124.reuse, R28, R112 ;  /* 0x0000001c7c70723c */ /* 0x041ff00000001870 */
[C---:B------:R-:W-:Y:S08]  /*13ca0*/  HMMA.16816.F32 R116, R124.reuse, R44, R116 ;  /* 0x0000002c7c74723c */ /* 0x040ff00000001874 */
[C---:B------:R-:W-:Y:S08]  /*13cb0*/  HMMA.16816.F32 R120, R124.reuse, R40, R120 ;  /* 0x000000287c78723c */ /* 0x040ff00000001878 */
[C---:B------:R-:W-:Y:S08]  /*13cc0*/  HMMA.16816.F32 R80, R124.reuse, R32, R80 ;  /* 0x000000207c50723c */ /* 0x040ff00000001850 */
[C---:B------:R-:W-:Y:S08]  /*13cd0*/  HMMA.16816.F32 R68, R124.reuse, R36, R68 ;  /* 0x000000247c44723c */ /* 0x040ff00000001844 */
[C---:B------:R-:W-:Y:S08]  /*13ce0*/  HMMA.16816.F32 R48, R124.reuse, R84, R48 ;  /* 0x000000547c30723c */ /* 0x040ff00000001830 */
[C---:B------:R-:W-:Y:S08]  /*13cf0*/  HMMA.16816.F32 R92, R124.reuse, R100, R92 ;  /* 0x000000647c5c723c */ /* 0x040ff0000000185c */
[----:B------:R-:W-:Y:S01]  /*13d00*/  HMMA.16816.F32 R96, R124, R88, R96 ;  /* 0x000000587c60723c */ /* 0x000fe20000001860 */
[----:B------:R-:W0:Y:S01]  /*13d10*/  LDSM.16.M88.4 R124, [R21+0x28000] ;  /* 0x02800000157c783b */ /* 0x000e220000000200 */
[----:B------:R-:W-:-:S02]  /*13d20*/  FMUL R76, R16, R76 ;  /* 0x0000004c104c7220 */ /* 0x000fc40000400000 */
[C---:B------:R-:W-:Y:S02]  /*13d30*/  FMUL R77, R16.reuse, R77 ;  /* 0x0000004d104d7220 */ /* 0x040fe40000400000 */
[C---:B-1----:R-:W-:Y:S02]  /*13d40*/  FMUL R78, R15.reuse, R78 ;  /* 0x0000004e0f4e7220 */ /* 0x042fe40000400000 */
[C---:B------:R-:W-:Y:S02]  /*13d50*/  FMUL R79, R15.reuse, R79 ;  /* 0x0000004f0f4f7220 */ /* 0x040fe40000400000 */
[C---:B------:R-:W-:Y:S02]  /*13d60*/  FMUL R108, R16.reuse, R108 ;  /* 0x0000006c106c7220 */ /* 0x040fe40000400000 */
[----:B------:R-:W-:Y:S02]  /*13d70*/  FMUL R109, R16, R109 ;  /* 0x0000006d106d7220 */ /* 0x000fe40000400000 */
[----:B------:R-:W-:-:S02]  /*13d80*/  FMUL R110, R15, R110 ;  /* 0x0000006e0f6e7220 */ /* 0x000fc40000400000 */
[C---:B------:R-:W-:Y:S02]  /*13d90*/  FMUL R111, R15.reuse, R111 ;  /* 0x0000006f0f6f7220 */ /* 0x040fe40000400000 */
[C---:B------:R-:W-:Y:S02]  /*13da0*/  FMUL R72, R16.reuse, R72 ;  /* 0x0000004810487220 */ /* 0x040fe40000400000 */
        /* <DEDUP_REMOVED lines=16> */
[----:B------:R-:W-:Y:S01]  /*13eb0*/  FMUL R61, R16, R61 ;  /* 0x0000003d103d7220 */ /* 0x000fe20000400000 */
[----:B------:R-:W-:Y:S01]  /*13ec0*/  HMMA.16816.F32 R76, R128, R28, R76 ;  /* 0x0000001c804c723c */ /* 0x000fe2000000184c */
[----:B------:R-:W-:-:S07]  /*13ed0*/  FMUL R62, R15, R62 ;  /* 0x0000003e0f3e7220 */ /* 0x000fce0000400000 */
[----:B------:R-:W-:Y:S01]  /*13ee0*/  HMMA.16816.F32 R108, R128, R44, R108 ;  /* 0x0000002c806c723c */ /* 0x000fe2000000186c */
[----:B------:R-:W-:-:S07]  /*13ef0*/  FMUL R63, R15, R63 ;  /* 0x0000003f0f3f7220 */ /* 0x000fce0000400000 */
[----:B------:R-:W-:Y:S01]  /*13f00*/  HMMA.16816.F32 R72, R128, R40, R72 ;  /* 0x000000288048723c */ /* 0x000fe20000001848 */
[----:B------:R-:W-:-:S07]  /*13f10*/  FMUL R64, R16, R64 ;  /* 0x0000004010407220 */ /* 0x000fce0000400000 */
[----:B------:R-:W-:Y:S01]  /*13f20*/  HMMA.16816.F32 R52, R128, R32, R52 ;  /* 0x000000208034723c */ /* 0x000fe20000001834 */
[----:B--2---:R-:W-:-:S07]  /*13f30*/  FMUL R65, R16, R65 ;  /* 0x0000004110417220 */ /* 0x004fce0000400000 */
[----:B------:R-:W-:Y:S01]  /*13f40*/  HMMA.16816.F32 R104, R128, R36, R104 ;  /* 0x000000248068723c */ /* 0x000fe20000001868 */
[----:B------:R-:W-:-:S07]  /*13f50*/  FMUL R66, R15, R66 ;  /* 0x000000420f427220 */ /* 0x000fce0000400000 */
[----:B------:R-:W-:Y:S01]  /*13f60*/  HMMA.16816.F32 R56, R128, R84, R56 ;  /* 0x000000548038723c */ /* 0x000fe20000001838 */
[----:B---3--:R-:W-:-:S07]  /*13f70*/  FMUL R67, R15, R67 ;  /* 0x000000430f437220 */ /* 0x008fce0000400000 */
[----:B------:R-:W-:Y:S01]  /*13f80*/  HMMA.16816.F32 R60, R128, R100, R60 ;  /* 0x00000064803c723c */ /* 0x000fe2000000183c */
[----:B------:R-:W-:Y:S02]  /*13f90*/  LOP3.LUT R19, R14, 0x40, RZ, 0x3c, !PT ;  /* 0x000000400e137812 */ /* 0x000fe400078e3cff */
[----:B------:R-:W-:-:S03]  /*13fa0*/  LOP3.LUT R20, R10, 0x40, RZ, 0x3c, !PT ;  /* 0x000000400a147812 */ /* 0x000fc600078e3cff */
[----:B------:R-:W-:Y:S02]  /*13fb0*/  LDSM.16.M88.4 R136, [R19+0x28000] ;  /* 0x028000001388783b */ /* 0x000fe40000000200 */
[----:B------:R-:W-:Y:S02]  /*13fc0*/  HMMA.16816.F32 R64, R128, R88, R64 ;  /* 0x000000588040723c */ /* 0x000fe40000001840 */
[----:B------:R-:W1:Y:S04]  /*13fd0*/  LDSM.16.M88.4 R128, [R21+0x29000] ;  /* 0x029000001580783b */ /* 0x000e680000000200 */
[----:B------:R-:W2:Y:S04]  /*13fe0*/  LDSM.16.M88.4 R132, [R20] ;  /* 0x000000001484783b */ /* 0x000ea80000000200 */
[----:B------:R-:W3:Y:S04]  /*13ff0*/  LDSM.16.M88.4 R144, [R20+0x4000] ;  /* 0x004000001490783b */ /* 0x000ee80000000200 */
[----:B------:R-:W4:Y:S04]  /*14000*/  LDSM.16.M88.4 R140, [R20+0x8000] ;  /* 0x00800000148c783b */ /* 0x000f280000000200 */
[----:B------:R-:W1:Y:S04]  /*14010*/  LDSM.16.M88.4 R172, [R20+0xc000] ;  /* 0x00c0000014ac783b */ /* 0x000e680000000200 */
[----:B------:R-:W1:Y:S04]  /*14020*/  LDSM.16.M88.4 R168, [R20+0x10000] ;  /* 0x0100000014a8783b */ /* 0x000e680000000200 */
[----:B------:R-:W1:Y:S04]  /*14030*/  LDSM.16.M88.4 R164, [R20+0x14000] ;  /* 0x0140000014a4783b */ /* 0x000e680000000200 */
[----:B------:R-:W1:Y:S04]  /*14040*/  LDSM.16.M88.4 R160, [R20+0x18000] ;  /* 0x0180000014a0783b */ /* 0x000e680000000200 */
[----:B------:R-:W1:Y:S01]  /*14050*/  LDSM.16.M88.4 R148, [R20+0x1c000] ;  /* 0x01c000001494783b */ /* 0x000e620000000200 */
[----:B0-----:R-:W-:Y:S03]  /*14060*/  HMMA.16816.F32 R112, R124, R30, R112 ;  /* 0x0000001e7c70723c */ /* 0x001fe60000001870 */
[----:B------:R-:W0:Y:S01]  /*14070*/  LDSM.16.M88.4 R176, [R19+0x29000] ;  /* 0x0290000013b0783b */ /* 0x000e220000000200 */
[----:B------:R-:W-:-:S04]  /*14080*/  LOP3.LUT R18, R14, 0x60, RZ, 0x3c, !PT ;  /* 0x000000600e127812 */ /* 0x000fc800078e3cff */
[C---:B------:R-:W-:Y:S08]  /*14090*/  HMMA.16816.F32 R116, R124.reuse, R46, R116 ;  /* 0x0000002e7c74723c */ /* 0x040ff00000001874 */
[C---:B------:R-:W-:Y:S08]  /*140a0*/  HMMA.16816.F32 R120, R124.reuse, R42, R120 ;  /* 0x0000002a7c78723c */ /* 0x040ff00000001878 */
[C---:B------:R-:W-:Y:S08]  /*140b0*/  HMMA.16816.F32 R80, R124.reuse, R34, R80 ;  /* 0x000000227c50723c */ /* 0x040ff00000001850 */
[C---:B------:R-:W-:Y:S08]  /*140c0*/  HMMA.16816.F32 R68, R124.reuse, R38, R68 ;  /* 0x000000267c44723c */ /* 0x040ff00000001844 */
[C---:B------:R-:W-:Y:S08]  /*140d0*/  HMMA.16816.F32 R48, R124.reuse, R86, R48 ;  /* 0x000000567c30723c */ /* 0x040ff00000001830 */
[C---:B------:R-:W-:Y:S08]  /*140e0*/  HMMA.16816.F32 R92, R124.reuse, R102, R92 ;  /* 0x000000667c5c723c */ /* 0x040ff0000000185c */
[----:B------:R-:W-:Y:S01]  /*140f0*/  HMMA.16816.F32 R124, R124, R90, R96 ;  /* 0x0000005a7c7c723c */ /* 0x000fe20000001860 */
[----:B------:R-:W0:Y:S07]  /*14100*/  LDSM.16.M88.4 R96, [R18+0x28000] ;  /* 0x028000001260783b */ /* 0x000e2e0000000200 */
[C---:B-1----:R-:W-:Y:S01]  /*14110*/  HMMA.16816.F32 R76, R128.reuse, R30, R76 ;  /* 0x0000001e804c723c */ /* 0x042fe2000000184c */
[----:B------:R-:W-:Y:S07]  /*14120*/  LDSM.16.M88.4 R28, [R14+0x28080] ;  /* 0x028080000e1c783b */ /* 0x000fee0000000200 */
[C---:B------:R-:W-:Y:S01]  /*14130*/  HMMA.16816.F32 R108, R128.reuse, R46, R108 ;  /* 0x0000002e806c723c */ /* 0x040fe2000000186c */
[----:B------:R-:W-:Y:S07]  /*14140*/  LDSM.16.M88.4 R44, [R10+0x18080] ;  /* 0x018080000a2c783b */ /* 0x000fee0000000200 */
[C---:B------:R-:W-:Y:S01]  /*14150*/  HMMA.16816.F32 R72, R128.reuse, R42, R72 ;  /* 0x0000002a8048723c */ /* 0x040fe20000001848 */
[----:B------:R-:W-:Y:S07]  /*14160*/  LDSM.16.M88.4 R40, [R10+0x80] ;  /* 0x000080000a28783b */ /* 0x000fee0000000200 */
[C---:B------:R-:W-:Y:S01]  /*14170*/  HMMA.16816.F32 R52, R128.reuse, R34, R52 ;  /* 0x000000228034723c */ /* 0x040fe20000001834 */
[----:B------:R-:W1:Y:S07]  /*14180*/  LDSM.16.M88.4 R32, [R18+0x29000] ;  /* 0x029000001220783b */ /* 0x000e6e0000000200 */
[C---:B------:R-:W-:Y:S01]  /*14190*/  HMMA.16816.F32 R104, R128.reuse, R38, R104 ;  /* 0x000000268068723c */ /* 0x040fe20000001868 */
[----:B------:R-:W0:Y:S07]  /*141a0*/  LDSM.16.M88.4 R36, [R10+0x4080] ;  /* 0x004080000a24783b */ /* 0x000e2e0000000200 */
[C---:B------:R-:W-:Y:S01]  /*141b0*/  HMMA.16816.F32 R56, R128.reuse, R86, R56 ;  /* 0x000000568038723c */ /* 0x040fe20000001838 */
[----:B------:R-:W-:Y:S07]  /*141c0*/  LDSM.16.M88.4 R84, [R10+0x14080] ;  /* 0x014080000a54783b */ /* 0x000fee0000000200 */
[C---:B------:R-:W-:Y:S01]  /*141d0*/  HMMA.16816.F32 R60, R128.reuse, R102, R60 ;  /* 0x00000066803c723c */ /* 0x040fe2000000183c */
[----:B------:R-:W-:Y:S07]  /*141e0*/  LDSM.16.M88.4 R100, [R10+0xc080] ;  /* 0x00c080000a64783b */ /* 0x000fee0000000200 */
[----:B------:R-:W-:Y:S01]  /*141f0*/  HMMA.16816.F32 R64, R128, R90, R64 ;  /* 0x0000005a8040723c */ /* 0x000fe20000001840 */
[----:B------:R-:W0:Y:S04]  /*14200*/  LDSM.16.M88.4 R128, [R10+0x8080] ;  /* 0x008080000a80783b */ /* 0x000e280000000200 */
[----:B------:R-:W0:Y:S03]  /*14210*/  LDSM.16.M88.4 R88, [R10+0x10080] ;  /* 0x010080000a58783b */ /* 0x000e260000000200 */
[C---:B--2---:R-:W-:Y:S08]  /*14220*/  HMMA.16816.F32 R112, R136.reuse, R132, R112 ;  /* 0x000000848870723c */ /* 0x044ff00000001870 */
[C---:B---3--:R-:W-:Y:S08]  /*14230*/  HMMA.16816.F32 R116, R136.reuse, R144, R116 ;  /* 0x000000908874723c */ /* 0x048ff00000001874 */
[C---:B----4-:R-:W-:Y:S08]  /*14240*/  HMMA.16816.F32 R120, R136.reuse, R140, R120 ;  /* 0x0000008c8878723c */ /* 0x050ff00000001878 */
[C---:B------:R-:W-:Y:S08]  /*14250*/  HMMA.16816.F32 R80, R136.reuse, R172, R80 ;  /* 0x000000ac8850723c */ /* 0x040ff00000001850 */
[C---:B------:R-:W-:Y:S08]  /*14260*/  HMMA.16816.F32 R68, R136.reuse, R168, R68 ;  /* 0x000000a88844723c */ /* 0x040ff00000001844 */
[C---:B------:R-:W-:Y:S08]  /*14270*/  HMMA.16816.F32 R48, R136.reuse, R164, R48 ;  /* 0x000000a48830723c */ /* 0x040ff00000001830 */
[C---:B------:R-:W-:Y:S08]  /*14280*/  HMMA.16816.F32 R92, R136.reuse, R160, R92 ;  /* 0x000000a0885c723c */ /* 0x040ff0000000185c */
[----:B------:R-:W-:Y:S01]  /*14290*/  HMMA.16816.F32 R124, R136, R148, R124 ;  /* 0x00000094887c723c */ /* 0x000fe2000000187c */
[----:B------:R-:W2:Y:S07]  /*142a0*/  LDSM.16.M88.4 R136, [R10+0x1c080] ;  /* 0x01c080000a88783b */ /* 0x000eae0000000200 */
        /* <DEDUP_REMOVED lines=9> */
[C---:B------:R-:W-:Y:S08]  /*14340*/  HMMA.16816.F32 R112, R96.reuse, R134, R112 ;  /* 0x000000866070723c */ /* 0x040ff00000001870 */
[C---:B------:R-:W-:Y:S08]  /*14350*/  HMMA.16816.F32 R116, R96.reuse, R146, R116 ;  /* 0x000000926074723c */ /* 0x040ff00000001874 */
[C---:B------:R-:W-:Y:S08]  /*14360*/  HMMA.16816.F32 R120, R96.reuse, R142, R120 ;  /* 0x0000008e6078723c */ /* 0x040ff00000001878 */
[C---:B------:R-:W-:Y:S08]  /*14370*/  HMMA.16816.F32 R80, R96.reuse, R174, R80 ;  /* 0x000000ae6050723c */ /* 0x040ff00000001850 */
[C---:B------:R-:W-:Y:S08]  /*14380*/  HMMA.16816.F32 R68, R96.reuse, R170, R68 ;  /* 0x000000aa6044723c */ /* 0x040ff00000001844 */
[C---:B------:R-:W-:Y:S08]  /*14390*/  HMMA.16816.F32 R48, R96.reuse, R166, R48 ;  /* 0x000000a66030723c */ /* 0x040ff00000001830 */
[C---:B------:R-:W-:Y:S08]  /*143a0*/  HMMA.16816.F32 R92, R96.reuse, R162, R92 ;  /* 0x000000a2605c723c */ /* 0x040ff0000000185c */
[----:B------:R-:W-:Y:S01]  /*143b0*/  HMMA.16816.F32 R124, R96, R150, R124 ;  /* 0x00000096607c723c */ /* 0x000fe2000000187c */
[----:B------:R-:W3:Y:S07]  /*143c0*/  LDSM.16.M88.4 R96, [R21+0x28080] ;  /* 0x028080001560783b */ /* 0x000eee0000000200 */
[C---:B-1----:R-:W-:Y:S08]  /*143d0*/  HMMA.16816.F32 R76, R32.reuse, R134, R76 ;  /* 0x00000086204c723c */ /* 0x042ff0000000184c */
[C---:B------:R-:W-:Y:S08]  /*143e0*/  HMMA.16816.F32 R108, R32.reuse, R146, R108 ;  /* 0x00000092206c723c */ /* 0x040ff0000000186c */
[C---:B------:R-:W-:Y:S08]  /*143f0*/  HMMA.16816.F32 R72, R32.reuse, R142, R72 ;  /* 0x0000008e2048723c */ /* 0x040ff00000001848 */
[C---:B------:R-:W-:Y:S01]  /*14400*/  HMMA.16816.F32 R52, R32.reuse, R174, R52 ;  /* 0x000000ae2034723c */ /* 0x040fe20000001834 */
[----:B------:R-:W-:Y:S07]  /*14410*/  LDSM.16.M88.4 R172, [R19+0x29080] ;  /* 0x0290800013ac783b */ /* 0x000fee0000000200 */
[C---:B------:R-:W-:Y:S01]  /*14420*/  HMMA.16816.F32 R104, R32.reuse, R170, R104 ;  /* 0x000000aa2068723c */ /* 0x040fe20000001868 */
[----:B------:R-:W-:Y:S07]  /*14430*/  LDSM.16.M88.4 R168, [R19+0x28080] ;  /* 0x0280800013a8783b */ /* 0x000fee0000000200 */
[C---:B------:R-:W-:Y:S08]  /*14440*/  HMMA.16816.F32 R56, R32.reuse, R166, R56 ;  /* 0x000000a62038723c */ /* 0x040ff00000001838 */
[C---:B------:R-:W-:Y:S08]  /*14450*/  HMMA.16816.F32 R60, R32.reuse, R162, R60 ;  /* 0x000000a2203c723c */ /* 0x040ff0000000183c */
[----:B------:R-:W-:Y:S08]  /*14460*/  HMMA.16816.F32 R64, R32, R150, R64 ;  /* 0x000000962040723c */ /* 0x000ff00000001840 */
[C---:B------:R-:W-:Y:S08]  /*14470*/  HMMA.16816.F32 R112, R28.reuse, R40, R112 ;  /* 0x000000281c70723c */ /* 0x040ff00000001870 */
[C---:B------:R-:W-:Y:S08]  /*14480*/  HMMA.16816.F32 R116, R28.reuse, R36, R116 ;  /* 0x000000241c74723c */ /* 0x040ff00000001874 */
[C---:B------:R-:W-:Y:S08]  /*14490*/  HMMA.16816.F32 R120, R28.reuse, R128, R120 ;  /* 0x000000801c78723c */ /* 0x040ff00000001878 */
[C---:B------:R-:W-:Y:S08]  /*144a0*/  HMMA.16816.F32 R80, R28.reuse, R100, R80 ;  /* 0x000000641c50723c */ /* 0x040ff00000001850 */
[C---:B------:R-:W-:Y:S08]  /*144b0*/  HMMA.16816.F32 R68, R28.reuse, R88, R68 ;  /* 0x000000581c44723c */ /* 0x040ff00000001844 */
[C---:B------:R-:W-:Y:S08]  /*144c0*/  HMMA.16816.F32 R48, R28.reuse, R84, R48 ;  /* 0x000000541c30723c */ /* 0x040ff00000001830 */
[C---:B------:R-:W-:Y:S08]  /*144d0*/  HMMA.16816.F32 R92, R28.reuse, R44, R92 ;  /* 0x0000002c1c5c723c */ /* 0x040ff0000000185c */
[----:B--2---:R-:W-:Y:S01]  /*144e0*/  HMMA.16816.F32 R124, R28, R136, R124 ;  /* 0x000000881c7c723c */ /* 0x004fe2000000187c */
[----:B------:R1:W2:Y:S07]  /*144f0*/  LDSM.16.M88.4 R28, [R21+0x29080] ;  /* 0x02908000151c783b */ /* 0x0002ae0000000200 */
[C---:B0-----:R-:W-:Y:S01]  /*14500*/  HMMA.16816.F32 R76, R176.reuse, R40, R76 ;  /* 0x00000028b04c723c */ /* 0x041fe2000000184c */
[----:B-1----:R-:W4:Y:S04]  /*14510*/  LDL.LU R21, [R1+0x3c] ;  /* 0x00003c0001157983 */ /* 0x002f280000300800 */
[----:B------:R-:W4:Y:S03]  /*14520*/  LDL.LU R19, [R1+0x38] ;  /* 0x0000380001137983 */ /* 0x000f260000300800 */
[C---:B------:R-:W-:Y:S08]  /*14530*/  HMMA.16816.F32 R108, R176.reuse, R36, R108 ;  /* 0x00000024b06c723c */ /* 0x040ff0000000186c */
[C---:B------:R-:W-:Y:S08]  /*14540*/  HMMA.16816.F32 R72, R176.reuse, R128, R72 ;  /* 0x00000080b048723c */ /* 0x040ff00000001848 */
[C---:B------:R-:W-:Y:S01]  /*14550*/  HMMA.16816.F32 R32, R176.reuse, R100, R52 ;  /* 0x00000064b020723c */ /* 0x040fe20000001834 */
[----:B------:R-:W-:Y:S07]  /*14560*/  LDSM.16.M88.4 R52, [R20+0xc080] ;  /* 0x00c080001434783b */ /* 0x000fee0000000200 */
[C---:B------:R-:W-:Y:S01]  /*14570*/  HMMA.16816.F32 R132, R176.reuse, R88, R104 ;  /* 0x00000058b084723c */ /* 0x040fe20000001868 */
[----:B------:R-:W-:Y:S07]  /*14580*/  LDSM.16.M88.4 R104, [R20+0x10080] ;  /* 0x010080001468783b */ /* 0x000fee0000000200 */
[C---:B------:R-:W-:Y:S01]  /*14590*/  HMMA.16816.F32 R140, R176.reuse, R84, R56 ;  /* 0x00000054b08c723c */ /* 0x040fe20000001838 */
[----:B------:R-:W-:Y:S07]  /*145a0*/  LDSM.16.M88.4 R56, [R20+0x14080] ;  /* 0x014080001438783b */ /* 0x000fee0000000200 */
[C---:B------:R-:W-:Y:S01]  /*145b0*/  HMMA.16816.F32 R144, R176.reuse, R44, R60 ;  /* 0x0000002cb090723c */ /* 0x040fe2000000183c */
[----:B------:R-:W-:Y:S07]  /*145c0*/  LDSM.16.M88.4 R60, [R20+0x18080] ;  /* 0x01808000143c783b */ /* 0x000fee0000000200 */
[----:B------:R-:W-:Y:S01]  /*145d0*/  HMMA.16816.F32 R176, R176, R136, R64 ;  /* 0x00000088b0b0723c */ /* 0x000fe20000001840 */
[----:B------:R-:W-:Y:S07]  /*145e0*/  LDSM.16.M88.4 R64, [R20+0x1c080] ;  /* 0x01c080001440783b */ /* 0x000fee0000000200 */
[C---:B---3--:R-:W-:Y:S01]  /*145f0*/  HMMA.16816.F32 R148, R96.reuse, R42, R112 ;  /* 0x0000002a6094723c */ /* 0x048fe20000001870 */
[----:B------:R-:W-:Y:S07]  /*14600*/  LDSM.16.M88.4 R112, [R20+0x8080] ;  /* 0x008080001470783b */ /* 0x000fee0000000200 */
[C---:B------:R-:W-:Y:S01]  /*14610*/  HMMA.16816.F32 R160, R96.reuse, R38, R116 ;  /* 0x0000002660a0723c */ /* 0x040fe20000001874 */
[----:B------:R-:W0:Y:S07]  /*14620*/  LDSM.16.M88.4 R116, [R20+0x80] ;  /* 0x000080001474783b */ /* 0x000e2e0000000200 */
[C---:B------:R-:W-:Y:S01]  /*14630*/  HMMA.16816.F32 R164, R96.reuse, R130, R120 ;  /* 0x0000008260a4723c */ /* 0x040fe20000001878 */
[----:B------:R-:W1:Y:S07]  /*14640*/  LDSM.16.M88.4 R120, [R20+0x4080] ;  /* 0x004080001478783b */ /* 0x000e6e0000000200 */
[C---:B------:R-:W-:Y:S08]  /*14650*/  HMMA.16816.F32 R80, R96.reuse, R102, R80 ;  /* 0x000000666050723c */ /* 0x040ff00000001850 */
[C---:B------:R-:W-:Y:S08]  /*14660*/  HMMA.16816.F32 R68, R96.reuse, R90, R68 ;  /* 0x0000005a6044723c */ /* 0x040ff00000001844 */
[C---:B------:R-:W-:Y:S08]  /*14670*/  HMMA.16816.F32 R48, R96.reuse, R86, R48 ;  /* 0x000000566030723c */ /* 0x040ff00000001830 */
[C---:B------:R-:W-:Y:S08]  /*14680*/  HMMA.16816.F32 R92, R96.reuse, R46, R92 ;  /* 0x0000002e605c723c */ /* 0x040ff0000000185c */
[----:B------:R-:W-:Y:S01]  /*14690*/  HMMA.16816.F32 R124, R96, R138, R124 ;  /* 0x0000008a607c723c */ /* 0x000fe2000000187c */
[----:B------:R-:W3:Y:S07]  /*146a0*/  LDSM.16.M88.4 R96, [R18+0x28080] ;  /* 0x028080001260783b */ /* 0x000eee0000000200 */
[C---:B--2---:R-:W-:Y:S08]  /*146b0*/  HMMA.16816.F32 R76, R28.reuse, R42, R76 ;  /* 0x0000002a1c4c723c */ /* 0x044ff0000000184c */
[C---:B------:R-:W-:Y:S08]  /*146c0*/  HMMA.16816.F32 R108, R28.reuse, R38, R108 ;  /* 0x000000261c6c723c */ /* 0x040ff0000000186c */
[C---:B------:R-:W-:Y:S08]  /*146d0*/  HMMA.16816.F32 R72, R28.reuse, R130, R72 ;  /* 0x000000821c48723c */ /* 0x040ff00000001848 */
[C---:B------:R-:W-:Y:S08]  /*146e0*/  HMMA.16816.F32 R32, R28.reuse, R102, R32 ;  /* 0x000000661c20723c */ /* 0x040ff00000001820 */
[C---:B------:R-:W-:Y:S08]  /*146f0*/  HMMA.16816.F32 R132, R28.reuse, R90, R132 ;  /* 0x0000005a1c84723c */ /* 0x040ff00000001884 */
[C---:B------:R-:W-:Y:S08]  /*14700*/  HMMA.16816.F32 R140, R28.reuse, R86, R140 ;  /* 0x000000561c8c723c */ /* 0x040ff0000000188c */
[C---:B------:R-:W-:Y:S08]  /*14710*/  HMMA.16816.F32 R144, R28.reuse, R46, R144 ;  /* 0x0000002e1c90723c */ /* 0x040ff00000001890 */
[----:B------:R-:W-:Y:S01]  /*14720*/  HMMA.16816.F32 R176, R28, R138, R176 ;  /* 0x0000008a1cb0723c */ /* 0x000fe200000018b0 */
[----:B------:R2:W3:Y:S04]  /*14730*/  LDSM.16.M88.4 R28, [R18+0x29080] ;  /* 0x02908000121c783b */ /* 0x0004e80000000200 */
[----:B--2---:R-:W2:Y:S04]  /*14740*/  LDL.LU R18, [R1+0x34] ;  /* 0x0000340001127983 */ /* 0x004ea80000300800 */
[----:B------:R-:W3:Y:S01]  /*14750*/  S2R R20, SR_CTAID.X ;  /* 0x0000000000147919 */ /* 0x000ee20000002500 */
[C---:B0-----:R-:W-:Y:S03]  /*14760*/  HMMA.16816.F32 R148, R168.reuse, R116, R148 ;  /* 0x00000074a894723c */ /* 0x041fe60000001894 */
[----:B------:R-:W0:Y:S05]  /*14770*/  S2R R0, SR_TID.X ;  /* 0x0000000000007919 */ /* 0x000e2a0000002100 */
[C---:B-1----:R-:W-:Y:S08]  /*14780*/  HMMA.16816.F32 R160, R168.reuse, R120, R160 ;  /* 0x00000078a8a0723c */ /* 0x042ff000000018a0 */
[C---:B------:R-:W-:Y:S08]  /*14790*/  HMMA.16816.F32 R164, R168.reuse, R112, R164 ;  /* 0x00000070a8a4723c */ /* 0x040ff000000018a4 */
[----:B------:R-:W-:Y:S01]  /*147a0*/  HMMA.16816.F32 R80, R168, R52, R80 ;  /* 0x00000034a850723c */ /* 0x000fe20000001850 */
[----:B---3--:R-:W-:-:S07]  /*147b0*/  IMAD.SHL.U32 R20, R20, 0x20, RZ ;  /* 0x0000002014147824 */ /* 0x008fce00078e00ff */
[C---:B------:R-:W-:Y:S08]  /*147c0*/  HMMA.16816.F32 R68, R168.reuse, R104, R68 ;  /* 0x00000068a844723c */ /* 0x040ff00000001844 */
[C---:B------:R-:W-:Y:S08]  /*147d0*/  HMMA.16816.F32 R48, R168.reuse, R56, R48 ;  /* 0x00000038a830723c */ /* 0x040ff00000001830 */
[----:B------:R-:W-:Y:S01]  /*147e0*/  HMMA.16816.F32 R92, R168, R60, R92 ;  /* 0x0000003ca85c723c */ /* 0x000fe2000000185c */
[----:B------:R-:W-:-:S07]  /*147f0*/  UIADD3 UR4, UR4, 0x80, URZ ;  /* 0x0000008004047890 */ /* 0x000fce000fffe03f */
[----:B------:R-:W-:Y:S08]  /*14800*/  HMMA.16816.F32 R124, R168, R64, R124 ;  /* 0x00000040a87c723c */ /* 0x000ff0000000187c */
[C---:B------:R-:W-:Y:S08]  /*14810*/  HMMA.16816.F32 R76, R172.reuse, R116, R76 ;  /* 0x00000074ac4c723c */ /* 0x040ff0000000184c */
[C---:B------:R-:W-:Y:S08]  /*14820*/  HMMA.16816.F32 R108, R172.reuse, R120, R108 ;  /* 0x00000078ac6c723c */ /* 0x040ff0000000186c */
[C---:B------:R-:W-:Y:S08]  /*14830*/  HMMA.16816.F32 R72, R172.reuse, R112, R72 ;  /* 0x00000070ac48723c */ /* 0x040ff00000001848 */
[C---:B------:R-:W-:Y:S08]  /*14840*/  HMMA.16816.F32 R32, R172.reuse, R52, R32 ;  /* 0x00000034ac20723c */ /* 0x040ff00000001820 */
[----:B------:R-:W-:Y:S01]  /*14850*/  HMMA.16816.F32 R132, R172, R104, R132 ;  /* 0x00000068ac84723c */ /* 0x000fe20000001884 */
[----:B----4-:R-:W-:-:S07]  /*14860*/  FFMA R21, R6, R21, R22 ;  /* 0x0000001506157223 */ /* 0x010fce0000000016 */
[C---:B------:R-:W-:Y:S01]  /*14870*/  HMMA.16816.F32 R140, R172.reuse, R56, R140 ;  /* 0x00000038ac8c723c */ /* 0x040fe2000000188c */
[----:B------:R-:W-:Y:S01]  /*14880*/  FFMA R19, R16, R19, R23 ;  /* 0x0000001310137223 */ /* 0x000fe20000000017 */
[----:B------:R1:W-:Y:S06]  /*14890*/  STL [R1+0x3c], R21 ;  /* 0x00003c1501007387 */ /* 0x0003ec0000100800 */
[C---:B------:R-:W-:Y:S01]  /*148a0*/  HMMA.16816.F32 R144, R172.reuse, R60, R144 ;  /* 0x0000003cac90723c */ /* 0x040fe20000001890 */
[----:B------:R1:W-:Y:S04]  /*148b0*/  STL [R1+0x24], R2 ;  /* 0x0000240201007387 */ /* 0x0003e80000100800 */
[----:B------:R1:W-:Y:S03]  /*148c0*/  STL [R1+0x38], R19 ;  /* 0x0000381301007387 */ /* 0x0003e60000100800 */
[----:B------:R-:W-:Y:S01]  /*148d0*/  HMMA.16816.F32 R176, R172, R64, R176 ;  /* 0x00000040acb0723c */ /* 0x000fe200000018b0 */
[----:B------:R-:W-:-:S04]  /*148e0*/  IADD3 R20, R20, 0x20, RZ ;  /* 0x0000002014147810 */ /* 0x000fc80007ffe0ff */
[----:B------:R-:W-:Y:S02]  /*148f0*/  ISETP.LE.AND P2, PT, R20, UR4, PT ;  /* 0x0000000414007c0c */ /* 0x000fe4000bf43270 */
[----:B------:R-:W-:Y:S01]  /*14900*/  MOV R17, 0x80 ;  /* 0x0000008000117802 */ /* 0x000fe20000000f00 */
[----:B------:R-:W-:Y:S01]  /*14910*/  HMMA.16816.F32 R84, R96, R118, R148 ;  /* 0x000000766054723c */ /* 0x000fe20000001894 */
[----:B0-----:R-:W-:-:S07]  /*14920*/  LOP3.LUT R0, R0, 0xff, RZ, 0xc0, !PT ;  /* 0x000000ff00007812 */ /* 0x001fce00078ec0ff */
[----:B------:R-:W-:Y:S01]  /*14930*/  HMMA.16816.F32 R100, R96, R122, R160 ;  /* 0x0000007a6064723c */ /* 0x000fe200000018a0 */
[----:B------:R-:W-:Y:S01]  /*14940*/  SHF.L.U32 R0, R0, 0x1, RZ ;  /* 0x0000000100007819 */ /* 0x000fe200000006ff */
[----:B------:R-:W-:-:S06]  /*14950*/  IMAD R7, R17, c[0x0][0x1a4], R7 ;  /* 0x0000690011077a24 */ /* 0x000fcc00078e0207 */
[----:B------:R-:W-:Y:S01]  /*14960*/  HMMA.16816.F32 R88, R96, R114, R164 ;  /* 0x000000726058723c */ /* 0x000fe200000018a4 */
[----:B------:R-:W-:-:S07]  /*14970*/  IMAD R13, R17, c[0x0][0x1b4], R13 ;  /* 0x00006d00110d7a24 */ /* 0x000fce00078e020d */
[C---:B------:R-:W-:Y:S08]  /*14980*/  HMMA.16816.F32 R80, R96.reuse, R54, R80 ;  /* 0x000000366050723c */ /* 0x040ff00000001850 */
[C---:B------:R-:W-:Y:S08]  /*14990*/  HMMA.16816.F32 R68, R96.reuse, R106, R68 ;  /* 0x0000006a6044723c */ /* 0x040ff00000001844 */
        /* <DEDUP_REMOVED lines=11> */
[----:B--2---:R-:W-:-:S05]  /*14a50*/  FFMA R18, R15, R18, R24 ;  /* 0x000000120f127223 */ /* 0x004fca0000000018 */
[----:B------:R1:W-:Y:S04]  /*14a60*/  STL [R1+0x34], R18 ;  /* 0x0000341201007387 */ /* 0x0003e80000100800 */
[----:B------:R1:W-:Y:S04]  /*14a70*/  STL [R1+0x30], R3 ;  /* 0x0000300301007387 */ /* 0x0003e80000100800 */
[----:B------:R1:W-:Y:S04]  /*14a80*/  STL [R1+0x2c], R4 ;  /* 0x00002c0401007387 */ /* 0x0003e80000100800 */
[----:B------:R1:W-:Y:S01]  /*14a90*/  STL [R1+0x28], R5 ;  /* 0x0000280501007387 */ /* 0x0003e20000100800 */
[----:B------:R-:W-:Y:S01]  /*14aa0*/  @P2 CALL.REL.NOINC `(.L_x_0) ;  /* 0x0000001000002944 */ /* 0x000fe20003c00000 */
[----:B------:R-:W-:Y:S05]  /*14ab0*/  BRA `(.L_x_1) ;  /* 0xffff3e4000007947 */ /* 0x000fea000383ffff */
.L_x_0:
[----:B------:R-:W2:Y:S04]  /*14ac0*/  LDL.LU R16, [R1+0x3c] ;  /* 0x00003c0001107983 */ /* 0x000ea80000300800 */
[----:B-1----:R-:W3:Y:S04]  /*14ad0*/  LDL.LU R18, [R1+0x38] ;  /* 0x0000380001127983 */ /* 0x002ee80000300800 */
[----:B------:R-:W4:Y:S01]  /*14ae0*/  LDL.LU R6, [R1+0x34] ;  /* 0x0000340001067983 */ /* 0x000f220000300800 */
[----:B------:R-:W-:Y:S01]  /*14af0*/  MOV R176, c[0x0][0x1c8] ;  /* 0x0000720000b07a02 */ /* 0x000fe20000000f00 */
[----:B------:R-:W-:Y:S01]  /*14b00*/  IMAD.MOV.U32 R207, RZ, RZ, R83 ;  /* 0x000000ffffcf7224 */ /* 0x000fe200078e0053 */
[----:B------:R-:W-:Y:S01]  /*14b10*/  MOV R202, R90 ;  /* 0x0000005a00ca7202 */ /* 0x000fe20000000f00 */
[----:B------:R-:W0:Y:S01]  /*14b20*/  S2R R26, SR_TID.X ;  /* 0x00000000001a7919 */ /* 0x000e220000002100 */
[----:B------:R-:W-:-:S02]  /*14b30*/  MOV R205, R81 ;  /* 0x0000005100cd7202 */ /* 0x000fc40000000f00 */
[----:B------:R-:W-:Y:S01]  /*14b40*/  MOV R219, R78 ;  /* 0x0000004e00db7202 */ /* 0x000fe20000000f00 */
[----:B------:R-:W4:Y:S01]  /*14b50*/  LDL.LU R208, [R1+0x40] ;  /* 0x0000400001d07983 */ /* 0x000f220000300800 */
[----:B------:R-:W-:Y:S02]  /*14b60*/  MOV R210, R79 ;  /* 0x0000004f00d27202 */ /* 0x000fe40000000f00 */
[----:B------:R-:W-:Y:S01]  /*14b70*/  MOV R204, R80 ;  /* 0x0000005000cc7202 */ /* 0x000fe20000000f00 */
[----:B------:R-:W1:Y:S01]  /*14b80*/  S2R R225, SR_CTAID.X ;  /* 0x0000000000e17919 */ /* 0x000e620000002500 */
[----:B------:R-:W-:-:S03]  /*14b90*/  MOV R206, R82 ;  /* 0x0000005200ce7202 */ /* 0x000fc60000000f00 */
[----:B------:R-:W1:Y:S04]  /*14ba0*/  S2R R20, SR_TID.X ;  /* 0x0000000000147919 */ /* 0x000e680000002100 */
[----:B------:R-:W1:Y:S01]  /*14bb0*/  S2R R227, SR_CTAID.Y ;  /* 0x0000000000e37919 */ /* 0x000e620000002600 */
[----:B0-----:R-:W-:Y:S01]  /*14bc0*/  SHF.R.U32.HI R22, RZ, 0x5, R26 ;  /* 0x00000005ff167819 */ /* 0x001fe2000001161a */
[C---:B------:R-:W-:Y:S01]  /*14bd0*/  IMAD.SHL.U32 R8, R26.reuse, 0x20, RZ ;  /* 0x000000201a087824 */ /* 0x040fe200078e00ff */
[----:B------:R-:W-:Y:S02]  /*14be0*/  LOP3.LUT R228, R26, 0x1c, RZ, 0xc0, !PT ;  /* 0x0000001c1ae47812 */ /* 0x000fe400078ec0ff */
[----:B------:R-:W-:Y:S02]  /*14bf0*/  SGXT.U32 R22, R22, 0x3 ;  /* 0x000000031616781a */ /* 0x000fe40000000000 */
[----:B------:R-:W-:-:S02]  /*14c00*/  SHF.L.U32 R45, R228, 0x2, RZ ;  /* 0x00000002e42d7819 */ /* 0x000fc400000006ff */
[----:B-1----:R-:W-:Y:S01]  /*14c10*/  SHF.L.U32 R225, R225, 0x5, RZ ;  /* 0x00000005e1e17819 */ /* 0x002fe200000006ff */
[----:B------:R-:W-:Y:S01]  /*14c20*/  IMAD R22, R22, c[0x0][0x1c8], RZ ;  /* 0x0000720016167a24 */ /* 0x000fe200078e02ff */
[----:B------:R-:W-:Y:S02]  /*14c30*/  LOP3.LUT R8, R45, 0x1c60, R8, 0x78, !PT ;  /* 0x00001c602d087812 */ /* 0x000fe400078e7808 */
[----:B------:R-:W-:Y:S02]  /*14c40*/  LOP3.LUT R20, R20, 0xff, RZ, 0xc0, !PT ;  /* 0x000000ff14147812 */ /* 0x000fe400078ec0ff */
[C---:B-----5:R-:W-:Y:S02]  /*14c50*/  LEA R9, R176.reuse, R22, 0x3 ;  /* 0x00000016b0097211 */ /* 0x060fe400078e18ff */
[----:B------:R-:W-:Y:S01]  /*14c60*/  LOP3.LUT R225, R225, 0x1f, R26, 0xf8, !PT ;  /* 0x0000001fe1e17812 */ /* 0x000fe200078ef81a */
[----:B------:R-:W-:Y:S01]  /*14c70*/  IMAD R0, R227, c[0x0][0x1c0], RZ ;  /* 0x00007000e3007a24 */ /* 0x000fe200078e02ff */
[----:B------:R-:W-:-:S02]  /*14c80*/  LEA R11, R176, R9, 0x3 ;  /* 0x00000009b00b7211 */ /* 0x000fc400078e18ff */
[----:B------:R-:W-:Y:S01]  /*14c90*/  ISETP.GE.U32.AND P0, PT, R20, 0x20, PT ;  /* 0x000000201400780c */ /* 0x000fe20003f06070 */
[C---:B------:R-:W-:Y:S01]  /*14ca0*/  IMAD.HI R183, R0.reuse, 0x2, RZ ;  /* 0x0000000200b77827 */ /* 0x040fe200078e02ff */
[----:B------:R-:W-:Y:S02]  /*14cb0*/  SHF.L.U32 R182, R0, 0x1, RZ ;  /* 0x0000000100b67819 */ /* 0x000fe400000006ff */
[----:B------:R-:W-:Y:S01]  /*14cc0*/  SHF.L.U32 R10, R26, 0xc, RZ ;  /* 0x0000000c1a0a7819 */ /* 0x000fe200000006ff */
[----:B------:R-:W-:Y:S01]  /*14cd0*/  IMAD R13, R176, 0x8, R11 ;  /* 0x00000008b00d7824 */ /* 0x000fe200078e020b */
[----:B------:R-:W-:Y:S02]  /*14ce0*/  LOP3.LUT R24, R26, 0xc0, RZ, 0xc0, !PT ;  /* 0x000000c01a187812 */ /* 0x000fe400078ec0ff */
[----:B------:R-:W-:Y:S02]  /*14cf0*/  LOP3.LUT R10, R10, 0x6000, RZ, 0xc0, !PT ;  /* 0x000060000a0a7812 */ /* 0x000fe400078ec0ff */
[----:B------:R-:W-:-:S02]  /*14d00*/  LEA R15, R176, R13, 0x3 ;  /* 0x0000000db00f7211 */ /* 0x000fc400078e18ff */
[----:B------:R-:W-:Y:S02]  /*14d10*/  SHF.R.U32.HI R12, RZ, 0x1, R24 ;  /* 0x00000001ff0c7819 */ /* 0x000fe40000011618 */
[----:B------:R-:W-:Y:S02]  /*14d20*/  LEA R17, R176, R15, 0x3 ;  /* 0x0000000fb0117211 */ /* 0x000fe400078e18ff */
[----:B------:R-:W-:Y:S02]  /*14d30*/  LOP3.LUT R199, R26, 0x18, RZ, 0xc0, !PT ;  /* 0x000000181ac77812 */ /* 0x000fe400078ec0ff */
[----:B------:R-:W-:-:S05]  /*14d40*/  LEA R19, R176, R17, 0x3 ;  /* 0x00000011b0137211 */ /* 0x000fca00078e18ff */
[----:B------:R-:W-:-:S05]  /*14d50*/  IMAD R21, R176, 0x8, R19 ;  /* 0x00000008b0157824 */ /* 0x000fca00078e0213 */
[----:B------:R-:W-:-:S04]  /*14d60*/  LEA R23, R176, R21, 0x3 ;  /* 0x00000015b0177211 */ /* 0x000fc800078e18ff */
[----:B------:R-:W-:-:S04]  /*14d70*/  LEA R25, R176, R23, 0x3 ;  /* 0x00000017b0197211 */ /* 0x000fc800078e18ff */
        /* <DEDUP_REMOVED lines=8> */
[----:B------:R-:W-:-:S04]  /*14e00*/  LEA R43, R176, R41, 0x3 ;  /* 0x00000029b02b7211 */ /* 0x000fc800078e18ff */
[----:B------:R-:W-:-:S04]  /*14e10*/  LEA R45, R176, R43, 0x3 ;  /* 0x0000002bb02d7211 */ /* 0x000fc800078e18ff */
[----:B------:R-:W-:-:S04]  /*14e20*/  LEA R47, R176, R45, 0x3 ;  /* 0x0000002db02f7211 */ /* 0x000fc800078e18ff */
[----:B------:R-:W-:-:S04]  /*14e30*/  LEA R113, R176, R47, 0x3 ;  /* 0x0000002fb0717211 */ /* 0x000fc800078e18ff */
[----:B------:R-:W-:Y:S02]  /*14e40*/  LEA R115, R176, R113, 0x3 ;  /* 0x00000071b0737211 */ /* 0x000fe400078e18ff */
[----:B------:R-:W-:Y:S02]  /*14e50*/  MOV R211, R110 ;  /* 0x0000006e00d37202 */ /* 0x000fe40000000f00 */
[----:B------:R-:W-:Y:S02]  /*14e60*/  MOV R214, R74 ;  /* 0x0000004a00d67202 */ /* 0x000fe40000000f00 */
[----:B------:R-:W-:Y:S01]  /*14e70*/  MOV R220, R73 ;  /* 0x0000004900dc7202 */ /* 0x000fe20000000f00 */
[----:B------:R-:W-:Y:S01]  /*14e80*/  IMAD.MOV.U32 R217, RZ, RZ, R104 ;  /* 0x000000ffffd97224 */ /* 0x000fe200078e0068 */
[----:B------:R-:W-:Y:S01]  /*14e90*/  MOV R226, R106 ;  /* 0x0000006a00e27202 */ /* 0x000fe20000000f00 */
[----:B------:R-:W-:Y:S01]  /*14ea0*/  IMAD.MOV.U32 R212, RZ, RZ, R111 ;  /* 0x000000ffffd47224 */ /* 0x000fe200078e006f */
[----:B------:R-:W-:Y:S01]  /*14eb0*/  MOV R224, R58 ;  /* 0x0000003a00e07202 */ /* 0x000fe20000000f00 */
[----:B------:R-:W-:Y:S01]  /*14ec0*/  IMAD.MOV.U32 R215, RZ, RZ, R75 ;  /* 0x000000ffffd77224 */ /* 0x000fe200078e004b */
[----:B------:R-:W-:-:S02]  /*14ed0*/  MOV R221, R53 ;  /* 0x0000003500dd7202 */ /* 0x000fc40000000f00 */
[----:B------:R-:W-:Y:S02]  /*14ee0*/  MOV R218, R105 ;  /* 0x0000006900da7202 */ /* 0x000fe40000000f00 */
[----:B------:R-:W-:Y:S02]  /*14ef0*/  MOV R222, R61 ;  /* 0x0000003d00de7202 */ /* 0x000fe40000000f00 */
[----:B--2---:R-:W-:Y:S01]  /*14f00*/  MOV R209, R16 ;  /* 0x0000001000d17202 */ /* 0x004fe20000000f00 */
[----:B---3--:R-:W-:Y:S01]  /*14f10*/  IMAD.MOV.U32 R213, RZ, RZ, R18 ;  /* 0x000000ffffd57224 */ /* 0x008fe200078e0012 */
[----:B----4-:R-:W-:Y:S01]  /*14f20*/  MOV R20, R6 ;  /* 0x0000000600147202 */ /* 0x010fe20000000f00 */
[----:B------:R-:W-:-:S03]  /*14f30*/  IMAD R6, R225, c[0x0][0x1c4], RZ ;  /* 0x00007100e1067a24 */ /* 0x000fc600078e02ff */
[----:B------:R-:W-:Y:S01]  /*14f40*/  MOV R216, R20 ;  /* 0x0000001400d87202 */ /* 0x000fe20000000f00 */
[C---:B------:R-:W-:Y:S02]  /*14f50*/  IMAD.SHL.U32 R7, R6.reuse, 0x2, RZ ;  /* 0x0000000206077824 */ /* 0x040fe400078e00ff */
[----:B------:R-:W-:-:S03]  /*14f60*/  IMAD.HI R6, R6, 0x2, RZ ;  /* 0x0000000206067827 */ /* 0x000fc600078e02ff */
[----:B------:R-:W-:Y:S01]  /*14f70*/  IADD3 R182, P1, P2, R7, c[0x0][0x178], R182 ;  /* 0x00005e0007b67a10 */ /* 0x000fe20007a3e0b6 */
[----:B------:R-:W-:-:S03]  /*14f80*/  IMAD.SHL.U32 R7, R26, 0x10, RZ ;  /* 0x000000101a077824 */ /* 0x000fc600078e00ff */
[----:B------:R-:W-:Y:S02]  /*14f90*/  IADD3.X R183, R6, c[0x0][0x17c], R183, P1, P2 ;  /* 0x00005f0006b77a10 */ /* 0x000fe40000fe44b7 */
[----:B------:R-:W-:Y:S02]  /*14fa0*/  LOP3.LUT R117, R10, 0x3f0, R7, 0xf8, !PT ;  /* 0x000003f00a757812 */ /* 0x000fe400078ef807 */
[----:B------:R-:W-:Y:S02]  /*14fb0*/  LEA R192, P3, R11, R182, 0x1 ;  /* 0x000000b60bc07211 */ /* 0x000fe400078608ff */
[----:B------:R-:W-:Y:S02]  /*14fc0*/  LOP3.LUT R0, R117, R12, RZ, 0x3c, !PT ;  /* 0x0000000c75007212 */ /* 0x000fe400078e3cff */
[----:B------:R-:W-:Y:S02]  /*14fd0*/  LEA R117, R176, R115, 0x3 ;  /* 0x00000073b0757211 */ /* 0x000fe400078e18ff */
[----:B------:R-:W-:-:S02]  /*14fe0*/  LOP3.LUT R198, R7, 0x70, RZ, 0xc0, !PT ;  /* 0x0000007007c67812 */ /* 0x000fc400078ec0ff */
[C---:B------:R-:W-:Y:S02]  /*14ff0*/  LEA R119, R176.reuse, R117, 0x3 ;  /* 0x00000075b0777211 */ /* 0x040fe400078e18ff */
[-C--:B------:R-:W-:Y:S02]  /*15000*/  LEA R194, P2, R9, R182.reuse, 0x1 ;  /* 0x000000b609c27211 */ /* 0x080fe400078408ff */
[C---:B------:R-:W-:Y:S02]  /*15010*/  LEA R121, R176.reuse, R119, 0x3 ;  /* 0x00000077b0797211 */ /* 0x040fe400078e18ff */
[----:B------:R-:W-:Y:S02]  /*15020*/  LEA.HI.X.SX32 R193, R11, R183, 0x1, P3 ;  /* 0x000000b70bc17211 */ /* 0x000fe400018f0eff */
[----:B------:R-:W-:Y:S02]  /*15030*/  LEA R123, R176, R121, 0x3 ;  /* 0x00000079b07b7211 */ /* 0x000fe400078e18ff */
[----:B------:R-:W-:-:S02]  /*15040*/  LEA R186, P3, R17, R182, 0x1 ;  /* 0x000000b611ba7211 */ /* 0x000fc400078608ff */
[C---:B------:R-:W-:Y:S01]  /*15050*/  LEA.HI R198, R199.reuse, R198, RZ, 0x1f ;  /* 0x000000c6c7c67211 */ /* 0x040fe200078ff8ff */
[----:B------:R-:W-:Y:S01]  /*15060*/  IMAD R125, R176, 0x8, R123 ;  /* 0x00000008b07d7824 */ /* 0x000fe200078e027b */
[-C--:B------:R-:W-:Y:S01]  /*15070*/  LEA R196, P1, R22, R182.reuse, 0x1 ;  /* 0x000000b616c47211 */ /* 0x080fe200078208ff */
[----:B------:R-:W-:Y:S01]  /*15080*/  IMAD R199, R199, 0x400, R8 ;  /* 0x00000400c7c77824 */ /* 0x000fe200078e0208 */
[----:B------:R-:W-:Y:S02]  /*15090*/  LEA.HI.X.SX32 R195, R9, R183, 0x1, P2 ;  /* 0x000000b709c37211 */ /* 0x000fe400010f0eff */
[C---:B------:R-:W-:Y:S02]  /*150a0*/  LEA R127, R176.reuse, R125, 0x3 ;  /* 0x0000007db07f7211 */ /* 0x040fe400078e18ff */
[----:B------:R-:W-:Y:S02]  /*150b0*/  LEA R188, P2, R15, R182, 0x1 ;  /* 0x000000b60fbc7211 */ /* 0x000fe400078408ff */
[----:B------:R-:W-:-:S02]  /*150c0*/  LEA R129, R176, R127, 0x3 ;  /* 0x0000007fb0817211 */ /* 0x000fc400078e18ff */
[----:B------:R-:W-:Y:S02]  /*150d0*/  LEA.HI.X.SX32 R187, R17, R183, 0x1, P3 ;  /* 0x000000b711bb7211 */ /* 0x000fe400018f0eff */
[----:B------:R-:W-:Y:S02]  /*150e0*/  LEA R131, R176, R129, 0x3 ;  /* 0x00000081b0837211 */ /* 0x000fe400078e18ff */
[-C--:B------:R-:W-:Y:S02]  /*150f0*/  LEA R8, P3, R23, R182.reuse, 0x1 ;  /* 0x000000b617087211 */ /* 0x080fe400078608ff */
[-C--:B------:R-:W-:Y:S01]  /*15100*/  LEA.HI.X.SX32 R197, R22, R183.reuse, 0x1, P1 ;  /* 0x000000b716c57211 */ /* 0x080fe200008f0eff */
[----:B------:R-:W-:Y:S01]  /*15110*/  IMAD R133, R176, 0x8, R131 ;  /* 0x00000008b0857824 */ /* 0x000fe200078e0283 */
[----:B------:R-:W-:Y:S02]  /*15120*/  LEA R190, P1, R13, R182, 0x1 ;  /* 0x000000b60dbe7211 */ /* 0x000fe400078208ff */
[----:B------:R-:W-:-:S02]  /*15130*/  LEA.HI.X.SX32 R189, R15, R183, 0x1, P2 ;  /* 0x000000b70fbd7211 */ /* 0x000fc400010f0eff */
[C---:B------:R-:W-:Y:S02]  /*15140*/  LEA R135, R176.reuse, R133, 0x3 ;  /* 0x00000085b0877211 */ /* 0x040fe400078e18ff */
[-C--:B------:R-:W-:Y:S02]  /*15150*/  LEA R6, P2, R21, R182.reuse, 0x1 ;  /* 0x000000b615067211 */ /* 0x080fe400078408ff */
[C---:B------:R-:W-:Y:S02]  /*15160*/  LEA R137, R176.reuse, R135, 0x3 ;  /* 0x00000087b0897211 */ /* 0x040fe400078e18ff */
[----:B------:R-:W-:Y:S02]  /*15170*/  LEA.HI.X.SX32 R9, R23, R183, 0x1, P3 ;  /* 0x000000b717097211 */ /* 0x000fe400018f0eff */
[----:B------:R-:W-:Y:S02]  /*15180*/  LEA R139, R176, R137, 0x3 ;  /* 0x00000089b08b7211 */ /* 0x000fe400078e18ff */
[----:B------:R-:W-:-:S02]  /*15190*/  LEA R14, P3, R29, R182, 0x1 ;  /* 0x000000b61d0e7211 */ /* 0x000fc400078608ff */
[-C--:B------:R-:W-:Y:S01]  /*151a0*/  LEA.HI.X.SX32 R191, R13, R183.reuse, 0x1, P1 ;  /* 0x000000b70dbf7211 */ /* 0x080fe200008f0eff */
[C---:B------:R-:W-:Y:S01]  /*151b0*/  IMAD R141, R176.reuse, 0x8, R139 ;  /* 0x00000008b08d7824 */ /* 0x040fe200078e028b */
[-C--:B------:R-:W-:Y:S02]  /*151c0*/  LEA R184, P1, R19, R182.reuse, 0x1 ;  /* 0x000000b613b87211 */ /* 0x080fe400078208ff */
[----:B------:R-:W-:Y:S02]  /*151d0*/  LEA.HI.X.SX32 R7, R21, R183, 0x1, P2 ;  /* 0x000000b715077211 */ /* 0x000fe400010f0eff */
[C---:B------:R-:W-:Y:S02]  /*151e0*/  LEA R143, R176.reuse, R141, 0x3 ;  /* 0x0000008db08f7211 */ /* 0x040fe400078e18ff */
[----:B------:R-:W-:Y:S02]  /*151f0*/  LEA R12, P2, R27, R182, 0x1 ;  /* 0x000000b61b0c7211 */ /* 0x000fe400078408ff */
[----:B------:R-:W-:-:S02]  /*15200*/  LEA R145, R176, R143, 0x3 ;  /* 0x0000008fb0917211 */ /* 0x000fc400078e18ff */
[----:B------:R-:W-:Y:S02]  /*15210*/  LEA.HI.X.SX32 R15, R29, R183, 0x1, P3 ;  /* 0x000000b71d0f7211 */ /* 0x000fe400018f0eff */
[C---:B------:R-:W-:Y:S02]  /*15220*/  LEA R147, R176.reuse, R145, 0x3 ;  /* 0x00000091b0937211 */ /* 0x040fe400078e18ff */
        /* <DEDUP_REMOVED lines=15> */
[----:B------:R-:W-:Y:S02]  /*15320*/  LEA R159, R176, R157, 0x3 ;  /* 0x0000009db09f7211 */ /* 0x000fe400078e18ff */
[----:B------:R-:W-:Y:S02]  /*15330*/  LEA R24, P2, R39, R182, 0x1 ;  /* 0x000000b627187211 */ /* 0x000fe400078408ff */
[----:B------:R-:W-:-:S02]  /*15340*/  LEA.HI.X.SX32 R27, R41, R183, 0x1, P3 ;  /* 0x000000b7291b7211 */ /* 0x000fc400018f0eff */
[-C--:B------:R-:W-:Y:S02]  /*15350*/  LEA R32, P3, R47, R182.reuse, 0x1 ;  /* 0x000000b62f207211 */ /* 0x080fe400078608ff */
[----:B------:R-:W-:Y:S02]  /*15360*/  LEA R161, R176, R159, 0x3 ;  /* 0x0000009fb0a17211 */ /* 0x000fe400078e18ff */
[-C--:B------:R-:W-:Y:S02]  /*15370*/  LEA.HI.X.SX32 R17, R31, R183.reuse, 0x1, P1 ;  /* 0x000000b71f117211 */ /* 0x080fe400008f0eff */
[-C--:B------:R-:W-:Y:S02]  /*15380*/  LEA R22, P1, R37, R182.reuse, 0x1 ;  /* 0x000000b625167211 */ /* 0x080fe400078208ff */
[----:B------:R-:W-:Y:S02]  /*15390*/  LEA.HI.X.SX32 R25, R39, R183, 0x1, P2 ;  /* 0x000000b727197211 */ /* 0x000fe400010f0eff */
[----:B------:R-:W-:-:S02]  /*153a0*/  LEA R30, P2, R45, R182, 0x1 ;  /* 0x000000b62d1e7211 */ /* 0x000fc400078408ff */
[----:B------:R-:W-:Y:S02]  /*153b0*/  LEA.HI.X.SX32 R33, R47, R183, 0x1, P3 ;  /* 0x000000b72f217211 */ /* 0x000fe400018f0eff */
[-C--:B------:R-:W-:Y:S02]  /*153c0*/  LEA R38, P3, R117, R182.reuse, 0x1 ;  /* 0x000000b675267211 */ /* 0x080fe400078608ff */
[C---:B------:R-:W-:Y:S02]  /*153d0*/  LEA R163, R176.reuse, R161, 0x3 ;  /* 0x000000a1b0a37211 */ /* 0x040fe400078e18ff */
[-C--:B------:R-:W-:Y:S02]  /*153e0*/  LEA.HI.X.SX32 R23, R37, R183.reuse, 0x1, P1 ;  /* 0x000000b725177211 */ /* 0x080fe400008f0eff */
[----:B------:R-:W-:Y:S01]  /*153f0*/  LEA R28, P1, R43, R182, 0x1 ;  /* 0x000000b62b1c7211 */ /* 0x000fe200078208ff */
[----:B------:R-:W-:Y:S01]  /*15400*/  IMAD R165, R176, 0x8, R163 ;  /* 0x00000008b0a57824 */ /* 0x000fe200078e02a3 */
[----:B------:R-:W-:-:S02]  /*15410*/  LEA.HI.X.SX32 R31, R45, R183, 0x1, P2 ;  /* 0x000000b72d1f7211 */ /* 0x000fc400010f0eff */
[-C--:B------:R-:W-:Y:S02]  /*15420*/  LEA R36, P2, R115, R182.reuse, 0x1 ;  /* 0x000000b673247211 */ /* 0x080fe400078408ff */
[-C--:B------:R-:W-:Y:S02]  /*15430*/  LEA.HI.X.SX32 R39, R117, R183.reuse, 0x1, P3 ;  /* 0x000000b775277211 */ /* 0x080fe400018f0eff */
[-C--:B------:R-:W-:Y:S02]  /*15440*/  LEA R44, P3, R123, R182.reuse, 0x1 ;  /* 0x000000b67b2c7211 */ /* 0x080fe400078608ff */
[-C--:B------:R-:W-:Y:S02]  /*15450*/  LEA.HI.X.SX32 R29, R43, R183.reuse, 0x1, P1 ;  /* 0x000000b72b1d7211 */ /* 0x080fe400008f0eff */
[----:B------:R-:W-:Y:S02]  /*15460*/  LEA R34, P1, R113, R182, 0x1 ;  /* 0x000000b671227211 */ /* 0x000fe400078208ff */
[----:B------:R-:W-:-:S02]  /*15470*/  LEA.HI.X.SX32 R37, R115, R183, 0x1, P2 ;  /* 0x000000b773257211 */ /* 0x000fc400010f0eff */
[-C--:B------:R-:W-:Y:S02]  /*15480*/  LEA R42, P2, R121, R182.reuse, 0x1 ;  /* 0x000000b6792a7211 */ /* 0x080fe400078408ff */
[----:B------:R-:W-:Y:S02]  /*15490*/  LEA.HI.X.SX32 R45, R123, R183, 0x1, P3 ;  /* 0x000000b77b2d7211 */ /* 0x000fe400018f0eff */
[-C--:B------:R-:W-:Y:S02]  /*154a0*/  LEA R114, P3, R129, R182.reuse, 0x1 ;  /* 0x000000b681727211 */ /* 0x080fe400078608ff */
[----:B------:R-:W-:Y:S02]  /*154b0*/  LEA R167, R176, R165, 0x3 ;  /* 0x000000a5b0a77211 */ /* 0x000fe400078e18ff */
[----:B------:R-:W-:Y:S02]  /*154c0*/  LEA.HI.X.SX32 R35, R113, R183, 0x1, P1 ;  /* 0x000000b771237211 */ /* 0x000fe400008f0eff */
[----:B------:R-:W-:-:S02]  /*154d0*/  LEA R40, P1, R119, R182, 0x1 ;  /* 0x000000b677287211 */ /* 0x000fc400078208ff */
[-C--:B------:R-:W-:Y:S02]  /*154e0*/  LEA.HI.X.SX32 R43, R121, R183.reuse, 0x1, P2 ;  /* 0x000000b7792b7211 */ /* 0x080fe400010f0eff */
[-C--:B------:R-:W-:Y:S02]  /*154f0*/  LEA R112, P2, R127, R182.reuse, 0x1 ;  /* 0x000000b67f707211 */ /* 0x080fe400078408ff */
[----:B------:R-:W-:Y:S02]  /*15500*/  LEA.HI.X.SX32 R115, R129, R183, 0x1, P3 ;  /* 0x000000b781737211 */ /* 0x000fe400018f0eff */
[----:B------:R-:W-:Y:S02]  /*15510*/  LEA R169, R176, R167, 0x3 ;  /* 0x000000a7b0a97211 */ /* 0x000fe400078e18ff */
[----:B------:R-:W-:Y:S02]  /*15520*/  LEA R120, P3, R135, R182, 0x1 ;  /* 0x000000b687787211 */ /* 0x000fe400078608ff */
[----:B------:R-:W-:-:S02]  /*15530*/  LEA.HI.X.SX32 R41, R119, R183, 0x1, P1 ;  /* 0x000000b777297211 */ /* 0x000fc400008f0eff */
[-C--:B------:R-:W-:Y:S02]  /*15540*/  LEA R46, P1, R125, R182.reuse, 0x1 ;  /* 0x000000b67d2e7211 */ /* 0x080fe400078208ff */
[----:B------:R-:W-:Y:S02]  /*15550*/  LEA.HI.X.SX32 R113, R127, R183, 0x1, P2 ;  /* 0x000000b77f717211 */ /* 0x000fe400010f0eff */
[C---:B------:R-:W-:Y:S02]  /*15560*/  LEA R171, R176.reuse, R169, 0x3 ;  /* 0x000000a9b0ab7211 */ /* 0x040fe400078e18ff */
[-C--:B------:R-:W-:Y:S02]  /*15570*/  LEA R118, P2, R133, R182.reuse, 0x1 ;  /* 0x000000b685767211 */ /* 0x080fe400078408ff */
[----:B------:R-:W-:Y:S01]  /*15580*/  LEA.HI.X.SX32 R121, R135, R183, 0x1, P3 ;  /* 0x000000b787797211 */ /* 0x000fe200018f0eff */
[----:B------:R-:W-:Y:S01]  /*15590*/  IMAD R173, R176, 0x8, R171 ;  /* 0x00000008b0ad7824 */ /* 0x000fe200078e02ab */
[----:B------:R-:W-:-:S02]  /*155a0*/  LEA R126, P3, R141, R182, 0x1 ;  /* 0x000000b68d7e7211 */ /* 0x000fc400078608ff */
[-C--:B------:R-:W-:Y:S02]  /*155b0*/  LEA.HI.X.SX32 R47, R125, R183.reuse, 0x1, P1 ;  /* 0x000000b77d2f7211 */ /* 0x080fe400008f0eff */
[-C--:B------:R-:W-:Y:S02]  /*155c0*/  LEA R116, P1, R131, R182.reuse, 0x1 ;  /* 0x000000b683747211 */ /* 0x080fe400078208ff */
[-C--:B------:R-:W-:Y:S02]  /*155d0*/  LEA.HI.X.SX32 R119, R133, R183.reuse, 0x1, P2 ;  /* 0x000000b785777211 */ /* 0x080fe400010f0eff */
[-C--:B------:R-:W-:Y:S02]  /*155e0*/  LEA R124, P2, R139, R182.reuse, 0x1 ;  /* 0x000000b68b7c7211 */ /* 0x080fe400078408ff */
        /* <DEDUP_REMOVED lines=10> */
[----:B------:R-:W-:Y:S02]  /*15690*/  LEA R177, R176, R175, 0x3 ;  /* 0x000000afb0b17211 */ /* 0x000fe400078e18ff */
        /* <DEDUP_REMOVED lines=26> */
[----:B------:R-:W-:Y:S02]  /*15840*/  LEA.HI.X.SX32 R147, R161, R183, 0x1, P1 ;  /* 0x000000b7a1937211 */ /* 0x000fe400008f0eff */
[----:B------:R-:W-:-:S02]  /*15850*/  LEA R152, P1, R167, R182, 0x1 ;  /* 0x000000b6a7987211 */ /* 0x000fc400078208ff */
[----:B------:R-:W-:Y:S02]  /*15860*/  LEA.HI.X.SX32 R155, R169, R183, 0x1, P2 ;  /* 0x000000b7a99b7211 */ /* 0x000fe400010f0eff */
[-C--:B------:R-:W-:Y:S02]  /*15870*/  LEA R160, P2, R175, R182.reuse, 0x1 ;  /* 0x000000b6afa07211 */ /* 0x080fe400078408ff */
[C---:B------:R-:W-:Y:S02]  /*15880*/  LEA R203, R176.reuse, R171, 0x3 ;  /* 0x000000abb0cb7211 */ /* 0x040fe400078e18ff */
[-C--:B------:R-:W-:Y:S02]  /*15890*/  LEA.HI.X.SX32 R153, R167, R183.reuse, 0x1, P1 ;  /* 0x000000b7a7997211 */ /* 0x080fe400008f0eff */
[-C--:B------:R-:W-:Y:S02]  /*158a0*/  LEA R158, P1, R173, R182.reuse, 0x1 ;  /* 0x000000b6ad9e7211 */ /* 0x080fe400078208ff */
[----:B------:R-:W-:Y:S01]  /*158b0*/  LEA.HI.X.SX32 R161, R175, R183, 0x1, P2 ;  /* 0x000000b7afa17211 */ /* 0x000fe200010f0eff */
[----:B------:R-:W-:Y:S01]  /*158c0*/  IMAD R175, R176, 0x8, R203 ;  /* 0x00000008b0af7824 */ /* 0x000fe200078e02cb */
[----:B------:R-:W-:-:S02]  /*158d0*/  LEA R162, P3, R177, R182, 0x1 ;  /* 0x000000b6b1a27211 */ /* 0x000fc400078608ff */
[-C--:B------:R-:W-:Y:S02]  /*158e0*/  LEA.HI.X.SX32 R159, R173, R183.reuse, 0x1, P1 ;  /* 0x000000b7ad9f7211 */ /* 0x080fe400008f0eff */
[----:B------:R-:W-:Y:S02]  /*158f0*/  LEA.HI.X.SX32 R163, R177, R183, 0x1, P3 ;  /* 0x000000b7b1a37211 */ /* 0x000fe400018f0eff */
[-C--:B------:R-:W-:Y:S02]  /*15900*/  LEA R164, P1, R179, R182.reuse, 0x1 ;  /* 0x000000b6b3a47211 */ /* 0x080fe400078208ff */
[----:B------:R-:W-:Y:S02]  /*15910*/  LEA R177, R176, R175, 0x3 ;  /* 0x000000afb0b17211 */ /* 0x000fe400078e18ff */
[-C--:B------:R-:W-:Y:S02]  /*15920*/  LEA R166, P2, R181, R182.reuse, 0x1 ;  /* 0x000000b6b5a67211 */ /* 0x080fe400078408ff */
[----:B------:R-:W-:-:S02]  /*15930*/  LEA R168, P3, R201, R182, 0x1 ;  /* 0x000000b6c9a87211 */ /* 0x000fc400078608ff */
[----:B------:R-:W-:Y:S02]  /*15940*/  LEA.HI.X.SX32 R165, R179, R183, 0x1, P1 ;  /* 0x000000b7b3a57211 */ /* 0x000fe400008f0eff */
[C---:B------:R-:W-:Y:S02]  /*15950*/  LEA R179, R176.reuse, R177, 0x3 ;  /* 0x000000b1b0b37211 */ /* 0x040fe400078e18ff */
[-C--:B------:R-:W-:Y:S02]  /*15960*/  LEA.HI.X.SX32 R167, R181, R183.reuse, 0x1, P2 ;  /* 0x000000b7b5a77211 */ /* 0x080fe400010f0eff */
[----:B------:R-:W-:Y:S02]  /*15970*/  LEA.HI.X.SX32 R169, R201, R183, 0x1, P3 ;  /* 0x000000b7c9a97211 */ /* 0x000fe400018f0eff */
[----:B------:R-:W-:Y:S02]  /*15980*/  LEA R174, P3, R175, R182, 0x1 ;  /* 0x000000b6afae7211 */ /* 0x000fe400078608ff */
[----:B------:R-:W-:-:S02]  /*15990*/  LEA R181, R176, R179, 0x3 ;  /* 0x000000b3b0b57211 */ /* 0x000fc400078e18ff */
[-C--:B------:R-:W-:Y:S02]  /*159a0*/  LEA R170, P1, R171, R182.reuse, 0x1 ;  /* 0x000000b6abaa7211 */ /* 0x080fe400078208ff */
[-C--:B------:R-:W-:Y:S01]  /*159b0*/  LEA.HI.X.SX32 R175, R175, R183.reuse, 0x1, P3 ;  /* 0x000000b7afaf7211 */ /* 0x080fe200018f0eff */
[----:B------:R-:W-:Y:S01]  /*159c0*/  IMAD R200, R176, 0x8, R181 ;  /* 0x00000008b0c87824 */ /* 0x000fe200078e02b5 */
[----:B------:R-:W-:Y:S02]  /*159d0*/  LEA.HI.X.SX32 R171, R171, R183, 0x1, P1 ;  /* 0x000000b7abab7211 */ /* 0x000fe400008f0eff */
[-C--:B------:R-:W-:Y:S02]  /*159e0*/  LEA R180, P3, R181, R182.reuse, 0x1 ;  /* 0x000000b6b5b47211 */ /* 0x080fe400078608ff */
[----:B------:R-:W-:Y:S02]  /*159f0*/  LEA R176, P1, R177, R182, 0x1 ;  /* 0x000000b6b1b07211 */ /* 0x000fe400078208ff */
[----:B------:R-:W-:Y:S01]  /*15a00*/  MOV R110, R216 ;  /* 0x000000d8006e7202 */ /* 0x000fe20000000f00 */
[----:B------:R-:W-:Y:S01]  /*15a10*/  FMUL R74, R209, 8388608 ;  /* 0x4b000000d14a7820 */ /* 0x000fe20000400000 */
[----:B------:R-:W-:-:S02]  /*15a20*/  LEA R172, P2, R203, R182, 0x1 ;  /* 0x000000b6cbac7211 */ /* 0x000fc400078408ff */
[-C--:B------:R-:W-:Y:S02]  /*15a30*/  LEA.HI.X.SX32 R181, R181, R183.reuse, 0x1, P3 ;  /* 0x000000b7b5b57211 */ /* 0x080fe400018f0eff */
[-C--:B------:R-:W-:Y:S02]  /*15a40*/  LEA.HI.X.SX32 R177, R177, R183.reuse, 0x1, P1 ;  /* 0x000000b7b1b17211 */ /* 0x080fe400008f0eff */
[----:B------:R-:W-:Y:S02]  /*15a50*/  FSETP.GEU.AND P3, PT, R209, 1.175494350822287508e-38, PT ;  /* 0x00800000d100780b */ /* 0x000fe40003f6e000 */
[----:B------:R-:W-:Y:S02]  /*15a60*/  FSETP.GT.AND P1, PT, |R110|, 8.50705917302346158658e+37, PT ;  /* 0x7e8000006e00780b */ /* 0x000fe40003f24200 */
[----:B------:R-:W-:Y:S01]  /*15a70*/  LEA.HI.X.SX32 R173, R203, R183, 0x1, P2 ;  /* 0x000000b7cbad7211 */ /* 0x000fe200010f0eff */
[----:B------:R-:W-:Y:S01]  /*15a80*/  FMUL R73, R208, 8388608 ;  /* 0x4b000000d0497820 */ /* 0x000fe20000400000 */
[----:B------:R-:W-:Y:S01]  /*15a90*/  LEA R178, P2, R179, R182, 0x1 ;  /* 0x000000b6b3b27211 */ /* 0x000fe200078408ff */
[----:B------:R-:W-:Y:S01]  /*15aa0*/  FMUL R83, R110, 8388608 ;  /* 0x4b0000006e537820 */ /* 0x000fe20000400000 */
[----:B------:R-:W-:Y:S01]  /*15ab0*/  FSEL R81, R74, R209, !P3 ;  /* 0x000000d14a517208 */ /* 0x000fe20005800000 */
[----:B------:R-:W-:Y:S01]  /*15ac0*/  IMAD.MOV.U32 R106, RZ, RZ, R59 ;  /* 0x000000ffff6a7224 */ /* 0x000fe200078e003b */
[----:B------:R-:W-:-:S02]  /*15ad0*/  FSEL R90, RZ, -23, P3 ;  /* 0xc1b80000ff5a7808 */ /* 0x000fc40001800000 */
[----:B------:R-:W-:Y:S01]  /*15ae0*/  MOV R104, R62 ;  /* 0x0000003e00687202 */ /* 0x000fe20000000f00 */
[----:B------:R-:W-:Y:S01]  /*15af0*/  FMUL R82, R213, 8388608 ;  /* 0x4b000000d5527820 */ /* 0x000fe20000400000 */
[----:B------:R-:W-:Y:S01]  /*15b00*/  FSETP.GEU.AND P3, PT, |R110|, 1.175494350822287508e-38, PT ;  /* 0x008000006e00780b */ /* 0x000fe20003f6e200 */
[----:B------:R-:W-:Y:S01]  /*15b10*/  IMAD.MOV.U32 R203, RZ, RZ, R91 ;  /* 0x000000ffffcb7224 */ /* 0x000fe200078e005b */
[----:B------:R-:W-:Y:S02]  /*15b20*/  LEA.HI.X.SX32 R179, R179, R183, 0x1, P2 ;  /* 0x000000b7b3b37211 */ /* 0x000fe400010f0eff */
[----:B------:R-:W-:Y:S02]  /*15b30*/  LEA R182, P4, R200, R182, 0x1 ;  /* 0x000000b6c8b67211 */ /* 0x000fe400078808ff */
[----:B------:R-:W-:Y:S01]  /*15b40*/  FSETP.GEU.AND P2, PT, R208, 1.175494350822287508e-38, PT ;  /* 0x00800000d000780b */ /* 0x000fe20003f4e000 */
[----:B------:R-:W-:Y:S01]  /*15b50*/  IMAD.MOV.U32 R62, RZ, RZ, R63 ;  /* 0x000000ffff3e7224 */ /* 0x000fe200078e003f */
[----:B------:R-:W-:-:S02]  /*15b60*/  FSETP.GEU.AND P5, PT, R110, 1.175494350822287508e-38, PT ;  /* 0x008000006e00780b */ /* 0x000fc40003fae000 */
[----:B------:R-:W-:Y:S02]  /*15b70*/  MOV R216, R55 ;  /* 0x0000003700d87202 */ /* 0x000fe40000000f00 */
[----:B------:R-:W-:Y:S02]  /*15b80*/  LEA.HI.X.SX32 R183, R200, R183, 0x1, P4 ;  /* 0x000000b7c8b77211 */ /* 0x000fe400020f0eff */
[----:B------:R-:W-:Y:S01]  /*15b90*/  FSEL R80, R73, R208, !P2 ;  /* 0x000000d049507208 */ /* 0x000fe20005000000 */
[----:B------:R-:W-:Y:S01]  /*15ba0*/  @P1 FMUL R67, R67, 0.25 ;  /* 0x3e80000043431820 */ /* 0x000fe20000400000 */
[----:B------:R-:W-:Y:S01]  /*15bb0*/  FSETP.GEU.AND P4, PT, R213, 1.175494350822287508e-38, PT ;  /* 0x00800000d500780b */ /* 0x000fe20003f8e000 */
[----:B------:R-:W-:Y:S01]  /*15bc0*/  @P1 FMUL R66, R66, 0.25 ;  /* 0x3e80000042421820 */ /* 0x000fe20000400000 */
[----:B------:R-:W-:Y:S01]  /*15bd0*/  FSEL R83, R83, R110, !P5 ;  /* 0x0000006e53537208 */ /* 0x000fe20006800000 */
[----:B------:R-:W-:Y:S01]  /*15be0*/  @P1 FMUL R62, R62, 0.25 ;  /* 0x3e8000003e3e1820 */ /* 0x000fe20000400000 */
[----:B------:R-:W-:Y:S01]  /*15bf0*/  FSEL R91, RZ, -23, P2 ;  /* 0xc1b80000ff5b7808 */ /* 0x000fe20001000000 */
[----:B------:R-:W-:Y:S01]  /*15c00*/  @P1 FMUL R104, R104, 0.25 ;  /* 0x3e80000068681820 */ /* 0x000fe20000400000 */
[----:B------:R-:W-:Y:S01]  /*15c10*/  MOV R111, R72 ;  /* 0x00000048006f7202 */ /* 0x000fe20000000f00 */
[----:B------:R-:W-:Y:S01]  /*15c20*/  @P1 FMUL R106, R106, 0.25 ;  /* 0x3e8000006a6a1820 */ /* 0x000fe20000400000 */
[----:B------:R-:W-:Y:S01]  /*15c30*/  FSETP.GT.AND P2, PT, |R213|, 8.50705917302346158658e+37, PT ;  /* 0x7e800000d500780b */ /* 0x000fe20003f44200 */
[----:B------:R-:W-:Y:S01]  /*15c40*/  @P1 FMUL R224, R224, 0.25 ;  /* 0x3e800000e0e01820 */ /* 0x000fe20000400000 */
[----:B------:R-:W-:Y:S01]  /*15c50*/  MOV R58, R60 ;  /* 0x0000003c003a7202 */ /* 0x000fe20000000f00 */
[----:B------:R-:W-:Y:S01]  /*15c60*/  @P1 FMUL R107, R107, 0.25 ;  /* 0x3e8000006b6b1820 */ /* 0x000fe20000400000 */
[----:B------:R-:W-:Y:S01]  /*15c70*/  MOV R200, R88 ;  /* 0x0000005800c87202 */ /* 0x000fe20000000f00 */
[----:B------:R-:W-:Y:S01]  /*15c80*/  @P1 FMUL R226, R226, 0.25 ;  /* 0x3e800000e2e21820 */ /* 0x000fe20000400000 */
[----:B------:R-:W-:Y:S01]  /*15c90*/  MOV R201, R89 ;  /* 0x0000005900c97202 */ /* 0x000fe20000000f00 */
[----:B------:R-:W-:-:S02]  /*15ca0*/  @P1 FMUL R216, R216, 0.25 ;  /* 0x3e800000d8d81820 */ /* 0x000fc40000400000 */
[----:B------:R-:W-:Y:S02]  /*15cb0*/  @P1 FMUL R54, R54, 0.25 ;  /* 0x3e80000036361820 */ /* 0x000fe40000400000 */
[----:B------:R-:W-:Y:S02]  /*15cc0*/  @P1 FMUL R215, R215, 0.25 ;  /* 0x3e800000d7d71820 */ /* 0x000fe40000400000 */
[----:B------:R-:W-:Y:S02]  /*15cd0*/  @P1 FMUL R110, R110, 0.25 ;  /* 0x3e8000006e6e1820 */ /* 0x000fe40000400000 */
[----:B------:R-:W-:Y:S02]  /*15ce0*/  @P1 FMUL R214, R214, 0.25 ;  /* 0x3e800000d6d61820 */ /* 0x000fe40000400000 */
[----:B------:R-:W-:Y:S02]  /*15cf0*/  @P1 FMUL R212, R212, 0.25 ;  /* 0x3e800000d4d41820 */ /* 0x000fe40000400000 */
[----:B------:R-:W-:-:S02]  /*15d00*/  @P1 FMUL R211, R211, 0.25 ;  /* 0x3e800000d3d31820 */ /* 0x000fc40000400000 */
[----:B------:R-:W-:Y:S02]  /*15d10*/  @P1 FMUL R210, R210, 0.25 ;  /* 0x3e800000d2d21820 */ /* 0x000fe40000400000 */
[----:B------:R-:W-:Y:S01]  /*15d20*/  @P1 FMUL R219, R219, 0.25 ;  /* 0x3e800000dbdb1820 */ /* 0x000fe20000400000 */
[----:B------:R-:W-:Y:S01]  /*15d30*/  IADD3 R72, R80, -0x3f3504f3, RZ ;  /* 0xc0cafb0d50487810 */ /* 0x000fe20007ffe0ff */
[----:B------:R-:W-:Y:S01]  /*15d40*/  @!P3 FMUL R110, R110, 16777216 ;  /* 0x4b8000006e6eb820 */ /* 0x000fe20000400000 */
[----:B------:R-:W-:Y:S01]  /*15d50*/  FSEL R82, R82, R213, !P4 ;  /* 0x000000d552527208 */ /* 0x000fe20006000000 */
[----:B------:R-:W-:Y:S02]  /*15d60*/  @!P3 FMUL R67, R67, 16777216 ;  /* 0x4b8000004343b820 */ /* 0x000fe40000400000 */
[----:B------:R-:W-:Y:S02]  /*15d70*/  @!P3 FMUL R66, R66, 16777216 ;  /* 0x4b8000004242b820 */ /* 0x000fe40000400000 */
[----:B------:R-:W-:-:S02]  /*15d80*/  @!P3 FMUL R62, R62, 16777216 ;  /* 0x4b8000003e3eb820 */ /* 0x000fc40000400000 */
[----:B------:R-:W-:Y:S02]  /*15d90*/  @!P3 FMUL R104, R104, 16777216 ;  /* 0x4b8000006868b820 */ /* 0x000fe40000400000 */
[----:B------:R-:W-:Y:S02]  /*15da0*/  @!P3 FMUL R106, R106, 16777216 ;  /* 0x4b8000006a6ab820 */ /* 0x000fe40000400000 */
[----:B------:R-:W-:Y:S02]  /*15db0*/  @!P3 FMUL R224, R224, 16777216 ;  /* 0x4b800000e0e0b820 */ /* 0x000fe40000400000 */
        /* <DEDUP_REMOVED lines=9> */
[----:B------:R-:W-:Y:S01]  /*15e50*/  @!P3 FMUL R219, R219, 16777216 ;  /* 0x4b800000dbdbb820 */ /* 0x000fe20000400000 */
[----:B------:R-:W-:Y:S02]  /*15e60*/  FSETP.GEU.AND P3, PT, |R213|, 1.175494350822287508e-38, PT ;  /* 0x00800000d500780b */ /* 0x000fe40003f6e200 */
[----:B------:R-:W-:Y:S02]  /*15e70*/  LOP3.LUT R53, R72, 0xff800000, RZ, 0xc0, !PT ;  /* 0xff80000048357812 */ /* 0x000fe400078ec0ff */
[----:B------:R-:W-:Y:S02]  /*15e80*/  IADD3 R72, R81, -0x3f3504f3, RZ ;  /* 0xc0cafb0d51487810 */ /* 0x000fe40007ffe0ff */
[----:B------:R-:W-:Y:S02]  /*15e90*/  IADD3 R73, R82, -0x3f3504f3, RZ ;  /* 0xc0cafb0d52497810 */ /* 0x000fe40007ffe0ff */
[----:B------:R-:W-:Y:S02]  /*15ea0*/  IADD3 R74, R83, -0x3f3504f3, RZ ;  /* 0xc0cafb0d534a7810 */ /* 0x000fe40007ffe0ff */
[----:B------:R-:W-:-:S02]  /*15eb0*/  LOP3.LUT R72, R72, 0xff800000, RZ, 0xc0, !PT ;  /* 0xff80000048487812 */ /* 0x000fc400078ec0ff */
[----:B------:R-:W-:Y:S02]  /*15ec0*/  LOP3.LUT R73, R73, 0xff800000, RZ, 0xc0, !PT ;  /* 0xff80000049497812 */ /* 0x000fe400078ec0ff */
[----:B------:R-:W-:Y:S02]  /*15ed0*/  LOP3.LUT R74, R74, 0xff800000, RZ, 0xc0, !PT ;  /* 0xff8000004a4a7812 */ /* 0x000fe400078ec0ff */
[----:B------:R-:W-:Y:S01]  /*15ee0*/  FSETP.GT.AND P1, PT, |R209|, 8.50705917302346158658e+37, PT ;  /* 0x7e800000d100780b */ /* 0x000fe20003f24200 */
[----:B------:R-:W0:Y:S01]  /*15ef0*/  I2F R78, R53 ;  /* 0x00000035004e7306 */ /* 0x000e220000201400 */
[----:B------:R-:W-:Y:S02]  /*15f00*/  @P2 FMUL R65, R65, 0.25 ;  /* 0x3e80000041412820 */ /* 0x000fe40000400000 */
[----:B------:R-:W-:Y:S02]  /*15f10*/  @P2 FMUL R64, R64, 0.25 ;  /* 0x3e80000040402820 */ /* 0x000fe40000400000 */
[----:B------:R-:W-:-:S02]  /*15f20*/  @P2 FMUL R222, R222, 0.25 ;  /* 0x3e800000dede2820 */ /* 0x000fc40000400000 */
[----:B------:R-:W-:Y:S01]  /*15f30*/  @P2 FMUL R58, R58, 0.25 ;  /* 0x3e8000003a3a2820 */ /* 0x000fe20000400000 */
[----:B------:R-:W1:Y:S01]  /*15f40*/  MUFU.RCP R59, R110 ;  /* 0x0000006e003b7308 */ /* 0x000e620000001000 */
[----:B------:R-:W-:Y:S02]  /*15f50*/  @P2 FMUL R57, R57, 0.25 ;  /* 0x3e80000039392820 */ /* 0x000fe40000400000 */
[----:B------:R-:W-:Y:S02]  /*15f60*/  @P2 FMUL R56, R56, 0.25 ;  /* 0x3e80000038382820 */ /* 0x000fe40000400000 */
[----:B------:R-:W-:Y:S02]  /*15f70*/  @P2 FMUL R218, R218, 0.25 ;  /* 0x3e800000dada2820 */ /* 0x000fe40000400000 */
[----:B------:R-:W-:Y:S01]  /*15f80*/  @P2 FMUL R217, R217, 0.25 ;  /* 0x3e800000d9d92820 */ /* 0x000fe20000400000 */
[----:B------:R-:W2:Y:S01]  /*15f90*/  I2F R75, R72 ;  /* 0x00000048004b7306 */ /* 0x000ea20000201400 */
[----:B------:R-:W-:-:S02]  /*15fa0*/  @P2 FMUL R221, R221, 0.25 ;  /* 0x3e800000dddd2820 */ /* 0x000fc40000400000 */
[----:B------:R-:W-:Y:S02]  /*15fb0*/  @P2 FMUL R52, R52, 0.25 ;  /* 0x3e80000034342820 */ /* 0x000fe40000400000 */
[----:B------:R-:W-:Y:S02]  /*15fc0*/  @P2 FMUL R220, R220, 0.25 ;  /* 0x3e800000dcdc2820 */ /* 0x000fe40000400000 */
[----:B------:R-:W-:Y:S01]  /*15fd0*/  @P2 FMUL R213, R213, 0.25 ;  /* 0x3e800000d5d52820 */ /* 0x000fe20000400000 */
[----:B------:R-:W3:Y:S01]  /*15fe0*/  I2F R55, R73 ;  /* 0x0000004900377306 */ /* 0x000ee20000201400 */
[----:B------:R-:W-:Y:S02]  /*15ff0*/  @P2 FMUL R111, R111, 0.25 ;  /* 0x3e8000006f6f2820 */ /* 0x000fe40000400000 */
[----:B------:R-:W-:Y:S02]  /*16000*/  @P2 FMUL R109, R109, 0.25 ;  /* 0x3e8000006d6d2820 */ /* 0x000fe40000400000 */
[----:B------:R-:W-:-:S02]  /*16010*/  @P2 FMUL R108, R108, 0.25 ;  /* 0x3e8000006c6c2820 */ /* 0x000fc40000400000 */
[----:B------:R-:W-:Y:S01]  /*16020*/  @P2 FMUL R77, R77, 0.25 ;  /* 0x3e8000004d4d2820 */ /* 0x000fe20000400000 */
[----:B------:R-:W4:Y:S01]  /*16030*/  I2F R60, R74 ;  /* 0x0000004a003c7306 */ /* 0x000f220000201400 */
[----:B------:R-:W-:Y:S02]  /*16040*/  @P2 FMUL R76, R76, 0.25 ;  /* 0x3e8000004c4c2820 */ /* 0x000fe40000400000 */
        /* <DEDUP_REMOVED lines=18> */
[----:B------:R-:W-:Y:S01]  /*16170*/  FSETP.GT.AND P2, PT, |R208|, 8.50705917302346158658e+37, PT ;  /* 0x7e800000d000780b */ /* 0x000fe20003f44200 */
[----:B------:R-:W-:Y:S02]  /*16180*/  @P1 FMUL R99, R99, 0.25 ;  /* 0x3e80000063631820 */ /* 0x000fe40000400000 */
[----:B------:R-:W-:Y:S02]  /*16190*/  @P1 FMUL R98, R98, 0.25 ;  /* 0x3e80000062621820 */ /* 0x000fe40000400000 */
[----:B------:R-:W-:Y:S02]  /*161a0*/  @P1 FMUL R95, R95, 0.25 ;  /* 0x3e8000005f5f1820 */ /* 0x000fe40000400000 */
        /* <DEDUP_REMOVED lines=13> */
[----:B------:R-:W-:Y:S01]  /*16280*/  @P1 FMUL R86, R86, 0.25 ;  /* 0x3e80000056561820 */ /* 0x000fe20000400000 */
[----:B------:R-:W-:Y:S02]  /*16290*/  FSETP.GEU.AND P1, PT, |R208|, 1.175494350822287508e-38, PT ;  /* 0x00800000d000780b */ /* 0x000fe40003f2e200 */
[----:B------:R-:W-:Y:S02]  /*162a0*/  FSEL R88, RZ, -23, P4 ;  /* 0xc1b80000ff587808 */ /* 0x000fe40002000000 */
[----:B------:R-:W-:Y:S01]  /*162b0*/  FSEL R89, RZ, -23, P5 ;  /* 0xc1b80000ff597808 */ /* 0x000fe20002800000 */
[----:B0-----:R-:W-:Y:S02]  /*162c0*/  FFMA.FTZ R91, R78, 1.1920928955078125e-07, R91 ;  /* 0x340000004e5b7823 */ /* 0x001fe4000001005b */
[----:B-1----:R-:W-:Y:S02]  /*162d0*/  FMUL R110, R59, R104 ;  /* 0x000000683b6e7220 */ /* 0x002fe40000400000 */
[----:B--2---:R-:W-:-:S02]  /*162e0*/  FFMA.FTZ R90, R75, 1.1920928955078125e-07, R90 ;  /* 0x340000004b5a7823 */ /* 0x004fc4000001005a */
[----:B---3--:R-:W-:Y:S02]  /*162f0*/  FFMA.FTZ R88, R55, 1.1920928955078125e-07, R88 ;  /* 0x3400000037587823 */ /* 0x008fe40000010058 */
[----:B----4-:R-:W-:Y:S02]  /*16300*/  FFMA.FTZ R89, R60, 1.1920928955078125e-07, R89 ;  /* 0x340000003c597823 */ /* 0x010fe40000010059 */
[C---:B------:R-:W-:Y:S02]  /*16310*/  FMUL R78, R59.reuse, R62 ;  /* 0x0000003e3b4e7220 */ /* 0x040fe40000400000 */
[C---:B------:R-:W-:Y:S02]  /*16320*/  FMUL R79, R59.reuse, R106 ;  /* 0x0000006a3b4f7220 */ /* 0x040fe40000400000 */
[C---:B------:R-:W-:Y:S02]  /*16330*/  FMUL R104, R59.reuse, R107 ;  /* 0x0000006b3b687220 */ /* 0x040fe40000400000 */
[----:B------:R-:W-:-:S02]  /*16340*/  FMUL R61, R59, R54 ;  /* 0x000000363b3d7220 */ /* 0x000fc40000400000 */
[C---:B------:R-:W-:Y:S02]  /*16350*/  FMUL R75, R59.reuse, R67 ;  /* 0x000000433b4b7220 */ /* 0x040fe40000400000 */
[C---:B------:R-:W-:Y:S02]  /*16360*/  FMUL R63, R59.reuse, R66 ;  /* 0x000000423b3f7220 */ /* 0x040fe40000400000 */
        /* <DEDUP_REMOVED lines=8> */
[----:B------:R-:W-:Y:S02]  /*163f0*/  FMUL R219, R59, R219 ;  /* 0x000000db3bdb7220 */ /* 0x000fe40000400000 */
[----:B------:R-:W-:Y:S01]  /*16400*/  @!P3 FMUL R209, R209, 16777216 ;  /* 0x4b800000d1d1b820 */ /* 0x000fe20000400000 */
[----:B------:R-:W0:Y:S01]  /*16410*/  MUFU.RCP R59, R213 ;  /* 0x000000d5003b7308 */ /* 0x000e220000001000 */
[----:B------:R-:W-:-:S04]  /*16420*/  @P2 FMUL R208, R208, 0.25 ;  /* 0x3e800000d0d02820 */ /* 0x000fc80000400000 */
[----:B------:R-:W-:-:S03]  /*16430*/  @!P1 FMUL R208, R208, 16777216 ;  /* 0x4b800000d0d09820 */ /* 0x000fc60000400000 */
[----:B------:R-:W1:Y:S01]  /*16440*/  MUFU.RCP R209, R209 ;  /* 0x000000d100d17308 */ /* 0x000e620000001000 */
[----:B------:R-:W-:-:S07]  /*16450*/  @!P3 FMUL R95, R95, 16777216 ;  /* 0x4b8000005f5fb820 */ /* 0x000fce0000400000 */
[----:B------:R-:W2:Y:S01]  /*16460*/  MUFU.RCP R208, R208 ;  /* 0x000000d000d07308 */ /* 0x000ea20000001000 */
[C---:B0-----:R-:W-:Y:S02]  /*16470*/  FMUL R212, R59.reuse, R222 ;  /* 0x000000de3bd47220 */ /* 0x041fe40000400000 */
[C---:B------:R-:W-:Y:S02]  /*16480*/  FMUL R222, R59.reuse, R52 ;  /* 0x000000343bde7220 */ /* 0x040fe40000400000 */
[C---:B------:R-:W-:Y:S02]  /*16490*/  FMUL R52, R59.reuse, R108 ;  /* 0x0000006c3b347220 */ /* 0x040fe40000400000 */
[----:B------:R-:W-:Y:S02]  /*164a0*/  @!P3 FMUL R94, R94, 16777216 ;  /* 0x4b8000005e5eb820 */ /* 0x000fe40000400000 */
[----:B------:R-:W-:Y:S02]  /*164b0*/  FMUL R108, R59, R77 ;  /* 0x0000004d3b6c7220 */ /* 0x000fe40000400000 */
[----:B------:R-:W-:-:S02]  /*164c0*/  @!P3 FMUL R203, R203, 16777216 ;  /* 0x4b800000cbcbb820 */ /* 0x000fc40000400000 */
[----:B------:R-:W-:Y:S02]  /*164d0*/  @P2 FMUL R97, R97, 0.25 ;  /* 0x3e80000061612820 */ /* 0x000fe40000400000 */
[----:B------:R-:W-:Y:S02]  /*164e0*/  @P2 FMUL R93, R93, 0.25 ;  /* 0x3e8000005d5d2820 */ /* 0x000fe40000400000 */
[----:B------:R-:W-:Y:S02]  /*164f0*/  FMUL R77, R59, R76 ;  /* 0x0000004c3b4d7220 */ /* 0x000fe40000400000 */
        /* <DEDUP_REMOVED lines=12> */
[C---:B-1----:R-:W-:Y:S02]  /*165c0*/  FMUL R76, R209.reuse, R95 ;  /* 0x0000005fd14c7220 */ /* 0x042fe40000400000 */
[----:B------:R-:W-:Y:S02]  /*165d0*/  @!P3 FMUL R86, R86, 16777216 ;  /* 0x4b8000005656b820 */ /* 0x000fe40000400000 */
[----:B------:R-:W-:-:S02]  /*165e0*/  FMUL R95, R209, R94 ;  /* 0x0000005ed15f7220 */ /* 0x000fc40000400000 */
[----:B------:R-:W-:Y:S02]  /*165f0*/  FMUL R94, R209, R203 ;  /* 0x000000cbd15e7220 */ /* 0x000fe40000400000 */
[----:B------:R-:W-:Y:S02]  /*16600*/  @P2 FMUL R49, R49, 0.25 ;  /* 0x3e80000031312820 */ /* 0x000fe40000400000 */
[----:B------:R-:W-:Y:S02]  /*16610*/  @!P1 FMUL R97, R97, 16777216 ;  /* 0x4b80000061619820 */ /* 0x000fe40000400000 */
[----:B------:R-:W-:Y:S02]  /*16620*/  @!P1 FMUL R93, R93, 16777216 ;  /* 0x4b8000005d5d9820 */ /* 0x000fe40000400000 */
[C---:B------:R-:W-:Y:S02]  /*16630*/  FMUL R223, R209.reuse, R50 ;  /* 0x00000032d1df7220 */ /* 0x040fe40000400000 */
[----:B------:R-:W-:-:S02]  /*16640*/  FMUL R203, R209, R202 ;  /* 0x000000cad1cb7220 */ /* 0x000fc40000400000 */
[----:B------:R-:W-:Y:S02]  /*16650*/  @P2 FMUL R69, R69, 0.25 ;  /* 0x3e80000045452820 */ /* 0x000fe40000400000 */
        /* <DEDUP_REMOVED lines=10> */
[----:B------:R-:W-:-:S02]  /*16700*/  @P2 FMUL R84, R84, 0.25 ;  /* 0x3e80000054542820 */ /* 0x000fc40000400000 */
[----:B------:R-:W-:Y:S02]  /*16710*/  FMUL R209, R209, R86 ;  /* 0x00000056d1d17220 */ /* 0x000fe40000400000 */
[----:B------:R-:W-:Y:S02]  /*16720*/  @!P1 FMUL R49, R49, 16777216 ;  /* 0x4b80000031319820 */ /* 0x000fe40000400000 */
[C---:B--2---:R-:W-:Y:S02]  /*16730*/  FMUL R67, R208.reuse, R97 ;  /* 0x00000061d0437220 */ /* 0x044fe40000400000 */
[----:B------:R-:W-:Y:S01]  /*16740*/  FMUL R86, R208, R93 ;  /* 0x0000005dd0567220 */ /* 0x000fe20000400000 */
[----:B------:R-:W-:Y:S01]  /*16750*/  IADD3 R53, R80, -R53, RZ ;  /* 0x8000003550357210 */ /* 0x000fe20007ffe0ff */
[----:B------:R-:W-:Y:S02]  /*16760*/  @!P1 FMUL R69, R69, 16777216 ;  /* 0x4b80000045459820 */ /* 0x000fe40000400000 */
[----:B------:R-:W-:Y:S01]  /*16770*/  @!P1 FMUL R84, R84, 16777216 ;  /* 0x4b80000054549820 */ /* 0x000fe20000400000 */
[----:B------:R-:W-:Y:S01]  /*16780*/  F2FP.PACK_AB R67, R67, R86 ;  /* 0x000000564343723e */ /* 0x000fe200000000ff */
[----:B------:R-:W-:-:S02]  /*16790*/  @P2 FMUL R96, R96, 0.25 ;  /* 0x3e80000060602820 */ /* 0x000fc40000400000 */
[----:B------:R-:W-:Y:S02]  /*167a0*/  @P2 FMUL R92, R92, 0.25 ;  /* 0x3e8000005c5c2820 */ /* 0x000fe40000400000 */
[----:B------:R-:W-:Y:S02]  /*167b0*/  @P2 FMUL R48, R48, 0.25 ;  /* 0x3e80000030302820 */ /* 0x000fe40000400000 */
[----:B------:R-:W-:Y:S02]  /*167c0*/  @P2 FMUL R68, R68, 0.25 ;  /* 0x3e80000044442820 */ /* 0x000fe40000400000 */
[----:B------:R-:W-:Y:S02]  /*167d0*/  @P2 FMUL R204, R204, 0.25 ;  /* 0x3e800000cccc2820 */ /* 0x000fe40000400000 */
[----:B------:R-:W-:Y:S02]  /*167e0*/  @P2 FMUL R200, R200, 0.25 ;  /* 0x3e800000c8c82820 */ /* 0x000fe40000400000 */
[----:B------:R-:W-:-:S02]  /*167f0*/  @P2 FMUL R100, R100, 0.25 ;  /* 0x3e80000064642820 */ /* 0x000fc40000400000 */
[C---:B------:R-:W-:Y:S01]  /*16800*/  FMUL R66, R208.reuse, R49 ;  /* 0x00000031d0427220 */ /* 0x040fe20000400000 */
[----:B------:R-:W-:Y:S01]  /*16810*/  MOV R86, 0x3dc6b27f ;  /* 0x3dc6b27f00567802 */ /* 0x000fe20000000f00 */
[C---:B------:R-:W-:Y:S02]  /*16820*/  FMUL R49, R208.reuse, R69 ;  /* 0x00000045d0317220 */ /* 0x040fe40000400000 */
[----:B------:R-:W-:Y:S02]  /*16830*/  FMUL R69, R208, R84 ;  /* 0x00000054d0457220 */ /* 0x000fe40000400000 */
[----:B------:R-:W-:Y:S02]  /*16840*/  FADD R84, R53, -1 ;  /* 0xbf80000035547421 */ /* 0x000fe40000000000 */
[----:B------:R-:W-:Y:S02]  /*16850*/  @!P1 FMUL R96, R96, 16777216 ;  /* 0x4b80000060609820 */ /* 0x000fe40000400000 */
[----:B------:R-:W-:-:S02]  /*16860*/  @!P1 FMUL R92, R92, 16777216 ;  /* 0x4b8000005c5c9820 */ /* 0x000fc40000400000 */
[----:B------:R-:W-:Y:S02]  /*16870*/  @!P1 FMUL R48, R48, 16777216 ;  /* 0x4b80000030309820 */ /* 0x000fe40000400000 */
[----:B------:R-:W-:Y:S02]  /*16880*/  @!P1 FMUL R68, R68, 16777216 ;  /* 0x4b80000044449820 */ /* 0x000fe40000400000 */
[----:B------:R-:W-:Y:S02]  /*16890*/  @!P1 FMUL R204, R204, 16777216 ;  /* 0x4b800000cccc9820 */ /* 0x000fe40000400000 */
[----:B------:R-:W-:Y:S02]  /*168a0*/  @!P1 FMUL R200, R200, 16777216 ;  /* 0x4b800000c8c89820 */ /* 0x000fe40000400000 */
[----:B------:R-:W-:Y:S01]  /*168b0*/  @!P1 FMUL R100, R100, 16777216 ;  /* 0x4b80000064649820 */ /* 0x000fe20000400000 */
[----:B------:R-:W-:Y:S01]  /*168c0*/  F2FP.PACK_AB R66, R66, R49 ;  /* 0x000000314242723e */ /* 0x000fe200000000ff */
        /* <DEDUP_REMOVED lines=10> */
[----:B------:R-:W-:Y:S02]  /*16970*/  FMUL R109, R59, R109 ;  /* 0x0000006d3b6d7220 */ /* 0x000fe40000400000 */
[----:B------:R-:W-:Y:S02]  /*16980*/  @P2 FMUL R205, R205, 0.25 ;  /* 0x3e800000cdcd2820 */ /* 0x000fe40000400000 */
[----:B------:R-:W-:-:S02]  /*16990*/  @P2 FMUL R101, R101, 0.25 ;  /* 0x3e80000065652820 */ /* 0x000fc40000400000 */
[----:B------:R-:W-:Y:S02]  /*169a0*/  @P2 FMUL R85, R85, 0.25 ;  /* 0x3e80000055552820 */ /* 0x000fe40000400000 */
[----:B------:R-:W-:Y:S02]  /*169b0*/  FFMA.FTZ R49, R84, R86, -0.16845393180847167969 ;  /* 0xbe2c7f3054317423 */ /* 0x000fe40000010056 */
[----:B------:R-:W-:Y:S02]  /*169c0*/  @P2 FMUL R201, R201, 0.25 ;  /* 0x3e800000c9c92820 */ /* 0x000fe40000400000 */
[C---:B------:R-:W-:Y:S02]  /*169d0*/  FMUL R59, R208.reuse, R96 ;  /* 0x00000060d03b7220 */ /* 0x040fe40000400000 */
[C---:B------:R-:W-:Y:S02]  /*169e0*/  FMUL R92, R208.reuse, R92 ;  /* 0x0000005cd05c7220 */ /* 0x040fe40000400000 */
[----:B------:R-:W-:-:S02]  /*169f0*/  FMUL R58, R208, R48 ;  /* 0x00000030d03a7220 */ /* 0x000fc40000400000 */
[C---:B------:R-:W-:Y:S02]  /*16a00*/  FMUL R71, R208.reuse, R68 ;  /* 0x00000044d0477220 */ /* 0x040fe40000400000 */
[C---:B------:R-:W-:Y:S02]  /*16a10*/  FMUL R56, R208.reuse, R100 ;  /* 0x00000064d0387220 */ /* 0x040fe40000400000 */
[C---:B------:R-:W-:Y:S02]  /*16a20*/  FMUL R57, R208.reuse, R204 ;  /* 0x000000ccd0397220 */ /* 0x040fe40000400000 */
[----:B------:R-:W-:Y:S02]  /*16a30*/  FMUL R200, R208, R200 ;  /* 0x000000c8d0c87220 */ /* 0x000fe40000400000 */
[----:B------:R-:W-:Y:S02]  /*16a40*/  @!P1 FMUL R205, R205, 16777216 ;  /* 0x4b800000cdcd9820 */ /* 0x000fe40000400000 */
[----:B------:R-:W-:-:S02]  /*16a50*/  @!P1 FMUL R101, R101, 16777216 ;  /* 0x4b80000065659820 */ /* 0x000fc40000400000 */
[----:B------:R-:W-:Y:S02]  /*16a60*/  @!P1 FMUL R85, R85, 16777216 ;  /* 0x4b80000055559820 */ /* 0x000fe40000400000 */
[----:B------:R-:W-:Y:S01]  /*16a70*/  FFMA.FTZ R53, R84, R49, 0.1716887056827545166 ;  /* 0x3e2fcf2a54357423 */ /* 0x000fe20000010031 */
[----:B------:R-:W-:Y:S01]  /*16a80*/  F2FP.PACK_AB R56, R56, R69 ;  /* 0x000000453838723e */ /* 0x000fe200000000ff */
[----:B------:R-:W-:Y:S01]  /*16a90*/  @!P1 FMUL R201, R201, 16777216 ;  /* 0x4b800000c9c99820 */ /* 0x000fe20000400000 */
[----:B------:R-:W-:Y:S02]  /*16aa0*/  F2FP.PACK_AB R57, R57, R200 ;  /* 0x000000c83939723e */ /* 0x000fe400000000ff */
[----:B------:R-:W-:Y:S02]  /*16ab0*/  F2FP.PACK_AB R58, R58, R71 ;  /* 0x000000473a3a723e */ /* 0x000fe400000000ff */
[----:B------:R-:W-:Y:S01]  /*16ac0*/  F2FP.PACK_AB R59, R59, R92 ;  /* 0x0000005c3b3b723e */ /* 0x000fe200000000ff */
[----:B------:R-:W-:Y:S01]  /*16ad0*/  BAR.SYNC.DEFER_BLOCKING 0x0 ;  /* 0x0000000000007b1d */ /* 0x000fe20000010000 */
[----:B------:R-:W-:-:S02]  /*16ae0*/  FMUL R65, R208, R205 ;  /* 0x000000cdd0417220 */ /* 0x000fc40000400000 */
[C---:B------:R-:W-:Y:S02]  /*16af0*/  FMUL R64, R208.reuse, R101 ;  /* 0x00000065d0407220 */ /* 0x040fe40000400000 */
[----:B------:R-:W-:Y:S02]  /*16b00*/  FMUL R85, R208, R85 ;  /* 0x00000055d0557220 */ /* 0x000fe40000400000 */
[----:B------:R-:W-:Y:S02]  /*16b10*/  FFMA.FTZ R53, R84, R53, -0.17900948226451873779 ;  /* 0xbe374e4354357423 */ /* 0x000fe40000010035 */
[----:B------:R-:W-:Y:S01]  /*16b20*/  FMUL R208, R208, R201 ;  /* 0x000000c9d0d07220 */ /* 0x000fe20000400000 */
[----:B------:R-:W-:-:S04]  /*16b30*/  F2FP.PACK_AB R64, R64, R85 ;  /* 0x000000554040723e */ /* 0x000fc800000000ff */
[----:B------:R-:W-:Y:S01]  /*16b40*/  F2FP.PACK_AB R65, R65, R208 ;  /* 0x000000d04141723e */ /* 0x000fe200000000ff */
[----:B------:R0:W-:Y:S04]  /*16b50*/  STS.128 [R199], R56 ;  /* 0x00000038c7007388 */ /* 0x0001e80000000c00 */
[----:B------:R1:W-:Y:S01]  /*16b60*/  STS.128 [R199+0x200], R64 ;  /* 0x00020040c7007388 */ /* 0x0003e20000000c00 */
[----:B------:R-:W-:Y:S01]  /*16b70*/  IADD3 R72, R81, -R72, RZ ;  /* 0x8000004851487210 */ /* 0x000fe20007ffe0ff */
[----:B0-----:R-:W-:-:S04]  /*16b80*/  FFMA.FTZ R59, R84, R53, 0.20512372255325317383 ;  /* 0x3e520bf4543b7423 */ /* 0x001fc80000010035 */
[----:B------:R-:W-:-:S04]  /*16b90*/  FFMA.FTZ R59, R84, R59, -0.24046532809734344482 ;  /* 0xbe763c8b543b7423 */ /* 0x000fc8000001003b */
[----:B-1----:R-:W-:Y:S01]  /*16ba0*/  FFMA.FTZ R65, R84, R59, 0.28857114911079406738 ;  /* 0x3e93bf9954417423 */ /* 0x002fe2000001003b */
[----:B------:R-:W-:-:S03]  /*16bb0*/  F2FP.PACK_AB R50, R51, R50 ;  /* 0x000000323332723e */ /* 0x000fc600000000ff */
[----:B------:R-:W-:Y:S01]  /*16bc0*/  FFMA.FTZ R65, R84, R65, -0.36067417263984680176 ;  /* 0xbeb8aa4954417423 */ /* 0x000fe20000010041 */
[----:B------:R-:W-:Y:S02]  /*16bd0*/  F2FP.PACK_AB R68, R102, R209 ;  /* 0x000000d16644723e */ /* 0x000fe400000000ff */
[----:B------:R-:W-:Y:S02]  /*16be0*/  F2FP.PACK_AB R69, R206, R203 ;  /* 0x000000cbce45723e */ /* 0x000fe400000000ff */
[----:B------:R-:W-:Y:S02]  /*16bf0*/  F2FP.PACK_AB R70, R223, R70 ;  /* 0x00000046df46723e */ /* 0x000fe400000000ff */
[----:B------:R-:W-:Y:S02]  /*16c00*/  F2FP.PACK_AB R71, R98, R95 ;  /* 0x0000005f6247723e */ /* 0x000fe400000000ff */
[----:B------:R-:W-:Y:S02]  /*16c10*/  F2FP.PACK_AB R48, R103, R202 ;  /* 0x000000ca6730723e */ /* 0x000fe400000000ff */
[----:B------:R-:W-:-:S02]  /*16c20*/  F2FP.PACK_AB R49, R207, R94 ;  /* 0x0000005ecf31723e */ /* 0x000fc400000000ff */
[----:B------:R-:W-:Y:S02]  /*16c30*/  F2FP.PACK_AB R51, R99, R76 ;  /* 0x0000004c6333723e */ /* 0x000fe400000000ff */
[----:B------:R-:W-:Y:S01]  /*16c40*/  IADD3 R74, R83, -R74, RZ ;  /* 0x8000004a534a7210 */ /* 0x000fe20007ffe0ff */
[----:B------:R-:W-:Y:S01]  /*16c50*/  FFMA.FTZ R67, R84, R65, 0.48089820146560668945 ;  /* 0x3ef6384a54437423 */ /* 0x000fe20000010041 */
[----:B------:R-:W-:Y:S01]  /*16c60*/  F2FP.PACK_AB R61, R61, R54 ;  /* 0x000000363d3d723e */ /* 0x000fe200000000ff */
[----:B------:R-:W-:Y:S01]  /*16c70*/  IMAD.IADD R73, R82, 0x1, -R73 ;  /* 0x0000000152497824 */ /* 0x000fe200078e0a49 */
[----:B------:R-:W-:Y:S01]  /*16c80*/  F2FP.PACK_AB R62, R62, R55 ;  /* 0x000000373e3e723e */ /* 0x000fe200000000ff */
[----:B------:R-:W-:Y:S01]  /*16c90*/  FADD R85, R72, -1 ;  /* 0xbf80000048557421 */ /* 0x000fe20000000000 */
[----:B------:R-:W-:Y:S02]  /*16ca0*/  F2FP.PACK_AB R52, R52, R77 ;  /* 0x0000004d3434723e */ /* 0x000fe400000000ff */
[----:B------:R-:W-:-:S02]  /*16cb0*/  F2FP.PACK_AB R53, R222, R111 ;  /* 0x0000006fde35723e */ /* 0x000fc400000000ff */
[----:B------:R-:W-:Y:S02]  /*16cc0*/  F2FP.PACK_AB R54, R216, R217 ;  /* 0x000000d9d836723e */ /* 0x000fe400000000ff */
[----:B------:R-:W-:Y:S01]  /*16cd0*/  F2FP.PACK_AB R55, R213, R214 ;  /* 0x000000d6d537723e */ /* 0x000fe200000000ff */
[----:B------:R0:W-:Y:S01]  /*16ce0*/  STS.128 [R199+0x80], R68 ;  /* 0x00008044c7007388 */ /* 0x0001e20000000c00 */
[----:B------:R-:W-:Y:S01]  /*16cf0*/  FADD R93, R74, -1 ;  /* 0xbf8000004a5d7421 */ /* 0x000fe20000000000 */
[----:B------:R-:W-:Y:S01]  /*16d00*/  F2FP.PACK_AB R56, R109, R108 ;  /* 0x0000006c6d38723e */ /* 0x000fe200000000ff */
[----:B------:R-:W-:Y:S01]  /*16d10*/  FADD R87, R73, -1 ;  /* 0xbf80000049577421 */ /* 0x000fe20000000000 */
[----:B------:R1:W-:Y:S01]  /*16d20*/  STS.128 [R199+0x280], R48 ;  /* 0x00028030c7007388 */ /* 0x0003e20000000c00 */
[----:B------:R-:W-:Y:S02]  /*16d30*/  F2FP.PACK_AB R60, R60, R219 ;  /* 0x000000db3c3c723e */ /* 0x000fe400000000ff */
[----:B------:R-:W-:Y:S01]  /*16d40*/  F2FP.PACK_AB R57, R221, R220 ;  /* 0x000000dcdd39723e */ /* 0x000fe200000000ff */
[----:B------:R2:W-:Y:S01]  /*16d50*/  STS.128 [R199+0x100], R52 ;  /* 0x00010034c7007388 */ /* 0x0005e20000000c00 */
[----:B------:R-:W-:-:S02]  /*16d60*/  F2FP.PACK_AB R58, R215, R218 ;  /* 0x000000dad73a723e */ /* 0x000fc400000000ff */
[----:B------:R-:W-:Y:S02]  /*16d70*/  F2FP.PACK_AB R59, R211, R212 ;  /* 0x000000d4d33b723e */ /* 0x000fe400000000ff */
[----:B------:R-:W-:Y:S02]  /*16d80*/  F2FP.PACK_AB R63, R63, R110 ;  /* 0x0000006e3f3f723e */ /* 0x000fe400000000ff */
[----:B------:R-:W-:Y:S01]  /*16d90*/  F2FP.PACK_AB R64, R107, R210 ;  /* 0x000000d26b40723e */ /* 0x000fe200000000ff */
[----:B0-----:R-:W-:Y:S01]  /*16da0*/  FFMA.FTZ R69, R84, R67, -0.72134751081466674805 ;  /* 0xbf38aa3b54457423 */ /* 0x001fe20000010043 */
[----:B------:R-:W-:Y:S02]  /*16db0*/  F2FP.PACK_AB R65, R105, R106 ;  /* 0x0000006a6941723e */ /* 0x000fe400000000ff */
[----:B------:R-:W-:Y:S01]  /*16dc0*/  F2FP.PACK_AB R66, R79, R104 ;  /* 0x000000684f42723e */ /* 0x000fe200000000ff */
[----:B-1----:R-:W-:Y:S01]  /*16dd0*/  FFMA.FTZ R48, R85, R86, -0.16845393180847167969 ;  /* 0xbe2c7f3055307423 */ /* 0x002fe20000010056 */
[----:B------:R-:W-:Y:S01]  /*16de0*/  F2FP.PACK_AB R67, R75, R78 ;  /* 0x0000004e4b43723e */ /* 0x000fe200000000ff */
[----:B------:R-:W-:-:S02]  /*16df0*/  FFMA.FTZ R50, R87, R86, -0.16845393180847167969 ;  /* 0xbe2c7f3057327423 */ /* 0x000fc40000010056 */
[----:B--2---:R-:W-:Y:S02]  /*16e00*/  FFMA.FTZ R52, R93, R86, -0.16845393180847167969 ;  /* 0xbe2c7f305d347423 */ /* 0x004fe40000010056 */
[----:B------:R-:W-:Y:S01]  /*16e10*/  FFMA.FTZ R48, R85, R48, 0.1716887056827545166 ;  /* 0x3e2fcf2a55307423 */ /* 0x000fe20000010030 */
[----:B------:R0:W-:Y:S01]  /*16e20*/  STS.128 [R199+0x300], R56 ;  /* 0x00030038c7007388 */ /* 0x0001e20000000c00 */
[----:B------:R-:W-:-:S03]  /*16e30*/  FFMA.FTZ R52, R93, R52, 0.1716887056827545166 ;  /* 0x3e2fcf2a5d347423 */ /* 0x000fc60000010034 */
[----:B------:R1:W-:Y:S01]  /*16e40*/  STS.128 [R199+0x180], R60 ;  /* 0x0001803cc7007388 */ /* 0x0003e20000000c00 */
[----:B------:R-:W-:-:S03]  /*16e50*/  FFMA.FTZ R50, R87, R50, 0.1716887056827545166 ;  /* 0x3e2fcf2a57327423 */ /* 0x000fc60000010032 */
[----:B------:R2:W-:Y:S01]  /*16e60*/  STS.128 [R199+0x380], R64 ;  /* 0x00038040c7007388 */ /* 0x0005e20000000c00 */
[----:B------:R-:W-:Y:S02]  /*16e70*/  FFMA.FTZ R48, R85, R48, -0.17900948226451873779 ;  /* 0xbe374e4355307423 */ /* 0x000fe40000010030 */
[----:B------:R-:W-:Y:S02]  /*16e80*/  FFMA.FTZ R52, R93, R52, -0.17900948226451873779 ;  /* 0xbe374e435d347423 */ /* 0x000fe40000010034 */
[----:B------:R-:W-:Y:S02]  /*16e90*/  FFMA.FTZ R50, R87, R50, -0.17900948226451873779 ;  /* 0xbe374e4357327423 */ /* 0x000fe40000010032 */
[----:B0-----:R-:W-:Y:S02]  /*16ea0*/  FFMA.FTZ R56, R85, R48, 0.20512372255325317383 ;  /* 0x3e520bf455387423 */ /* 0x001fe40000010030 */
[----:B-1----:R-:W-:Y:S01]  /*16eb0*/  FFMA.FTZ R62, R87, R50, 0.20512372255325317383 ;  /* 0x3e520bf4573e7423 */ /* 0x002fe20000010032 */
[----:B------:R-:W-:Y:S01]  /*16ec0*/  BAR.SYNC.DEFER_BLOCKING 0x0 ;  /* 0x0000000000007b1d */ /* 0x000fe20000010000 */
[----:B------:R-:W-:-:S02]  /*16ed0*/  FFMA.FTZ R60, R85, R56, -0.24046532809734344482 ;  /* 0xbe763c8b553c7423 */ /* 0x000fc40000010038 */
[----:B--2---:R-:W-:Y:S02]  /*16ee0*/  FFMA.FTZ R64, R93, R52, 0.20512372255325317383 ;  /* 0x3e520bf45d407423 */ /* 0x004fe40000010034 */
[----:B------:R-:W-:Y:S02]  /*16ef0*/  FFMA.FTZ R66, R87, R62, -0.24046532809734344482 ;  /* 0xbe763c8b57427423 */ /* 0x000fe4000001003e */
[----:B------:R-:W-:Y:S02]  /*16f00*/  FFMA.FTZ R68, R93, R64, -0.24046532809734344482 ;  /* 0xbe763c8b5d447423 */ /* 0x000fe40000010040 */
[----:B------:R-:W-:Y:S02]  /*16f10*/  FFMA.FTZ R64, R85, R60, 0.28857114911079406738 ;  /* 0x3e93bf9955407423 */ /* 0x000fe4000001003c */
[----:B------:R-:W-:Y:S02]  /*16f20*/  FFMA.FTZ R72, R93, R68, 0.28857114911079406738 ;  /* 0x3e93bf995d487423 */ /* 0x000fe40000010044 */
[----:B------:R-:W-:-:S02]  /*16f30*/  FFMA.FTZ R70, R87, R66, 0.28857114911079406738 ;  /* 0x3e93bf9957467423 */ /* 0x000fc40000010042 */
[----:B------:R-:W-:Y:S02]  /*16f40*/  FFMA.FTZ R68, R85, R64, -0.36067417263984680176 ;  /* 0xbeb8aa4955447423 */ /* 0x000fe40000010040 */
[C---:B------:R-:W-:Y:S02]  /*16f50*/  FMUL R69, R84.reuse, R69 ;  /* 0x0000004554457220 */ /* 0x040fe40000400000 */
[----:B------:R-:W-:Y:S02]  /*16f60*/  FFMA.FTZ R76, R93, R72, -0.36067417263984680176 ;  /* 0xbeb8aa495d4c7423 */ /* 0x000fe40000010048 */
[----:B------:R-:W-:Y:S02]  /*16f70*/  FFMA.FTZ R74, R87, R70, -0.36067417263984680176 ;  /* 0xbeb8aa49574a7423 */ /* 0x000fe40000010046 */
[----:B------:R-:W-:Y:S01]  /*16f80*/  FFMA.FTZ R72, R85, R68, 0.48089820146560668945 ;  /* 0x3ef6384a55487423 */ /* 0x000fe20000010044 */
[----:B------:R-:W0:Y:S01]  /*16f90*/  LDS.128 R48, [R0] ;  /* 0x0000000000307984 */ /* 0x000e220000000c00 */
[----:B------:R-:W-:-:S02]  /*16fa0*/  FMUL R69, R84, R69 ;  /* 0x0000004554457220 */ /* 0x000fc40000400000 */
[----:B------:R-:W-:Y:S01]  /*16fb0*/  FFMA.FTZ R86, R93, R76, 0.48089820146560668945 ;  /* 0x3ef6384a5d567423 */ /* 0x000fe2000001004c */
[----:B------:R-:W1:Y:S01]  /*16fc0*/  LDS.128 R52, [R0+0x400] ;  /* 0x0004000000347984 */ /* 0x000e620000000c00 */
[----:B------:R-:W-:Y:S02]  /*16fd0*/  FFMA.FTZ R78, R87, R74, 0.48089820146560668945 ;  /* 0x3ef6384a574e7423 */ /* 0x000fe4000001004a */
[----:B------:R-:W-:Y:S01]  /*16fe0*/  FFMA.FTZ R76, R85, R72, -0.72134751081466674805 ;  /* 0xbf38aa3b554c7423 */ /* 0x000fe20000010048 */
[----:B------:R-:W2:Y:S01]  /*16ff0*/  LDS.128 R56, [R0+0x800] ;  /* 0x0008000000387984 */ /* 0x000ea20000000c00 */
[----:B------:R-:W-:-:S03]  /*17000*/  FFMA.FTZ R84, R84, 1.4426950216293334961, R69 ;  /* 0x3fb8aa3b54547823 */ /* 0x000fc60000010045 */
[----:B------:R-:W3:Y:S01]  /*17010*/  LDS.128 R60, [R0+0xc00] ;  /* 0x000c0000003c7984 */ /* 0x000ee20000000c00 */
[----:B------:R-:W-:-:S03]  /*17020*/  FFMA.FTZ R94, R93, R86, -0.72134751081466674805 ;  /* 0xbf38aa3b5d5e7423 */ /* 0x000fc60000010056 */
[----:B------:R-:W4:Y:S01]  /*17030*/  LDS.128 R64, [R0+0x1000] ;  /* 0x0010000000407984 */ /* 0x000f220000000c00 */
[----:B------:R-:W-:Y:S02]  /*17040*/  FFMA.FTZ R92, R87, R78, -0.72134751081466674805 ;  /* 0xbf38aa3b575c7423 */ /* 0x000fe4000001004e */
[----:B------:R-:W-:Y:S01]  /*17050*/  FMUL R86, R85, R76 ;  /* 0x0000004c55567220 */ /* 0x000fe20000400000 */
[----:B------:R-:W4:Y:S04]  /*17060*/  LDS.128 R68, [R0+0x1400] ;  /* 0x0014000000447984 */ /* 0x000f280000000c00 */
[----:B------:R-:W4:Y:S04]  /*17070*/  LDS.128 R72, [R0+0x1800] ;  /* 0x0018000000487984 */ /* 0x000f280000000c00 */
[----:B------:R0:W4:Y:S01]  /*17080*/  LDS.128 R76, [R0+0x1c00] ;  /* 0x001c0000004c7984 */ /* 0x0001220000000c00 */
[----:B------:R-:W-:Y:S01]  /*17090*/  ISETP.GE.U32.AND P5, PT, R81, 0x7f800000, PT ;  /* 0x7f8000005100780c */ /* 0x000fe20003fa6070 */
[----:B------:R-:W-:-:S04]  /*170a0*/  FMUL R86, R85, R86 ;  /* 0x0000005655567220 */ /* 0x000fc80000400000 */
[----:B------:R-:W-:Y:S01]  /*170b0*/  FFMA.FTZ R85, R85, 1.4426950216293334961, R86 ;  /* 0x3fb8aa3b55557823 */ /* 0x000fe20000010056 */
[----:B0-----:R-:W-:Y:S07]  /*170c0*/  STG.E.U16 [R196.64], R48 ;  /* 0x00000030c4007986 */ /* 0x001fee000c101506 */
[----:B------:R-:W-:Y:S01]  /*170d0*/  @P5 MOV R0, 0x7f800000 ;  /* 0x7f80000000005802 */ /* 0x000fe20000000f00 */
[----:B-1----:R-:W-:Y:S01]  /*170e0*/  STG.E.U16 [R194.64], R52 ;  /* 0x00000034c2007986 */ /* 0x002fe2000c101506 */
[----:B------:R-:W-:-:S03]  /*170f0*/  FADD R85, R90, R85 ;  /* 0x000000555a557221 */ /* 0x000fc60000000000 */
[----:B--2---:R-:W-:Y:S01]  /*17100*/  STG.E.U16 [R192.64], R56 ;  /* 0x00000038c0007986 */ /* 0x004fe2000c101506 */
[----:B------:R-:W-:-:S03]  /*17110*/  @P5 FFMA.FTZ R85, R81, R0, +INF ;  /* 0x7f80000051555423 */ /* 0x000fc60000010000 */
[----:B---3--:R-:W-:Y:S01]  /*17120*/  STG.E.U16 [R190.64], R60 ;  /* 0x0000003cbe007986 */ /* 0x008fe2000c101506 */
[----:B------:R-:W-:-:S03]  /*17130*/  PRMT R0, R48, 0x7632, R0 ;  /* 0x0000763230007816 */ /* 0x000fc60000000000 */
[----:B----4-:R0:W-:Y:S04]  /*17140*/  STG.E.U16 [R188.64], R64 ;  /* 0x00000040bc007986 */ /* 0x0101e8000c101506 */
[----:B------:R-:W-:Y:S04]  /*17150*/  STG.E.U16 [R186.64], R68 ;  /* 0x00000044ba007986 */ /* 0x000fe8000c101506 */
[----:B------:R-:W-:Y:S04]  /*17160*/  STG.E.U16 [R184.64], R72 ;  /* 0x00000048b8007986 */ /* 0x000fe8000c101506 */
[----:B------:R1:W-:Y:S01]  /*17170*/  STG.E.U16 [R6.64], R76 ;  /* 0x0000004c06007986 */ /* 0x0003e2000c101506 */
[----:B0-----:R-:W-:-:S03]  /*17180*/  PRMT R64, R64, 0x7632, R64 ;  /* 0x0000763240407816 */ /* 0x001fc60000000040 */
[----:B------:R0:W-:Y:S01]  /*17190*/  STG.E.U16 [R8.64], R0 ;  /* 0x0000000008007986 */ /* 0x0001e2000c101506 */
[----:B-1----:R-:W-:Y:S02]  /*171a0*/  PRMT R7, R52, 0x7632, R7 ;  /* 0x0000763234077816 */ /* 0x002fe40000000007 */
[----:B0-----:R-:W-:-:S03]  /*171b0*/  PRMT R9, R56, 0x7632, R9 ;  /* 0x0000763238097816 */ /* 0x001fc60000000009 */
[----:B------:R0:W-:Y:S01]  /*171c0*/  STG.E.U16 [R10.64], R7 ;  /* 0x000000070a007986 */ /* 0x0001e2000c101506 */
[----:B------:R-:W-:Y:S02]  /*171d0*/  PRMT R68, R68, 0x7632, R68 ;  /* 0x0000763244447816 */ /* 0x000fe40000000044 */
[----:B------:R-:W-:Y:S01]  /*171e0*/  PRMT R72, R72, 0x7632, R72 ;  /* 0x0000763248487816 */ /* 0x000fe20000000048 */
[----:B------:R-:W-:Y:S01]  /*171f0*/  STG.E.U16 [R12.64], R9 ;  /* 0x000000090c007986 */ /* 0x000fe2000c101506 */
[----:B------:R-:W-:Y:S02]  /*17200*/  PRMT R76, R76, 0x7632, R76 ;  /* 0x000076324c4c7816 */ /* 0x000fe4000000004c */
[----:B0-----:R-:W-:-:S05]  /*17210*/  PRMT R11, R60, 0x7632, R11 ;  /* 0x000076323c0b7816 */ /* 0x001fca000000000b */
[----:B------:R-:W-:Y:S04]  /*17220*/  STG.E.U16 [R14.64], R11 ;  /* 0x0000000b0e007986 */ /* 0x000fe8000c101506 */
[----:B------:R-:W-:Y:S04]  /*17230*/  STG.E.U16 [R16.64], R64 ;  /* 0x0000004010007986 */ /* 0x000fe8000c101506 */
[----:B------:R-:W-:Y:S04]  /*17240*/  STG.E.U16 [R18.64], R68 ;  /* 0x0000004412007986 */ /* 0x000fe8000c101506 */
[----:B------:R0:W-:Y:S04]  /*17250*/  STG.E.U16 [R20.64], R72 ;  /* 0x0000004814007986 */ /* 0x0001e8000c101506 */
[----:B------:R1:W-:Y:S01]  /*17260*/  STG.E.U16 [R22.64], R76 ;  /* 0x0000004c16007986 */ /* 0x0003e2000c101506 */
[----:B------:R-:W-:-:S03]  /*17270*/  PRMT R0, R49, 0x7632, R0 ;  /* 0x0000763231007816 */ /* 0x000fc60000000000 */
[----:B------:R-:W-:Y:S04]  /*17280*/  STG.E.U16 [R24.64], R49 ;  /* 0x0000003118007986 */ /* 0x000fe8000c101506 */
[----:B------:R-:W-:Y:S01]  /*17290*/  STG.E.U16 [R26.64], R53 ;  /* 0x000000351a007986 */ /* 0x000fe2000c101506 */
[----:B0-----:R-:W-:-:S03]  /*172a0*/  PRMT R21, R53, 0x7632, R21 ;  /* 0x0000763235157816 */ /* 0x001fc60000000015 */
[----:B------:R0:W-:Y:S01]  /*172b0*/  STG.E.U16 [R28.64], R57 ;  /* 0x000000391c007986 */ /* 0x0001e2000c101506 */
[----:B-1----:R-:W-:-:S03]  /*172c0*/  PRMT R22, R57, 0x7632, R22 ;  /* 0x0000763239167816 */ /* 0x002fc60000000016 */
[----:B------:R-:W-:Y:S01]  /*172d0*/  STG.E.U16 [R30.64], R61 ;  /* 0x0000003d1e007986 */ /* 0x000fe2000c101506 */
[----:B------:R-:W-:-:S03]  /*172e0*/  PRMT R23, R61, 0x7632, R23 ;  /* 0x000076323d177816 */ /* 0x000fc60000000017 */
[----:B------:R-:W-:Y:S01]  /*172f0*/  STG.E.U16 [R32.64], R65 ;  /* 0x0000004120007986 */ /* 0x000fe2000c101506 */
[----:B------:R-:W-:-:S03]  /*17300*/  PRMT R56, R65, 0x7632, R56 ;  /* 0x0000763241387816 */ /* 0x000fc60000000038 */
[----:B------:R-:W-:Y:S01]  /*17310*/  STG.E.U16 [R34.64], R69 ;  /* 0x0000004522007986 */ /* 0x000fe2000c101506 */
[----:B0-----:R-:W-:-:S03]  /*17320*/  PRMT R57, R69, 0x7632, R57 ;  /* 0x0000763245397816 */ /* 0x001fc60000000039 */
[----:B------:R0:W-:Y:S04]  /*17330*/  STG.E.U16 [R36.64], R73 ;  /* 0x0000004924007986 */ /* 0x0001e8000c101506 */
[----:B------:R1:W-:Y:S04]  /*17340*/  STG.E.U16 [R38.64], R77 ;  /* 0x0000004d26007986 */ /* 0x0003e8000c101506 */
[----:B------:R2:W-:Y:S04]  /*17350*/  STG.E.U16 [R40.64], R0 ;  /* 0x0000000028007986 */ /* 0x0005e8000c101506 */
[----:B------:R-:W-:Y:S01]  /*17360*/  STG.E.U16 [R42.64], R21 ;  /* 0x000000152a007986 */ /* 0x000fe2000c101506 */
[----:B0-----:R-:W-:-:S03]  /*17370*/  PRMT R73, R73, 0x7632, R73 ;  /* 0x0000763249497816 */ /* 0x001fc60000000049 */
[----:B------:R-:W-:Y:S01]  /*17380*/  STG.E.U16 [R44.64], R22 ;  /* 0x000000162c007986 */ /* 0x000fe2000c101506 */
[----:B-1----:R-:W-:-:S03]  /*17390*/  PRMT R77, R77, 0x7632, R77 ;  /* 0x000076324d4d7816 */ /* 0x002fc6000000004d */
[----:B------:R-:W-:Y:S04]  /*173a0*/  STG.E.U16 [R46.64], R23 ;  /* 0x000000172e007986 */ /* 0x000fe8000c101506 */
[----:B------:R-:W-:Y:S04]  /*173b0*/  STG.E.U16 [R112.64], R56 ;  /* 0x0000003870007986 */ /* 0x000fe8000c101506 */
[----:B------:R-:W-:Y:S04]  /*173c0*/  STG.E.U16 [R114.64], R57 ;  /* 0x0000003972007986 */ /* 0x000fe8000c101506 */
[----:B------:R0:W-:Y:S01]  /*173d0*/  STG.E.U16 [R116.64], R73 ;  /* 0x0000004974007986 */ /* 0x0001e2000c101506 */
[----:B------:R-:W-:-:S03]  /*173e0*/  ISETP.GE.U32.AND P4, PT, R80, 0x7f800000, PT ;  /* 0x7f8000005000780c */ /* 0x000fc60003f86070 */
[----:B------:R-:W-:Y:S01]  /*173f0*/  STG.E.U16 [R118.64], R77 ;  /* 0x0000004d76007986 */ /* 0x000fe2000c101506 */
[----:B------:R-:W-:-:S03]  /*17400*/  PRMT R68, R50, 0x7632, R68 ;  /* 0x0000763232447816 */ /* 0x000fc60000000044 */
[----:B------:R-:W-:Y:S01]  /*17410*/  STG.E.U16 [R120.64], R50 ;  /* 0x0000003278007986 */ /* 0x000fe2000c101506 */
[----:B------:R-:W-:-:S03]  /*17420*/  PRMT R69, R54, 0x7632, R69 ;  /* 0x0000763236457816 */ /* 0x000fc60000000045 */
[----:B------:R-:W-:Y:S01]  /*17430*/  STG.E.U16 [R122.64], R54 ;  /* 0x000000367a007986 */ /* 0x000fe2000c101506 */
[----:B--2---:R-:W-:-:S03]  /*17440*/  PRMT R0, R58, 0x7632, R0 ;  /* 0x000076323a007816 */ /* 0x004fc60000000000 */
[----:B------:R-:W-:Y:S01]  /*17450*/  STG.E.U16 [R124.64], R58 ;  /* 0x0000003a7c007986 */ /* 0x000fe2000c101506 */
[----:B------:R-:W-:-:S03]  /*17460*/  PRMT R6, R62, 0x7632, R6 ;  /* 0x000076323e067816 */ /* 0x000fc60000000006 */
[----:B------:R-:W-:Y:S01]  /*17470*/  STG.E.U16 [R126.64], R62 ;  /* 0x0000003e7e007986 */ /* 0x000fe2000c101506 */
[----:B------:R-:W-:-:S03]  /*17480*/  PRMT R72, R66, 0x7632, R72 ;  /* 0x0000763242487816 */ /* 0x000fc60000000048 */
[----:B------:R-:W-:Y:S01]  /*17490*/  STG.E.U16 [R128.64], R66 ;  /* 0x0000004280007986 */ /* 0x000fe2000c101506 */
[----:B------:R-:W-:-:S03]  /*174a0*/  ISETP.GE.U32.AND P3, PT, R82, 0x7f800000, PT ;  /* 0x7f8000005200780c */ /* 0x000fc60003f66070 */
[----:B------:R-:W-:Y:S01]  /*174b0*/  STG.E.U16 [R130.64], R70 ;  /* 0x0000004682007986 */ /* 0x000fe2000c101506 */
[----:B0-----:R-:W-:-:S03]  /*174c0*/  PRMT R73, R70, 0x7632, R73 ;  /* 0x0000763246497816 */ /* 0x001fc60000000049 */
[----:B------:R0:W-:Y:S01]  /*174d0*/  STG.E.U16 [R132.64], R74 ;  /* 0x0000004a84007986 */ /* 0x0001e2000c101506 */
[----:B------:R-:W-:-:S03]  /*174e0*/  FMUL R92, R87, R92 ;  /* 0x0000005c575c7220 */ /* 0x000fc60000400000 */
[----:B------:R1:W-:Y:S04]  /*174f0*/  STG.E.U16 [R134.64], R78 ;  /* 0x0000004e86007986 */ /* 0x0003e8000c101506 */
[----:B------:R-:W-:Y:S04]  /*17500*/  STG.E.U16 [R136.64], R68 ;  /* 0x0000004488007986 */ /* 0x000fe8000c101506 */
[----:B------:R-:W-:Y:S01]  /*17510*/  STG.E.U16 [R138.64], R69 ;  /* 0x000000458a007986 */ /* 0x000fe2000c101506 */
[----:B0-----:R-:W-:-:S03]  /*17520*/  PRMT R74, R74, 0x7632, R74 ;  /* 0x000076324a4a7816 */ /* 0x001fc6000000004a */
[----:B------:R0:W-:Y:S01]  /*17530*/  STG.E.U16 [R140.64], R0 ;  /* 0x000000008c007986 */ /* 0x0001e2000c101506 */
[----:B-1----:R-:W-:-:S03]  /*17540*/  PRMT R78, R78, 0x7632, R78 ;  /* 0x000076324e4e7816 */ /* 0x002fc6000000004e */
[----:B------:R1:W-:Y:S01]  /*17550*/  STG.E.U16 [R142.64], R6 ;  /* 0x000000068e007986 */ /* 0x0003e2000c101506 */
[----:B------:R-:W-:-:S03]  /*17560*/  FMUL R92, R87, R92 ;  /* 0x0000005c575c7220 */ /* 0x000fc60000400000 */
[----:B------:R-:W-:Y:S01]  /*17570*/  STG.E.U16 [R144.64], R72 ;  /* 0x0000004890007986 */ /* 0x000fe2000c101506 */
[----:B------:R-:W-:Y:S01]  /*17580*/  FADD R84, R91, R84 ;  /* 0x000000545b547221 */ /* 0x000fe20000000000 */
[----:B------:R-:W-:Y:S02]  /*17590*/  @P4 MOV R91, 0x7f800000 ;  /* 0x7f800000005b4802 */ /* 0x000fe40000000f00 */
[----:B------:R-:W-:Y:S04]  /*175a0*/  STG.E.U16 [R146.64], R73 ;  /* 0x0000004992007986 */ /* 0x000fe8000c101506 */
[----:B------:R-:W-:Y:S01]  /*175b0*/  STG.E.U16 [R148.64], R74 ;  /* 0x0000004a94007986 */ /* 0x000fe2000c101506 */
[----:B------:R-:W-:-:S03]  /*175c0*/  FFMA.FTZ R87, R87, 1.4426950216293334961, R92 ;  /* 0x3fb8aa3b57577823 */ /* 0x000fc6000001005c */
[----:B------:R-:W-:Y:S01]  /*175d0*/  STG.E.U16 [R150.64], R78 ;  /* 0x0000004e96007986 */ /* 0x000fe2000c101506 */
[----:B------:R-:W-:-:S03]  /*175e0*/  PRMT R9, R51, 0x7632, R9 ;  /* 0x0000763233097816 */ /* 0x000fc60000000009 */
[----:B------:R-:W-:Y:S01]  /*175f0*/  STG.E.U16 [R152.64], R51 ;  /* 0x0000003398007986 */ /* 0x000fe2000c101506 */
[----:B------:R-:W-:-:S03]  /*17600*/  @P4 FFMA.FTZ R84, R80, R91, +INF ;  /* 0x7f80000050544423 */ /* 0x000fc6000001005b */
[----:B------:R-:W-:Y:S01]  /*17610*/  STG.E.U16 [R154.64], R55 ;  /* 0x000000379a007986 */ /* 0x000fe2000c101506 */
[----:B------:R-:W-:-:S03]  /*17620*/  PRMT R10, R55, 0x7632, R10 ;  /* 0x00007632370a7816 */ /* 0x000fc6000000000a */
[----:B------:R-:W-:Y:S01]  /*17630*/  STG.E.U16 [R156.64], R59 ;  /* 0x0000003b9c007986 */ /* 0x000fe2000c101506 */
[----:B------:R-:W-:Y:S01]  /*17640*/  @P3 IMAD.MOV.U32 R91, RZ, RZ, 0x7f800000 ;  /* 0x7f800000ff5b3424 */ /* 0x000fe200078e00ff */
[----:B------:R-:W-:Y:S02]  /*17650*/  PRMT R86, R59, 0x7632, R86 ;  /* 0x000076323b567816 */ /* 0x000fe40000000056 */
[----:B------:R-:W-:Y:S01]  /*17660*/  STG.E.U16 [R158.64], R63 ;  /* 0x0000003f9e007986 */ /* 0x000fe2000c101506 */
[----:B------:R-:W-:Y:S01]  /*17670*/  FADD R87, R88, R87 ;  /* 0x0000005758577221 */ /* 0x000fe20000000000 */
[----:B------:R-:W-:Y:S02]  /*17680*/  PRMT R12, R63, 0x7632, R12 ;  /* 0x000076323f0c7816 */ /* 0x000fe4000000000c */
[----:B------:R-:W-:Y:S01]  /*17690*/  STG.E.U16 [R160.64], R67 ;  /* 0x00000043a0007986 */ /* 0x000fe2000c101506 */
[----:B------:R-:W-:-:S03]  /*176a0*/  ISETP.GE.U32.AND P1, PT, R83, 0x7f800000, PT ;  /* 0x7f8000005300780c */ /* 0x000fc60003f26070 */
[----:B------:R-:W-:Y:S01]  /*176b0*/  STG.E.U16 [R162.64], R71 ;  /* 0x00000047a2007986 */ /* 0x000fe2000c101506 */
[----:B------:R-:W-:-:S03]  /*176c0*/  PRMT R88, R67, 0x7632, R88 ;  /* 0x0000763243587816 */ /* 0x000fc60000000058 */
[----:B------:R-:W-:Y:S01]  /*176d0*/  STG.E.U16 [R164.64], R75 ;  /* 0x0000004ba4007986 */ /* 0x000fe2000c101506 */
[----:B------:R-:W-:Y:S01]  /*176e0*/  PRMT R13, R71, 0x7632, R13 ;  /* 0x00007632470d7816 */ /* 0x000fe2000000000d */
[----:B------:R-:W-:Y:S02]  /*176f0*/  @P3 FFMA.FTZ R87, R82, R91, +INF ;  /* 0x7f80000052573423 */ /* 0x000fe4000001005b */
[----:B------:R-:W-:Y:S01]  /*17700*/  STG.E.U16 [R166.64], R79 ;  /* 0x0000004fa6007986 */ /* 0x000fe2000c101506 */
[----:B------:R-:W-:-:S03]  /*17710*/  PRMT R90, R75, 0x7632, R90 ;  /* 0x000076324b5a7816 */ /* 0x000fc6000000005a */
[----:B------:R2:W-:Y:S01]  /*17720*/  STG.E.U16 [R168.64], R9 ;  /* 0x00000009a8007986 */ /* 0x0005e2000c101506 */
[----:B------:R-:W-:-:S03]  /*17730*/  PRMT R91, R79, 0x7632, R91 ;  /* 0x000076324f5b7816 */ /* 0x000fc6000000005b */
[----:B------:R3:W-:Y:S01]  /*17740*/  STG.E.U16 [R170.64], R10 ;  /* 0x0000000aaa007986 */ /* 0x0007e2000c101506 */
[----:B------:R-:W-:-:S03]  /*17750*/  FMUL R94, R93, R94 ;  /* 0x0000005e5d5e7220 */ /* 0x000fc60000400000 */
[----:B------:R4:W-:Y:S04]  /*17760*/  STG.E.U16 [R172.64], R86 ;  /* 0x00000056ac007986 */ /* 0x0009e8000c101506 */
[----:B------:R4:W-:Y:S04]  /*17770*/  STG.E.U16 [R174.64], R12 ;  /* 0x0000000cae007986 */ /* 0x0009e8000c101506 */
[----:B------:R4:W-:Y:S01]  /*17780*/  STG.E.U16 [R176.64], R88 ;  /* 0x00000058b0007986 */ /* 0x0009e2000c101506 */
[----:B------:R-:W-:-:S03]  /*17790*/  FMUL R94, R93, R94 ;  /* 0x0000005e5d5e7220 */ /* 0x000fc60000400000 */
[----:B------:R4:W-:Y:S04]  /*177a0*/  STG.E.U16 [R178.64], R13 ;  /* 0x0000000db2007986 */ /* 0x0009e8000c101506 */
[----:B------:R4:W-:Y:S04]  /*177b0*/  STG.E.U16 [R180.64], R90 ;  /* 0x0000005ab4007986 */ /* 0x0009e8000c101506 */
[----:B------:R4:W-:Y:S04]  /*177c0*/  STG.E.U16 [R182.64], R91 ;  /* 0x0000005bb6007986 */ /* 0x0009e8000c101506 */
[----:B------:R-:W-:Y:S01]  /*177d0*/  BAR.SYNC.DEFER_BLOCKING 0x0 ;  /* 0x0000000000007b1d */ /* 0x000fe20000010000 */
[----:B------:R-:W-:Y:S01]  /*177e0*/  FSETP.NEU.AND P2, PT, R80, RZ, PT ;  /* 0x000000ff5000720b */ /* 0x000fe20003f4d000 */
[----:B------:R-:W-:Y:S01]  /*177f0*/  FFMA.FTZ R94, R93, 1.4426950216293334961, R94 ;  /* 0x3fb8aa3b5d5e7823 */ /* 0x000fe2000001005e */
[----:B------:R-:W-:-:S03]  /*17800*/  @P1 MOV R80, 0x7f800000 ;  /* 0x7f80000000501802 */ /* 0x000fc60000000f00 */
[----:B------:R-:W-:Y:S01]  /*17810*/  FADD R89, R89, R94 ;  /* 0x0000005e59597221 */ /* 0x000fe20000000000 */
[----:B------:R-:W-:Y:S01]  /*17820*/  FSETP.NEU.AND P4, PT, R81, RZ, PT ;  /* 0x000000ff5100720b */ /* 0x000fe20003f8d000 */
[C---:B------:R-:W-:Y:S01]  /*17830*/  @P1 FFMA.FTZ R89, R83.reuse, R80, +INF ;  /* 0x7f80000053591423 */ /* 0x040fe20000010050 */
[----:B------:R-:W-:Y:S02]  /*17840*/  FSETP.NEU.AND P5, PT, R82, RZ, PT ;  /* 0x000000ff5200720b */ /* 0x000fe40003fad000 */
[----:B------:R-:W-:Y:S02]  /*17850*/  FSETP.NEU.AND P3, PT, R83, RZ, PT ;  /* 0x000000ff5300720b */ /* 0x000fe40003f6d000 */
[----:B------:R-:W-:Y:S02]  /*17860*/  FSEL R7, R84, -INF , P2 ;  /* 0xff80000054077808 */ /* 0x000fe40001000000 */
[----:B0-----:R-:W-:Y:S02]  /*17870*/  FSEL R0, R85, -INF , P4 ;  /* 0xff80000055007808 */ /* 0x001fe40002000000 */
[----:B------:R-:W-:-:S02]  /*17880*/  FSEL R87, R87, -INF , P5 ;  /* 0xff80000057577808 */ /* 0x000fc40002800000 */
[----:B-1----:R-:W-:Y:S01]  /*17890*/  FSEL R6, R89, -INF , P3 ;  /* 0xff80000059067808 */ /* 0x002fe20001800000 */
[----:B------:R-:W-:Y:S02]  /*178a0*/  FFMA R8, R7, 0.69314718246459960938, R2 ;  /* 0x3f31721807087823 */ /* 0x000fe40000000002 */
[----:B--2---:R-:W-:Y:S02]  /*178b0*/  FFMA R9, R0, 0.69314718246459960938, R3 ;  /* 0x3f31721800097823 */ /* 0x004fe40000000003 */
[----:B---3--:R-:W-:Y:S02]  /*178c0*/  FFMA R10, R87, 0.69314718246459960938, R4 ;  /* 0x3f317218570a7823 */ /* 0x008fe40000000004 */
[----:B------:R-:W-:-:S05]  /*178d0*/  FFMA R11, R6, 0.69314718246459960938, R5 ;  /* 0x3f317218060b7823 */ /* 0x000fca0000000005 */
[----:B------:R4:W-:Y:S04]  /*178e0*/  STS.128 [R228.X4], R8 ;  /* 0x00000008e4007388 */ /* 0x0009e80000004c00 */
[----:B------:R-:W-:Y:S06]  /*178f0*/  BAR.SYNC.DEFER_BLOCKING 0x0 ;  /* 0x0000000000007b1d */ /* 0x000fec0000010000 */
[----:B------:R-:W-:Y:S05]  /*17900*/  @P0 EXIT ;  /* 0x000000000000094d */ /* 0x000fea0003800000 */
[----:B----4-:R-:W0:Y:S01]  /*17910*/  LDS R7, [R198] ;  /* 0x00000000c6077984 */ /* 0x010e220000000800 */
[----:B------:R-:W-:Y:S01]  /*17920*/  IMAD R0, R227, c[0x0][0x1cc], RZ ;  /* 0x00007300e3007a24 */ /* 0x000fe200078e02ff */
[C---:B------:R-:W-:Y:S01]  /*17930*/  SHF.L.U32 R3, R225.reuse, 0x2, RZ ;  /* 0x00000002e1037819 */ /* 0x040fe200000006ff */
[----:B------:R-:W-:-:S03]  /*17940*/  IMAD.HI R5, R225, 0x4, RZ ;  /* 0x00000004e1057827 */ /* 0x000fc600078e02ff */
[C---:B------:R-:W-:Y:S01]  /*17950*/  SHF.L.U32 R2, R0.reuse, 0x2, RZ ;  /* 0x0000000200027819 */ /* 0x040fe200000006ff */
[----:B------:R-:W-:-:S03]  /*17960*/  IMAD.HI R0, R0, 0x4, RZ ;  /* 0x0000000400007827 */ /* 0x000fc600078e02ff */
[----:B------:R-:W-:-:S04]  /*17970*/  IADD3 R2, P0, P1, R3, c[0x0][0x180], R2 ;  /* 0x0000600003027a10 */ /* 0x000fc8000791e002 */
[----:B------:R-:W-:-:S05]  /*17980*/  IADD3.X R3, R5, c[0x0][0x184], R0, P0, P1 ;  /* 0x0000610005037a10 */ /* 0x000fca00007e2400 */
[----:B0-----:R-:W-:Y:S01]  /*17990*/  STG.E [R2.64], R7 ;  /* 0x0000000702007986 */ /* 0x001fe2000c101906 */
[----:B------:R-:W-:Y:S05]  /*179a0*/  EXIT ;  /* 0x000000000000794d */ /* 0x000fea0003800000 */
.L_x_2:
[----:B------:R-:W-:-:S00]  /*179b0*/  BRA `(.L_x_2) ;  /* 0xfffffff000007947 */ /* 0x000fc0000383ffff */
[----:B------:R-:W-:-:S00]  /*179c0*/  NOP ;  /* 0x0000000000007918 */ /* 0x000fc00000000000 */
        /* <DEDUP_REMOVED lines=11> */
.L_x_3:


//--------------------- .nv.global.init           --------------------------
	.section	.nv.global.init,"aw",@progbits
.nv.global.init:
	.type		_$_str,@object
	.size		_$_str,(.L_0 - _$_str)
_$_str:
        /*0000*/ 	.byte	0x5f, 0x5f, 0x43, 0x55, 0x44, 0x41, 0x5f, 0x46, 0x54, 0x5a, 0x00
.L_0:


//--------------------- .nv.shared.attn_fwd       --------------------------
	.section	.nv.shared.attn_fwd,"aw",@nobits
	.sectionflags	@""
	.align	16
